	.target	sm_103a

	.elftype	@"ET_EXEC"


//--------------------- .note.nv.tkinfo           --------------------------
	.section	.note.nv.tkinfo,"",@"SHT_NOTE"
	.sectionflags	@"SHF_NOTE_NV_TKINFO"
	.tkinfo
        /*0018*/ 	.word	0x00000002
        /*0030*/ 	.string	""
        /*0030*/ 	.string	"ptxas"
        /*0030*/ 	.string	"Cuda compilation tools, release 13.0, V13.0.88"
        /*0030*/ 	.string	"Build cuda_13.0.r13.0/compiler.36424714_0"
        /*0030*/ 	.string	"-arch sm_103a -m 64 "



//--------------------- .note.nv.cuinfo           --------------------------
	.section	.note.nv.cuinfo,"",@"SHT_NOTE"
	.sectionflags	@"SHF_NOTE_NV_CUINFO"
        /*0018*/ 	.short	0x0002
        /*001a*/ 	.short	0x0067
        /*001c*/ 	.short	0x0082
	.zero		2


//--------------------- .nv.info                  --------------------------
	.section	.nv.info,"",@"SHT_CUDA_INFO"
	.align	4


	//----- nvinfo : EIATTR_REGCOUNT
	.align		4
        /*0000*/ 	.byte	0x04, 0x2f
        /*0002*/ 	.short	(.L_29 - .L_28)
	.align		4
.L_28:
        /*0004*/ 	.word	index@(_ZN2at6native16triu_tril_kernelIhiLb0ELi8ELb1EEEvNS_4cuda6detail10TensorInfoIT_T0_EENS4_IKS5_S6_EEllS6_)
        /*0008*/ 	.word	0x0000001c


	//----- nvinfo : EIATTR_FRAME_SIZE
	.align		4
.L_29:
        /*000c*/ 	.byte	0x04, 0x11
        /*000e*/ 	.short	(.L_31 - .L_30)
	.align		4
.L_30:
        /*0010*/ 	.word	index@($__internal_207_$__cuda_sm20_rem_s64)
        /*0014*/ 	.word	0x00000000


	//----- nvinfo : EIATTR_FRAME_SIZE
	.align		4
.L_31:
        /*0018*/ 	.byte	0x04, 0x11
        /*001a*/ 	.short	(.L_33 - .L_32)
	.align		4
.L_32:
        /*001c*/ 	.word	index@($__internal_206_$__cuda_sm20_div_s64)
        /*0020*/ 	.word	0x00000000


	//----- nvinfo : EIATTR_FRAME_SIZE
	.align		4
.L_33:
        /*0024*/ 	.byte	0x04, 0x11
        /*0026*/ 	.short	(.L_35 - .L_34)
	.align		4
.L_34:
        /*0028*/ 	.word	index@(_ZN2at6native16triu_tril_kernelIhiLb0ELi8ELb1EEEvNS_4cuda6detail10TensorInfoIT_T0_EENS4_IKS5_S6_EEllS6_)
        /*002c*/ 	.word	0x00000000


	//----- nvinfo : EIATTR_REGCOUNT
	.align		4
.L_35:
        /*0030*/ 	.byte	0x04, 0x2f
        /*0032*/ 	.short	(.L_37 - .L_36)
	.align		4
.L_36:
        /*0034*/ 	.word	index@(_ZN2at6native16triu_tril_kernelIhiLb0ELi8ELb0EEEvNS_4cuda6detail10TensorInfoIT_T0_EENS4_IKS5_S6_EEllS6_)
        /*0038*/ 	.word	0x0000001e


	//----- nvinfo : EIATTR_FRAME_SIZE
	.align		4
.L_37:
        /*003c*/ 	.byte	0x04, 0x11
        /*003e*/ 	.short	(.L_39 - .L_38)
	.align		4
.L_38:
        /*0040*/ 	.word	index@($__internal_205_$__cuda_sm20_rem_s64)
        /*0044*/ 	.word	0x00000000


	//----- nvinfo : EIATTR_FRAME_SIZE
	.align		4
.L_39:
        /*0048*/ 	.byte	0x04, 0x11
        /*004a*/ 	.short	(.L_41 - .L_40)
	.align		4
.L_40:
        /*004c*/ 	.word	index@($__internal_204_$__cuda_sm20_div_s64)
        /*0050*/ 	.word	0x00000000


	//----- nvinfo : EIATTR_FRAME_SIZE
	.align		4
.L_41:
        /*0054*/ 	.byte	0x04, 0x11
        /*0056*/ 	.short	(.L_43 - .L_42)
	.align		4
.L_42:
        /*0058*/ 	.word	index@(_ZN2at6native16triu_tril_kernelIhiLb0ELi8ELb0EEEvNS_4cuda6detail10TensorInfoIT_T0_EENS4_IKS5_S6_EEllS6_)
        /*005c*/ 	.word	0x00000000


	//----- nvinfo : EIATTR_REGCOUNT
	.align		4
.L_43:
        /*0060*/ 	.byte	0x04, 0x2f
        /*0062*/ 	.short	(.L_45 - .L_44)
	.align		4
.L_44:
        /*0064*/ 	.word	index@(_ZN2at6native16triu_tril_kernelIhlLb0ELi8ELb1EEEvNS_4cuda6detail10TensorInfoIT_T0_EENS4_IKS5_S6_EEllS6_)
        /*0068*/ 	.word	0x00000024


	//----- nvinfo : EIATTR_FRAME_SIZE
	.align		4
.L_45:
        /*006c*/ 	.byte	0x04, 0x11
        /*006e*/ 	.short	(.L_47 - .L_46)
	.align		4
.L_46:
        /*0070*/ 	.word	index@($__internal_203_$__cuda_sm20_rem_s64)
        /*0074*/ 	.word	0x00000000


	//----- nvinfo : EIATTR_FRAME_SIZE
	.align		4
.L_47:
        /*0078*/ 	.byte	0x04, 0x11
        /*007a*/ 	.short	(.L_49 - .L_48)
	.align		4
.L_48:
        /*007c*/ 	.word	index@($__internal_202_$__cuda_sm20_div_s64)
        /*0080*/ 	.word	0x00000000


	//----- nvinfo : EIATTR_FRAME_SIZE
	.align		4
.L_49:
        /*0084*/ 	.byte	0x04, 0x11
        /*0086*/ 	.short	(.L_51 - .L_50)
	.align		4
.L_50:
        /*0088*/ 	.word	index@(_ZN2at6native16triu_tril_kernelIhlLb0ELi8ELb1EEEvNS_4cuda6detail10TensorInfoIT_T0_EENS4_IKS5_S6_EEllS6_)
        /*008c*/ 	.word	0x00000000


	//----- nvinfo : EIATTR_REGCOUNT
	.align		4
.L_51:
        /*0090*/ 	.byte	0x04, 0x2f
        /*0092*/ 	.short	(.L_53 - .L_52)
	.align		4
.L_52:
        /*0094*/ 	.word	index@(_ZN2at6native16triu_tril_kernelIhlLb0ELi8ELb0EEEvNS_4cuda6detail10TensorInfoIT_T0_EENS4_IKS5_S6_EEllS6_)
        /*0098*/ 	.word	0x00000022


	//----- nvinfo : EIATTR_FRAME_SIZE
	.align		4
.L_53:
        /*009c*/ 	.byte	0x04, 0x11
        /*009e*/ 	.short	(.L_55 - .L_54)
	.align		4
.L_54:
        /*00a0*/ 	.word	index@($__internal_201_$__cuda_sm20_rem_s64)
        /*00a4*/ 	.word	0x00000000


	//----- nvinfo : EIATTR_FRAME_SIZE
	.align		4
.L_55:
        /*00a8*/ 	.byte	0x04, 0x11
        /*00aa*/ 	.short	(.L_57 - .L_56)
	.align		4
.L_56:
        /*00ac*/ 	.word	index@($__internal_200_$__cuda_sm20_div_s64)
        /*00b0*/ 	.word	0x00000000


	//----- nvinfo : EIATTR_FRAME_SIZE
	.align		4
.L_57:
        /*00b4*/ 	.byte	0x04, 0x11
        /*00b6*/ 	.short	(.L_59 - .L_58)
	.align		4
.L_58:
        /*00b8*/ 	.word	index@(_ZN2at6native16triu_tril_kernelIhlLb0ELi8ELb0EEEvNS_4cuda6detail10TensorInfoIT_T0_EENS4_IKS5_S6_EEllS6_)
        /*00bc*/ 	.word	0x00000000


	//----- nvinfo : EIATTR_REGCOUNT
	.align		4
.L_59:
        /*00c0*/ 	.byte	0x04, 0x2f
        /*00c2*/ 	.short	(.L_61 - .L_60)
	.align		4
.L_60:
        /*00c4*/ 	.word	index@(_ZN2at6native16triu_tril_kernelIaiLb0ELi8ELb1EEEvNS_4cuda6detail10TensorInfoIT_T0_EENS4_IKS5_S6_EEllS6_)
        /*00c8*/ 	.word	0x0000001c


	//----- nvinfo : EIATTR_FRAME_SIZE
	.align		4
.L_61:
        /*00cc*/ 	.byte	0x04, 0x11
        /*00ce*/ 	.short	(.L_63 - .L_62)
	.align		4
.L_62:
        /*00d0*/ 	.word	index@($__internal_199_$__cuda_sm20_rem_s64)
        /*00d4*/ 	.word	0x00000000


	//----- nvinfo : EIATTR_FRAME_SIZE
	.align		4
.L_63:
        /*00d8*/ 	.byte	0x04, 0x11
        /*00da*/ 	.short	(.L_65 - .L_64)
	.align		4
.L_64:
        /*00dc*/ 	.word	index@($__internal_198_$__cuda_sm20_div_s64)
        /*00e0*/ 	.word	0x00000000


	//----- nvinfo : EIATTR_FRAME_SIZE
	.align		4
.L_65:
        /*00e4*/ 	.byte	0x04, 0x11
        /*00e6*/ 	.short	(.L_67 - .L_66)
	.align		4
.L_66:
        /*00e8*/ 	.word	index@(_ZN2at6native16triu_tril_kernelIaiLb0ELi8ELb1EEEvNS_4cuda6detail10TensorInfoIT_T0_EENS4_IKS5_S6_EEllS6_)
        /*00ec*/ 	.word	0x00000000


	//----- nvinfo : EIATTR_REGCOUNT
	.align		4
.L_67:
        /*00f0*/ 	.byte	0x04, 0x2f
        /*00f2*/ 	.short	(.L_69 - .L_68)
	.align		4
.L_68:
        /*00f4*/ 	.word	index@(_ZN2at6native16triu_tril_kernelIaiLb0ELi8ELb0EEEvNS_4cuda6detail10TensorInfoIT_T0_EENS4_IKS5_S6_EEllS6_)
        /*00f8*/ 	.word	0x0000001e


	//----- nvinfo : EIATTR_FRAME_SIZE
	.align		4
.L_69:
        /*00fc*/ 	.byte	0x04, 0x11
        /*00fe*/ 	.short	(.L_71 - .L_70)
	.align		4
.L_70:
        /*0100*/ 	.word	index@($__internal_197_$__cuda_sm20_rem_s64)
        /*0104*/ 	.word	0x00000000


	//----- nvinfo : EIATTR_FRAME_SIZE
	.align		4
.L_71:
        /*0108*/ 	.byte	0x04, 0x11
        /*010a*/ 	.short	(.L_73 - .L_72)
	.align		4
.L_72:
        /*010c*/ 	.word	index@($__internal_196_$__cuda_sm20_div_s64)
        /*0110*/ 	.word	0x00000000


	//----- nvinfo : EIATTR_FRAME_SIZE
	.align		4
.L_73:
        /*0114*/ 	.byte	0x04, 0x11
        /*0116*/ 	.short	(.L_75 - .L_74)
	.align		4
.L_74:
        /*0118*/ 	.word	index@(_ZN2at6native16triu_tril_kernelIaiLb0ELi8ELb0EEEvNS_4cuda6detail10TensorInfoIT_T0_EENS4_IKS5_S6_EEllS6_)
        /*011c*/ 	.word	0x00000000


	//----- nvinfo : EIATTR_REGCOUNT
	.align		4
.L_75:
        /*0120*/ 	.byte	0x04, 0x2f
        /*0122*/ 	.short	(.L_77 - .L_76)
	.align		4
.L_76:
        /*0124*/ 	.word	index@(_ZN2at6native16triu_tril_kernelIalLb0ELi8ELb1EEEvNS_4cuda6detail10TensorInfoIT_T0_EENS4_IKS5_S6_EEllS6_)
        /*0128*/ 	.word	0x00000024


	//----- nvinfo : EIATTR_FRAME_SIZE
	.align		4
.L_77:
        /*012c*/ 	.byte	0x04, 0x11
        /*012e*/ 	.short	(.L_79 - .L_78)
	.align		4
.L_78:
        /*0130*/ 	.word	index@($__internal_195_$__cuda_sm20_rem_s64)
        /*0134*/ 	.word	0x00000000


	//----- nvinfo : EIATTR_FRAME_SIZE
	.align		4
.L_79:
        /*0138*/ 	.byte	0x04, 0x11
        /*013a*/ 	.short	(.L_81 - .L_80)
	.align		4
.L_80:
        /*013c*/ 	.word	index@($__internal_194_$__cuda_sm20_div_s64)
        /*0140*/ 	.word	0x00000000


	//----- nvinfo : EIATTR_FRAME_SIZE
	.align		4
.L_81:
        /*0144*/ 	.byte	0x04, 0x11
        /*0146*/ 	.short	(.L_83 - .L_82)
	.align		4
.L_82:
        /*0148*/ 	.word	index@(_ZN2at6native16triu_tril_kernelIalLb0ELi8ELb1EEEvNS_4cuda6detail10TensorInfoIT_T0_EENS4_IKS5_S6_EEllS6_)
        /*014c*/ 	.word	0x00000000


	//----- nvinfo : EIATTR_REGCOUNT
	.align		4
.L_83:
        /*0150*/ 	.byte	0x04, 0x2f
        /*0152*/ 	.short	(.L_85 - .L_84)
	.align		4
.L_84:
        /*0154*/ 	.word	index@(_ZN2at6native16triu_tril_kernelIalLb0ELi8ELb0EEEvNS_4cuda6detail10TensorInfoIT_T0_EENS4_IKS5_S6_EEllS6_)
        /*0158*/ 	.word	0x00000022


	//----- nvinfo : EIATTR_FRAME_SIZE
	.align		4
.L_85:
        /*015c*/ 	.byte	0x04, 0x11
        /*015e*/ 	.short	(.L_87 - .L_86)
	.align		4
.L_86:
        /*0160*/ 	.word	index@($__internal_193_$__cuda_sm20_rem_s64)
        /*0164*/ 	.word	0x00000000


	//----- nvinfo : EIATTR_FRAME_SIZE
	.align		4
.L_87:
        /*0168*/ 	.byte	0x04, 0x11
        /*016a*/ 	.short	(.L_89 - .L_88)
	.align		4
.L_88:
        /*016c*/ 	.word	index@($__internal_192_$__cuda_sm20_div_s64)
        /*0170*/ 	.word	0x00000000


	//----- nvinfo : EIATTR_FRAME_SIZE
	.align		4
.L_89:
        /*0174*/ 	.byte	0x04, 0x11
        /*0176*/ 	.short	(.L_91 - .L_90)
	.align		4
.L_90:
        /*0178*/ 	.word	index@(_ZN2at6native16triu_tril_kernelIalLb0ELi8ELb0EEEvNS_4cuda6detail10TensorInfoIT_T0_EENS4_IKS5_S6_EEllS6_)
        /*017c*/ 	.word	0x00000000


	//----- nvinfo : EIATTR_REGCOUNT
	.align		4
.L_91:
        /*0180*/ 	.byte	0x04, 0x2f
        /*0182*/ 	.short	(.L_93 - .L_92)
	.align		4
.L_92:
        /*0184*/ 	.word	index@(_ZN2at6native16triu_tril_kernelIiiLb0ELi2ELb1EEEvNS_4cuda6detail10TensorInfoIT_T0_EENS4_IKS5_S6_EEllS6_)
        /*0188*/ 	.word	0x0000001c


	//----- nvinfo : EIATTR_FRAME_SIZE
	.align		4
.L_93:
        /*018c*/ 	.byte	0x04, 0x11
        /*018e*/ 	.short	(.L_95 - .L_94)
	.align		4
.L_94:
        /*0190*/ 	.word	index@($__internal_191_$__cuda_sm20_rem_s64)
        /*0194*/ 	.word	0x00000000


	//----- nvinfo : EIATTR_FRAME_SIZE
	.align		4
.L_95:
        /*0198*/ 	.byte	0x04, 0x11
        /*019a*/ 	.short	(.L_97 - .L_96)
	.align		4
.L_96:
        /*019c*/ 	.word	index@($__internal_190_$__cuda_sm20_div_s64)
        /*01a0*/ 	.word	0x00000000


	//----- nvinfo : EIATTR_FRAME_SIZE
	.align		4
.L_97:
        /*01a4*/ 	.byte	0x04, 0x11
        /*01a6*/ 	.short	(.L_99 - .L_98)
	.align		4
.L_98:
        /*01a8*/ 	.word	index@(_ZN2at6native16triu_tril_kernelIiiLb0ELi2ELb1EEEvNS_4cuda6detail10TensorInfoIT_T0_EENS4_IKS5_S6_EEllS6_)
        /*01ac*/ 	.word	0x00000000


	//----- nvinfo : EIATTR_REGCOUNT
	.align		4
.L_99:
        /*01b0*/ 	.byte	0x04, 0x2f
        /*01b2*/ 	.short	(.L_101 - .L_100)
	.align		4
.L_100:
        /*01b4*/ 	.word	index@(_ZN2at6native16triu_tril_kernelIiiLb0ELi2ELb0EEEvNS_4cuda6detail10TensorInfoIT_T0_EENS4_IKS5_S6_EEllS6_)
        /*01b8*/ 	.word	0x0000001e


	//----- nvinfo : EIATTR_FRAME_SIZE
	.align		4
.L_101:
        /*01bc*/ 	.byte	0x04, 0x11
        /*01be*/ 	.short	(.L_103 - .L_102)
	.align		4
.L_102:
        /*01c0*/ 	.word	index@($__internal_189_$__cuda_sm20_rem_s64)
        /*01c4*/ 	.word	0x00000000


	//----- nvinfo : EIATTR_FRAME_SIZE
	.align		4
.L_103:
        /*01c8*/ 	.byte	0x04, 0x11
        /*01ca*/ 	.short	(.L_105 - .L_104)
	.align		4
.L_104:
        /*01cc*/ 	.word	index@($__internal_188_$__cuda_sm20_div_s64)
        /*01d0*/ 	.word	0x00000000


	//----- nvinfo : EIATTR_FRAME_SIZE
	.align		4
.L_105:
        /*01d4*/ 	.byte	0x04, 0x11
        /*01d6*/ 	.short	(.L_107 - .L_106)
	.align		4
.L_106:
        /*01d8*/ 	.word	index@(_ZN2at6native16triu_tril_kernelIiiLb0ELi2ELb0EEEvNS_4cuda6detail10TensorInfoIT_T0_EENS4_IKS5_S6_EEllS6_)
        /*01dc*/ 	.word	0x00000000


	//----- nvinfo : EIATTR_REGCOUNT
	.align		4
.L_107:
        /*01e0*/ 	.byte	0x04, 0x2f
        /*01e2*/ 	.short	(.L_109 - .L_108)
	.align		4
.L_108:
        /*01e4*/ 	.word	index@(_ZN2at6native16triu_tril_kernelIilLb0ELi2ELb1EEEvNS_4cuda6detail10TensorInfoIT_T0_EENS4_IKS5_S6_EEllS6_)
        /*01e8*/ 	.word	0x00000022


	//----- nvinfo : EIATTR_FRAME_SIZE
	.align		4
.L_109:
        /*01ec*/ 	.byte	0x04, 0x11
        /*01ee*/ 	.short	(.L_111 - .L_110)
	.align		4
.L_110:
        /*01f0*/ 	.word	index@($__internal_187_$__cuda_sm20_rem_s64)
        /*01f4*/ 	.word	0x00000000


	//----- nvinfo : EIATTR_FRAME_SIZE
	.align		4
.L_111:
        /*01f8*/ 	.byte	0x04, 0x11
        /*01fa*/ 	.short	(.L_113 - .L_112)
	.align		4
.L_112:
        /*01fc*/ 	.word	index@($__internal_186_$__cuda_sm20_div_s64)
        /*0200*/ 	.word	0x00000000


	//----- nvinfo : EIATTR_FRAME_SIZE
	.align		4
.L_113:
        /*0204*/ 	.byte	0x04, 0x11
        /*0206*/ 	.short	(.L_115 - .L_114)
	.align		4
.L_114:
        /*0208*/ 	.word	index@(_ZN2at6native16triu_tril_kernelIilLb0ELi2ELb1EEEvNS_4cuda6detail10TensorInfoIT_T0_EENS4_IKS5_S6_EEllS6_)
        /*020c*/ 	.word	0x00000000


	//----- nvinfo : EIATTR_REGCOUNT
	.align		4
.L_115:
        /*0210*/ 	.byte	0x04, 0x2f
        /*0212*/ 	.short	(.L_117 - .L_116)
	.align		4
.L_116:
        /*0214*/ 	.word	index@(_ZN2at6native16triu_tril_kernelIilLb0ELi2ELb0EEEvNS_4cuda6detail10TensorInfoIT_T0_EENS4_IKS5_S6_EEllS6_)
        /*0218*/ 	.word	0x00000022


	//----- nvinfo : EIATTR_FRAME_SIZE
	.align		4
.L_117:
        /*021c*/ 	.byte	0x04, 0x11
        /*021e*/ 	.short	(.L_119 - .L_118)
	.align		4
.L_118:
        /*0220*/ 	.word	index@($__internal_185_$__cuda_sm20_rem_s64)
        /*0224*/ 	.word	0x00000000


	//----- nvinfo : EIATTR_FRAME_SIZE
	.align		4
.L_119:
        /*0228*/ 	.byte	0x04, 0x11
        /*022a*/ 	.short	(.L_121 - .L_120)
	.align		4
.L_120:
        /*022c*/ 	.word	index@($__internal_184_$__cuda_sm20_div_s64)
        /*0230*/ 	.word	0x00000000


	//----- nvinfo : EIATTR_FRAME_SIZE
	.align		4
.L_121:
        /*0234*/ 	.byte	0x04, 0x11
        /*0236*/ 	.short	(.L_123 - .L_122)
	.align		4
.L_122:
        /*0238*/ 	.word	index@(_ZN2at6native16triu_tril_kernelIilLb0ELi2ELb0EEEvNS_4cuda6detail10TensorInfoIT_T0_EENS4_IKS5_S6_EEllS6_)
        /*023c*/ 	.word	0x00000000


	//----- nvinfo : EIATTR_REGCOUNT
	.align		4
.L_123:
        /*0240*/ 	.byte	0x04, 0x2f
        /*0242*/ 	.short	(.L_125 - .L_124)
	.align		4
.L_124:
        /*0244*/ 	.word	index@(_ZN2at6native16triu_tril_kernelIliLb0ELi1ELb1EEEvNS_4cuda6detail10TensorInfoIT_T0_EENS4_IKS5_S6_EEllS6_)
        /*0248*/ 	.word	0x0000001c


	//----- nvinfo : EIATTR_FRAME_SIZE
	.align		4
.L_125:
        /*024c*/ 	.byte	0x04, 0x11
        /*024e*/ 	.short	(.L_127 - .L_126)
	.align		4
.L_126:
        /*0250*/ 	.word	index@($__internal_183_$__cuda_sm20_rem_s64)
        /*0254*/ 	.word	0x00000000


	//----- nvinfo : EIATTR_FRAME_SIZE
	.align		4
.L_127:
        /*0258*/ 	.byte	0x04, 0x11
        /*025a*/ 	.short	(.L_129 - .L_128)
	.align		4
.L_128:
        /*025c*/ 	.word	index@($__internal_182_$__cuda_sm20_div_s64)
        /*0260*/ 	.word	0x00000000


	//----- nvinfo : EIATTR_FRAME_SIZE
	.align		4
.L_129:
        /*0264*/ 	.byte	0x04, 0x11
        /*0266*/ 	.short	(.L_131 - .L_130)
	.align		4
.L_130:
        /*0268*/ 	.word	index@(_ZN2at6native16triu_tril_kernelIliLb0ELi1ELb1EEEvNS_4cuda6detail10TensorInfoIT_T0_EENS4_IKS5_S6_EEllS6_)
        /*026c*/ 	.word	0x00000000


	//----- nvinfo : EIATTR_REGCOUNT
	.align		4
.L_131:
        /*0270*/ 	.byte	0x04, 0x2f
        /*0272*/ 	.short	(.L_133 - .L_132)
	.align		4
.L_132:
        /*0274*/ 	.word	index@(_ZN2at6native16triu_tril_kernelIliLb0ELi1ELb0EEEvNS_4cuda6detail10TensorInfoIT_T0_EENS4_IKS5_S6_EEllS6_)
        /*0278*/ 	.word	0x0000001e


	//----- nvinfo : EIATTR_FRAME_SIZE
	.align		4
.L_133:
        /*027c*/ 	.byte	0x04, 0x11
        /*027e*/ 	.short	(.L_135 - .L_134)
	.align		4
.L_134:
        /*0280*/ 	.word	index@($__internal_181_$__cuda_sm20_rem_s64)
        /*0284*/ 	.word	0x00000000


	//----- nvinfo : EIATTR_FRAME_SIZE
	.align		4
.L_135:
        /*0288*/ 	.byte	0x04, 0x11
        /*028a*/ 	.short	(.L_137 - .L_136)
	.align		4
.L_136:
        /*028c*/ 	.word	index@($__internal_180_$__cuda_sm20_div_s64)
        /*0290*/ 	.word	0x00000000


	//----- nvinfo : EIATTR_FRAME_SIZE
	.align		4
.L_137:
        /*0294*/ 	.byte	0x04, 0x11
        /*0296*/ 	.short	(.L_139 - .L_138)
	.align		4
.L_138:
        /*0298*/ 	.word	index@(_ZN2at6native16triu_tril_kernelIliLb0ELi1ELb0EEEvNS_4cuda6detail10TensorInfoIT_T0_EENS4_IKS5_S6_EEllS6_)
        /*029c*/ 	.word	0x00000000


	//----- nvinfo : EIATTR_REGCOUNT
	.align		4
.L_139:
        /*02a0*/ 	.byte	0x04, 0x2f
        /*02a2*/ 	.short	(.L_141 - .L_140)
	.align		4
.L_140:
        /*02a4*/ 	.word	index@(_ZN2at6native16triu_tril_kernelIllLb0ELi1ELb1EEEvNS_4cuda6detail10TensorInfoIT_T0_EENS4_IKS5_S6_EEllS6_)
        /*02a8*/ 	.word	0x00000020


	//----- nvinfo : EIATTR_FRAME_SIZE
	.align		4
.L_141:
        /*02ac*/ 	.byte	0x04, 0x11
        /*02ae*/ 	.short	(.L_143 - .L_142)
	.align		4
.L_142:
        /*02b0*/ 	.word	index@($__internal_179_$__cuda_sm20_rem_s64)
        /*02b4*/ 	.word	0x00000000


	//----- nvinfo : EIATTR_FRAME_SIZE
	.align		4
.L_143:
        /*02b8*/ 	.byte	0x04, 0x11
        /*02ba*/ 	.short	(.L_145 - .L_144)
	.align		4
.L_144:
        /*02bc*/ 	.word	index@($__internal_178_$__cuda_sm20_div_s64)
        /*02c0*/ 	.word	0x00000000


	//----- nvinfo : EIATTR_FRAME_SIZE
	.align		4
.L_145:
        /*02c4*/ 	.byte	0x04, 0x11
        /*02c6*/ 	.short	(.L_147 - .L_146)
	.align		4
.L_146:
        /*02c8*/ 	.word	index@(_ZN2at6native16triu_tril_kernelIllLb0ELi1ELb1EEEvNS_4cuda6detail10TensorInfoIT_T0_EENS4_IKS5_S6_EEllS6_)
        /*02cc*/ 	.word	0x00000000


	//----- nvinfo : EIATTR_REGCOUNT
	.align		4
.L_147:
        /*02d0*/ 	.byte	0x04, 0x2f
        /*02d2*/ 	.short	(.L_149 - .L_148)
	.align		4
.L_148:
        /*02d4*/ 	.word	index@(_ZN2at6native16triu_tril_kernelIllLb0ELi1ELb0EEEvNS_4cuda6detail10TensorInfoIT_T0_EENS4_IKS5_S6_EEllS6_)
        /*02d8*/ 	.word	0x00000022


	//----- nvinfo : EIATTR_FRAME_SIZE
	.align		4
.L_149:
        /*02dc*/ 	.byte	0x04, 0x11
        /*02de*/ 	.short	(.L_151 - .L_150)
	.align		4
.L_150:
        /*02e0*/ 	.word	index@($__internal_177_$__cuda_sm20_rem_s64)
        /*02e4*/ 	.word	0x00000000


	//----- nvinfo : EIATTR_FRAME_SIZE
	.align		4
.L_151:
        /*02e8*/ 	.byte	0x04, 0x11
        /*02ea*/ 	.short	(.L_153 - .L_152)
	.align		4
.L_152:
        /*02ec*/ 	.word	index@($__internal_176_$__cuda_sm20_div_s64)
        /*02f0*/ 	.word	0x00000000


	//----- nvinfo : EIATTR_FRAME_SIZE
	.align		4
.L_153:
        /*02f4*/ 	.byte	0x04, 0x11
        /*02f6*/ 	.short	(.L_155 - .L_154)
	.align		4
.L_154:
        /*02f8*/ 	.word	index@(_ZN2at6native16triu_tril_kernelIllLb0ELi1ELb0EEEvNS_4cuda6detail10TensorInfoIT_T0_EENS4_IKS5_S6_EEllS6_)
        /*02fc*/ 	.word	0x00000000


	//----- nvinfo : EIATTR_REGCOUNT
	.align		4
.L_155:
        /*0300*/ 	.byte	0x04, 0x2f
        /*0302*/ 	.short	(.L_157 - .L_156)
	.align		4
.L_156:
        /*0304*/ 	.word	index@(_ZN2at6native16triu_tril_kernelIsiLb0ELi4ELb1EEEvNS_4cuda6detail10TensorInfoIT_T0_EENS4_IKS5_S6_EEllS6_)
        /*0308*/ 	.word	0x0000001c


	//----- nvinfo : EIATTR_FRAME_SIZE
	.align		4
.L_157:
        /*030c*/ 	.byte	0x04, 0x11
        /*030e*/ 	.short	(.L_159 - .L_158)
	.align		4
.L_158:
        /*0310*/ 	.word	index@($__internal_175_$__cuda_sm20_rem_s64)
        /*0314*/ 	.word	0x00000000


	//----- nvinfo : EIATTR_FRAME_SIZE
	.align		4
.L_159:
        /*0318*/ 	.byte	0x04, 0x11
        /*031a*/ 	.short	(.L_161 - .L_160)
	.align		4
.L_160:
        /*031c*/ 	.word	index@($__internal_174_$__cuda_sm20_div_s64)
        /*0320*/ 	.word	0x00000000


	//----- nvinfo : EIATTR_FRAME_SIZE
	.align		4
.L_161:
        /*0324*/ 	.byte	0x04, 0x11
        /*0326*/ 	.short	(.L_163 - .L_162)
	.align		4
.L_162:
        /*0328*/ 	.word	index@(_ZN2at6native16triu_tril_kernelIsiLb0ELi4ELb1EEEvNS_4cuda6detail10TensorInfoIT_T0_EENS4_IKS5_S6_EEllS6_)
        /*032c*/ 	.word	0x00000000


	//----- nvinfo : EIATTR_REGCOUNT
	.align		4
.L_163:
        /*0330*/ 	.byte	0x04, 0x2f
        /*0332*/ 	.short	(.L_165 - .L_164)
	.align		4
.L_164:
        /*0334*/ 	.word	index@(_ZN2at6native16triu_tril_kernelIsiLb0ELi4ELb0EEEvNS_4cuda6detail10TensorInfoIT_T0_EENS4_IKS5_S6_EEllS6_)
        /*0338*/ 	.word	0x0000001e


	//----- nvinfo : EIATTR_FRAME_SIZE
	.align		4
.L_165:
        /*033c*/ 	.byte	0x04, 0x11
        /*033e*/ 	.short	(.L_167 - .L_166)
	.align		4
.L_166:
        /*0340*/ 	.word	index@($__internal_173_$__cuda_sm20_rem_s64)
        /*0344*/ 	.word	0x00000000


	//----- nvinfo : EIATTR_FRAME_SIZE
	.align		4
.L_167:
        /*0348*/ 	.byte	0x04, 0x11
        /*034a*/ 	.short	(.L_169 - .L_168)
	.align		4
.L_168:
        /*034c*/ 	.word	index@($__internal_172_$__cuda_sm20_div_s64)
        /*0350*/ 	.word	0x00000000


	//----- nvinfo : EIATTR_FRAME_SIZE
	.align		4
.L_169:
        /*0354*/ 	.byte	0x04, 0x11
        /*0356*/ 	.short	(.L_171 - .L_170)
	.align		4
.L_170:
        /*0358*/ 	.word	index@(_ZN2at6native16triu_tril_kernelIsiLb0ELi4ELb0EEEvNS_4cuda6detail10TensorInfoIT_T0_EENS4_IKS5_S6_EEllS6_)
        /*035c*/ 	.word	0x00000000


	//----- nvinfo : EIATTR_REGCOUNT
	.align		4
.L_171:
        /*0360*/ 	.byte	0x04, 0x2f
        /*0362*/ 	.short	(.L_173 - .L_172)
	.align		4
.L_172:
        /*0364*/ 	.word	index@(_ZN2at6native16triu_tril_kernelIslLb0ELi4ELb1EEEvNS_4cuda6detail10TensorInfoIT_T0_EENS4_IKS5_S6_EEllS6_)
        /*0368*/ 	.word	0x00000024


	//----- nvinfo : EIATTR_FRAME_SIZE
	.align		4
.L_173:
        /*036c*/ 	.byte	0x04, 0x11
        /*036e*/ 	.short	(.L_175 - .L_174)
	.align		4
.L_174:
        /*0370*/ 	.word	index@($__internal_171_$__cuda_sm20_rem_s64)
        /*0374*/ 	.word	0x00000000


	//----- nvinfo : EIATTR_FRAME_SIZE
	.align		4
.L_175:
        /*0378*/ 	.byte	0x04, 0x11
        /*037a*/ 	.short	(.L_177 - .L_176)
	.align		4
.L_176:
        /*037c*/ 	.word	index@($__internal_170_$__cuda_sm20_div_s64)
        /*0380*/ 	.word	0x00000000


	//----- nvinfo : EIATTR_FRAME_SIZE
	.align		4
.L_177:
        /*0384*/ 	.byte	0x04, 0x11
        /*0386*/ 	.short	(.L_179 - .L_178)
	.align		4
.L_178:
        /*0388*/ 	.word	index@(_ZN2at6native16triu_tril_kernelIslLb0ELi4ELb1EEEvNS_4cuda6detail10TensorInfoIT_T0_EENS4_IKS5_S6_EEllS6_)
        /*038c*/ 	.word	0x00000000


	//----- nvinfo : EIATTR_REGCOUNT
	.align		4
.L_179:
        /*0390*/ 	.byte	0x04, 0x2f
        /*0392*/ 	.short	(.L_181 - .L_180)
	.align		4
.L_180:
        /*0394*/ 	.word	index@(_ZN2at6native16triu_tril_kernelIslLb0ELi4ELb0EEEvNS_4cuda6detail10TensorInfoIT_T0_EENS4_IKS5_S6_EEllS6_)
        /*0398*/ 	.word	0x00000022


	//----- nvinfo : EIATTR_FRAME_SIZE
	.align		4
.L_181:
        /*039c*/ 	.byte	0x04, 0x11
        /*039e*/ 	.short	(.L_183 - .L_182)
	.align		4
.L_182:
        /*03a0*/ 	.word	index@($__internal_169_$__cuda_sm20_rem_s64)
        /*03a4*/ 	.word	0x00000000


	//----- nvinfo : EIATTR_FRAME_SIZE
	.align		4
.L_183:
        /*03a8*/ 	.byte	0x04, 0x11
        /*03aa*/ 	.short	(.L_185 - .L_184)
	.align		4
.L_184:
        /*03ac*/ 	.word	index@($__internal_168_$__cuda_sm20_div_s64)
        /*03b0*/ 	.word	0x00000000


	//----- nvinfo : EIATTR_FRAME_SIZE
	.align		4
.L_185:
        /*03b4*/ 	.byte	0x04, 0x11
        /*03b6*/ 	.short	(.L_187 - .L_186)
	.align		4
.L_186:
        /*03b8*/ 	.word	index@(_ZN2at6native16triu_tril_kernelIslLb0ELi4ELb0EEEvNS_4cuda6detail10TensorInfoIT_T0_EENS4_IKS5_S6_EEllS6_)
        /*03bc*/ 	.word	0x00000000


	//----- nvinfo : EIATTR_REGCOUNT
	.align		4
.L_187:
        /*03c0*/ 	.byte	0x04, 0x2f
        /*03c2*/ 	.short	(.L_189 - .L_188)
	.align		4
.L_188:
        /*03c4*/ 	.word	index@(_ZN2at6native16triu_tril_kernelIdiLb0ELi1ELb1EEEvNS_4cuda6detail10TensorInfoIT_T0_EENS4_IKS5_S6_EEllS6_)
        /*03c8*/ 	.word	0x0000001c


	//----- nvinfo : EIATTR_FRAME_SIZE
	.align		4
.L_189:
        /*03cc*/ 	.byte	0x04, 0x11
        /*03ce*/ 	.short	(.L_191 - .L_190)
	.align		4
.L_190:
        /*03d0*/ 	.word	index@($__internal_167_$__cuda_sm20_rem_s64)
        /*03d4*/ 	.word	0x00000000


	//----- nvinfo : EIATTR_FRAME_SIZE
	.align		4
.L_191:
        /*03d8*/ 	.byte	0x04, 0x11
        /*03da*/ 	.short	(.L_193 - .L_192)
	.align		4
.L_192:
        /*03dc*/ 	.word	index@($__internal_166_$__cuda_sm20_div_s64)
        /*03e0*/ 	.word	0x00000000


	//----- nvinfo : EIATTR_FRAME_SIZE
	.align		4
.L_193:
        /*03e4*/ 	.byte	0x04, 0x11
        /*03e6*/ 	.short	(.L_195 - .L_194)
	.align		4
.L_194:
        /*03e8*/ 	.word	index@(_ZN2at6native16triu_tril_kernelIdiLb0ELi1ELb1EEEvNS_4cuda6detail10TensorInfoIT_T0_EENS4_IKS5_S6_EEllS6_)
        /*03ec*/ 	.word	0x00000000


	//----- nvinfo : EIATTR_REGCOUNT
	.align		4
.L_195:
        /*03f0*/ 	.byte	0x04, 0x2f
        /*03f2*/ 	.short	(.L_197 - .L_196)
	.align		4
.L_196:
        /*03f4*/ 	.word	index@(_ZN2at6native16triu_tril_kernelIdiLb0ELi1ELb0EEEvNS_4cuda6detail10TensorInfoIT_T0_EENS4_IKS5_S6_EEllS6_)
        /*03f8*/ 	.word	0x0000001e


	//----- nvinfo : EIATTR_FRAME_SIZE
	.align		4
.L_197:
        /*03fc*/ 	.byte	0x04, 0x11
        /*03fe*/ 	.short	(.L_199 - .L_198)
	.align		4
.L_198:
        /*0400*/ 	.word	index@($__internal_165_$__cuda_sm20_rem_s64)
        /*0404*/ 	.word	0x00000000


	//----- nvinfo : EIATTR_FRAME_SIZE
	.align		4
.L_199:
        /*0408*/ 	.byte	0x04, 0x11
        /*040a*/ 	.short	(.L_201 - .L_200)
	.align		4
.L_200:
        /*040c*/ 	.word	index@($__internal_164_$__cuda_sm20_div_s64)
        /*0410*/ 	.word	0x00000000


	//----- nvinfo : EIATTR_FRAME_SIZE
	.align		4
.L_201:
        /*0414*/ 	.byte	0x04, 0x11
        /*0416*/ 	.short	(.L_203 - .L_202)
	.align		4
.L_202:
        /*0418*/ 	.word	index@(_ZN2at6native16triu_tril_kernelIdiLb0ELi1ELb0EEEvNS_4cuda6detail10TensorInfoIT_T0_EENS4_IKS5_S6_EEllS6_)
        /*041c*/ 	.word	0x00000000


	//----- nvinfo : EIATTR_REGCOUNT
	.align		4
.L_203:
        /*0420*/ 	.byte	0x04, 0x2f
        /*0422*/ 	.short	(.L_205 - .L_204)
	.align		4
.L_204:
        /*0424*/ 	.word	index@(_ZN2at6native16triu_tril_kernelIdlLb0ELi1ELb1EEEvNS_4cuda6detail10TensorInfoIT_T0_EENS4_IKS5_S6_EEllS6_)
        /*0428*/ 	.word	0x00000020


	//----- nvinfo : EIATTR_FRAME_SIZE
	.align		4
.L_205:
        /*042c*/ 	.byte	0x04, 0x11
        /*042e*/ 	.short	(.L_207 - .L_206)
	.align		4
.L_206:
        /*0430*/ 	.word	index@($__internal_163_$__cuda_sm20_rem_s64)
        /*0434*/ 	.word	0x00000000


	//----- nvinfo : EIATTR_FRAME_SIZE
	.align		4
.L_207:
        /*0438*/ 	.byte	0x04, 0x11
        /*043a*/ 	.short	(.L_209 - .L_208)
	.align		4
.L_208:
        /*043c*/ 	.word	index@($__internal_162_$__cuda_sm20_div_s64)
        /*0440*/ 	.word	0x00000000


	//----- nvinfo : EIATTR_FRAME_SIZE
	.align		4
.L_209:
        /*0444*/ 	.byte	0x04, 0x11
        /*0446*/ 	.short	(.L_211 - .L_210)
	.align		4
.L_210:
        /*0448*/ 	.word	index@(_ZN2at6native16triu_tril_kernelIdlLb0ELi1ELb1EEEvNS_4cuda6detail10TensorInfoIT_T0_EENS4_IKS5_S6_EEllS6_)
        /*044c*/ 	.word	0x00000000


	//----- nvinfo : EIATTR_REGCOUNT
	.align		4
.L_211:
        /*0450*/ 	.byte	0x04, 0x2f
        /*0452*/ 	.short	(.L_213 - .L_212)
	.align		4
.L_212:
        /*0454*/ 	.word	index@(_ZN2at6native16triu_tril_kernelIdlLb0ELi1ELb0EEEvNS_4cuda6detail10TensorInfoIT_T0_EENS4_IKS5_S6_EEllS6_)
        /*0458*/ 	.word	0x00000022


	//----- nvinfo : EIATTR_FRAME_SIZE
	.align		4
.L_213:
        /*045c*/ 	.byte	0x04, 0x11
        /*045e*/ 	.short	(.L_215 - .L_214)
	.align		4
.L_214:
        /*0460*/ 	.word	index@($__internal_161_$__cuda_sm20_rem_s64)
        /*0464*/ 	.word	0x00000000


	//----- nvinfo : EIATTR_FRAME_SIZE
	.align		4
.L_215:
        /*0468*/ 	.byte	0x04, 0x11
        /*046a*/ 	.short	(.L_217 - .L_216)
	.align		4
.L_216:
        /*046c*/ 	.word	index@($__internal_160_$__cuda_sm20_div_s64)
        /*0470*/ 	.word	0x00000000


	//----- nvinfo : EIATTR_FRAME_SIZE
	.align		4
.L_217:
        /*0474*/ 	.byte	0x04, 0x11
        /*0476*/ 	.short	(.L_219 - .L_218)
	.align		4
.L_218:
        /*0478*/ 	.word	index@(_ZN2at6native16triu_tril_kernelIdlLb0ELi1ELb0EEEvNS_4cuda6detail10TensorInfoIT_T0_EENS4_IKS5_S6_EEllS6_)
        /*047c*/ 	.word	0x00000000


	//----- nvinfo : EIATTR_REGCOUNT
	.align		4
.L_219:
        /*0480*/ 	.byte	0x04, 0x2f
        /*0482*/ 	.short	(.L_221 - .L_220)
	.align		4
.L_220:
        /*0484*/ 	.word	index@(_ZN2at6native16triu_tril_kernelIfiLb0ELi2ELb1EEEvNS_4cuda6detail10TensorInfoIT_T0_EENS4_IKS5_S6_EEllS6_)
        /*0488*/ 	.word	0x0000001c


	//----- nvinfo : EIATTR_FRAME_SIZE
	.align		4
.L_221:
        /*048c*/ 	.byte	0x04, 0x11
        /*048e*/ 	.short	(.L_223 - .L_222)
	.align		4
.L_222:
        /*0490*/ 	.word	index@($__internal_159_$__cuda_sm20_rem_s64)
        /*0494*/ 	.word	0x00000000


	//----- nvinfo : EIATTR_FRAME_SIZE
	.align		4
.L_223:
        /*0498*/ 	.byte	0x04, 0x11
        /*049a*/ 	.short	(.L_225 - .L_224)
	.align		4
.L_224:
        /*049c*/ 	.word	index@($__internal_158_$__cuda_sm20_div_s64)
        /*04a0*/ 	.word	0x00000000


	//----- nvinfo : EIATTR_FRAME_SIZE
	.align		4
.L_225:
        /*04a4*/ 	.byte	0x04, 0x11
        /*04a6*/ 	.short	(.L_227 - .L_226)
	.align		4
.L_226:
        /*04a8*/ 	.word	index@(_ZN2at6native16triu_tril_kernelIfiLb0ELi2ELb1EEEvNS_4cuda6detail10TensorInfoIT_T0_EENS4_IKS5_S6_EEllS6_)
        /*04ac*/ 	.word	0x00000000


	//----- nvinfo : EIATTR_REGCOUNT
	.align		4
.L_227:
        /*04b0*/ 	.byte	0x04, 0x2f
        /*04b2*/ 	.short	(.L_229 - .L_228)
	.align		4
.L_228:
        /*04b4*/ 	.word	index@(_ZN2at6native16triu_tril_kernelIfiLb0ELi2ELb0EEEvNS_4cuda6detail10TensorInfoIT_T0_EENS4_IKS5_S6_EEllS6_)
        /*04b8*/ 	.word	0x0000001e


	//----- nvinfo : EIATTR_FRAME_SIZE
	.align		4
.L_229:
        /*04bc*/ 	.byte	0x04, 0x11
        /*04be*/ 	.short	(.L_231 - .L_230)
	.align		4
.L_230:
        /*04c0*/ 	.word	index@($__internal_157_$__cuda_sm20_rem_s64)
        /*04c4*/ 	.word	0x00000000


	//----- nvinfo : EIATTR_FRAME_SIZE
	.align		4
.L_231:
        /*04c8*/ 	.byte	0x04, 0x11
        /*04ca*/ 	.short	(.L_233 - .L_232)
	.align		4
.L_232:
        /*04cc*/ 	.word	index@($__internal_156_$__cuda_sm20_div_s64)
        /*04d0*/ 	.word	0x00000000


	//----- nvinfo : EIATTR_FRAME_SIZE
	.align		4
.L_233:
        /*04d4*/ 	.byte	0x04, 0x11
        /*04d6*/ 	.short	(.L_235 - .L_234)
	.align		4
.L_234:
        /*04d8*/ 	.word	index@(_ZN2at6native16triu_tril_kernelIfiLb0ELi2ELb0EEEvNS_4cuda6detail10TensorInfoIT_T0_EENS4_IKS5_S6_EEllS6_)
        /*04dc*/ 	.word	0x00000000


	//----- nvinfo : EIATTR_REGCOUNT
	.align		4
.L_235:
        /*04e0*/ 	.byte	0x04, 0x2f
        /*04e2*/ 	.short	(.L_237 - .L_236)
	.align		4
.L_236:
        /*04e4*/ 	.word	index@(_ZN2at6native16triu_tril_kernelIflLb0ELi2ELb1EEEvNS_4cuda6detail10TensorInfoIT_T0_EENS4_IKS5_S6_EEllS6_)
        /*04e8*/ 	.word	0x00000022


	//----- nvinfo : EIATTR_FRAME_SIZE
	.align		4
.L_237:
        /*04ec*/ 	.byte	0x04, 0x11
        /*04ee*/ 	.short	(.L_239 - .L_238)
	.align		4
.L_238:
        /*04f0*/ 	.word	index@($__internal_155_$__cuda_sm20_rem_s64)
        /*04f4*/ 	.word	0x00000000


	//----- nvinfo : EIATTR_FRAME_SIZE
	.align		4
.L_239:
        /*04f8*/ 	.byte	0x04, 0x11
        /*04fa*/ 	.short	(.L_241 - .L_240)
	.align		4
.L_240:
        /*04fc*/ 	.word	index@($__internal_154_$__cuda_sm20_div_s64)
        /*0500*/ 	.word	0x00000000


	//----- nvinfo : EIATTR_FRAME_SIZE
	.align		4
.L_241:
        /*0504*/ 	.byte	0x04, 0x11
        /*0506*/ 	.short	(.L_243 - .L_242)
	.align		4
.L_242:
        /*0508*/ 	.word	index@(_ZN2at6native16triu_tril_kernelIflLb0ELi2ELb1EEEvNS_4cuda6detail10TensorInfoIT_T0_EENS4_IKS5_S6_EEllS6_)
        /*050c*/ 	.word	0x00000000


	//----- nvinfo : EIATTR_REGCOUNT
	.align		4
.L_243:
        /*0510*/ 	.byte	0x04, 0x2f
        /*0512*/ 	.short	(.L_245 - .L_244)
	.align		4
.L_244:
        /*0514*/ 	.word	index@(_ZN2at6native16triu_tril_kernelIflLb0ELi2ELb0EEEvNS_4cuda6detail10TensorInfoIT_T0_EENS4_IKS5_S6_EEllS6_)
        /*0518*/ 	.word	0x00000022


	//----- nvinfo : EIATTR_FRAME_SIZE
	.align		4
.L_245:
        /*051c*/ 	.byte	0x04, 0x11
        /*051e*/ 	.short	(.L_247 - .L_246)
	.align		4
.L_246:
        /*0520*/ 	.word	index@($__internal_153_$__cuda_sm20_rem_s64)
        /*0524*/ 	.word	0x00000000


	//----- nvinfo : EIATTR_FRAME_SIZE
	.align		4
.L_247:
        /*0528*/ 	.byte	0x04, 0x11
        /*052a*/ 	.short	(.L_249 - .L_248)
	.align		4
.L_248:
        /*052c*/ 	.word	index@($__internal_152_$__cuda_sm20_div_s64)
        /*0530*/ 	.word	0x00000000


	//----- nvinfo : EIATTR_FRAME_SIZE
	.align		4
.L_249:
        /*0534*/ 	.byte	0x04, 0x11
        /*0536*/ 	.short	(.L_251 - .L_250)
	.align		4
.L_250:
        /*0538*/ 	.word	index@(_ZN2at6native16triu_tril_kernelIflLb0ELi2ELb0EEEvNS_4cuda6detail10TensorInfoIT_T0_EENS4_IKS5_S6_EEllS6_)
        /*053c*/ 	.word	0x00000000


	//----- nvinfo : EIATTR_REGCOUNT
	.align		4
.L_251:
        /*0540*/ 	.byte	0x04, 0x2f
        /*0542*/ 	.short	(.L_253 - .L_252)
	.align		4
.L_252:
        /*0544*/ 	.word	index@(_ZN2at6native16triu_tril_kernelIN3c107complexIdEEiLb0ELi1ELb1EEEvNS_4cuda6detail10TensorInfoIT_T0_EENS7_IKS8_S9_EEllS9_)
        /*0548*/ 	.word	0x0000001c


	//----- nvinfo : EIATTR_FRAME_SIZE
	.align		4
.L_253:
        /*054c*/ 	.byte	0x04, 0x11
        /*054e*/ 	.short	(.L_255 - .L_254)
	.align		4
.L_254:
        /*0550*/ 	.word	index@($__internal_151_$__cuda_sm20_rem_s64)
        /*0554*/ 	.word	0x00000000


	//----- nvinfo : EIATTR_FRAME_SIZE
	.align		4
.L_255:
        /*0558*/ 	.byte	0x04, 0x11
        /*055a*/ 	.short	(.L_257 - .L_256)
	.align		4
.L_256:
        /*055c*/ 	.word	index@($__internal_150_$__cuda_sm20_div_s64)
        /*0560*/ 	.word	0x00000000


	//----- nvinfo : EIATTR_FRAME_SIZE
	.align		4
.L_257:
        /*0564*/ 	.byte	0x04, 0x11
        /*0566*/ 	.short	(.L_259 - .L_258)
	.align		4
.L_258:
        /*0568*/ 	.word	index@(_ZN2at6native16triu_tril_kernelIN3c107complexIdEEiLb0ELi1ELb1EEEvNS_4cuda6detail10TensorInfoIT_T0_EENS7_IKS8_S9_EEllS9_)
        /*056c*/ 	.word	0x00000000


	//----- nvinfo : EIATTR_REGCOUNT
	.align		4
.L_259:
        /*0570*/ 	.byte	0x04, 0x2f
        /*0572*/ 	.short	(.L_261 - .L_260)
	.align		4
.L_260:
        /*0574*/ 	.word	index@(_ZN2at6native16triu_tril_kernelIN3c107complexIdEEiLb0ELi1ELb0EEEvNS_4cuda6detail10TensorInfoIT_T0_EENS7_IKS8_S9_EEllS9_)
        /*0578*/ 	.word	0x0000001e


	//----- nvinfo : EIATTR_FRAME_SIZE
	.align		4
.L_261:
        /*057c*/ 	.byte	0x04, 0x11
        /*057e*/ 	.short	(.L_263 - .L_262)
	.align		4
.L_262:
        /*0580*/ 	.word	index@($__internal_149_$__cuda_sm20_rem_s64)
        /*0584*/ 	.word	0x00000000


	//----- nvinfo : EIATTR_FRAME_SIZE
	.align		4
.L_263:
        /*0588*/ 	.byte	0x04, 0x11
        /*058a*/ 	.short	(.L_265 - .L_264)
	.align		4
.L_264:
        /*058c*/ 	.word	index@($__internal_148_$__cuda_sm20_div_s64)
        /*0590*/ 	.word	0x00000000


	//----- nvinfo : EIATTR_FRAME_SIZE
	.align		4
.L_265:
        /*0594*/ 	.byte	0x04, 0x11
        /*0596*/ 	.short	(.L_267 - .L_266)
	.align		4
.L_266:
        /*0598*/ 	.word	index@(_ZN2at6native16triu_tril_kernelIN3c107complexIdEEiLb0ELi1ELb0EEEvNS_4cuda6detail10TensorInfoIT_T0_EENS7_IKS8_S9_EEllS9_)
        /*059c*/ 	.word	0x00000000


	//----- nvinfo : EIATTR_REGCOUNT
	.align		4
.L_267:
        /*05a0*/ 	.byte	0x04, 0x2f
        /*05a2*/ 	.short	(.L_269 - .L_268)
	.align		4
.L_268:
        /*05a4*/ 	.word	index@(_ZN2at6native16triu_tril_kernelIN3c107complexIdEElLb0ELi1ELb1EEEvNS_4cuda6detail10TensorInfoIT_T0_EENS7_IKS8_S9_EEllS9_)
        /*05a8*/ 	.word	0x00000020


	//----- nvinfo : EIATTR_FRAME_SIZE
	.align		4
.L_269:
        /*05ac*/ 	.byte	0x04, 0x11
        /*05ae*/ 	.short	(.L_271 - .L_270)
	.align		4
.L_270:
        /*05b0*/ 	.word	index@($__internal_147_$__cuda_sm20_rem_s64)
        /*05b4*/ 	.word	0x00000000


	//----- nvinfo : EIATTR_FRAME_SIZE
	.align		4
.L_271:
        /*05b8*/ 	.byte	0x04, 0x11
        /*05ba*/ 	.short	(.L_273 - .L_272)
	.align		4
.L_272:
        /*05bc*/ 	.word	index@($__internal_146_$__cuda_sm20_div_s64)
        /*05c0*/ 	.word	0x00000000


	//----- nvinfo : EIATTR_FRAME_SIZE
	.align		4
.L_273:
        /*05c4*/ 	.byte	0x04, 0x11
        /*05c6*/ 	.short	(.L_275 - .L_274)
	.align		4
.L_274:
        /*05c8*/ 	.word	index@(_ZN2at6native16triu_tril_kernelIN3c107complexIdEElLb0ELi1ELb1EEEvNS_4cuda6detail10TensorInfoIT_T0_EENS7_IKS8_S9_EEllS9_)
        /*05cc*/ 	.word	0x00000000


	//----- nvinfo : EIATTR_REGCOUNT
	.align		4
.L_275:
        /*05d0*/ 	.byte	0x04, 0x2f
        /*05d2*/ 	.short	(.L_277 - .L_276)
	.align		4
.L_276:
        /*05d4*/ 	.word	index@(_ZN2at6native16triu_tril_kernelIN3c107complexIdEElLb0ELi1ELb0EEEvNS_4cuda6detail10TensorInfoIT_T0_EENS7_IKS8_S9_EEllS9_)
        /*05d8*/ 	.word	0x00000022


	//----- nvinfo : EIATTR_FRAME_SIZE
	.align		4
.L_277:
        /*05dc*/ 	.byte	0x04, 0x11
        /*05de*/ 	.short	(.L_279 - .L_278)
	.align		4
.L_278:
        /*05e0*/ 	.word	index@($__internal_145_$__cuda_sm20_rem_s64)
        /*05e4*/ 	.word	0x00000000


	//----- nvinfo : EIATTR_FRAME_SIZE
	.align		4
.L_279:
        /*05e8*/ 	.byte	0x04, 0x11
        /*05ea*/ 	.short	(.L_281 - .L_280)
	.align		4
.L_280:
        /*05ec*/ 	.word	index@($__internal_144_$__cuda_sm20_div_s64)
        /*05f0*/ 	.word	0x00000000


	//----- nvinfo : EIATTR_FRAME_SIZE
	.align		4
.L_281:
        /*05f4*/ 	.byte	0x04, 0x11
        /*05f6*/ 	.short	(.L_283 - .L_282)
	.align		4
.L_282:
        /*05f8*/ 	.word	index@(_ZN2at6native16triu_tril_kernelIN3c107complexIdEElLb0ELi1ELb0EEEvNS_4cuda6detail10TensorInfoIT_T0_EENS7_IKS8_S9_EEllS9_)
        /*05fc*/ 	.word	0x00000000


	//----- nvinfo : EIATTR_REGCOUNT
	.align		4
.L_283:
        /*0600*/ 	.byte	0x04, 0x2f
        /*0602*/ 	.short	(.L_285 - .L_284)
	.align		4
.L_284:
        /*0604*/ 	.word	index@(_ZN2at6native16triu_tril_kernelIN3c107complexIfEEiLb0ELi1ELb1EEEvNS_4cuda6detail10TensorInfoIT_T0_EENS7_IKS8_S9_EEllS9_)
        /*0608*/ 	.word	0x0000001c


	//----- nvinfo : EIATTR_FRAME_SIZE
	.align		4
.L_285:
        /*060c*/ 	.byte	0x04, 0x11
        /*060e*/ 	.short	(.L_287 - .L_286)
	.align		4
.L_286:
        /*0610*/ 	.word	index@($__internal_143_$__cuda_sm20_rem_s64)
        /*0614*/ 	.word	0x00000000


	//----- nvinfo : EIATTR_FRAME_SIZE
	.align		4
.L_287:
        /*0618*/ 	.byte	0x04, 0x11
        /*061a*/ 	.short	(.L_289 - .L_288)
	.align		4
.L_288:
        /*061c*/ 	.word	index@($__internal_142_$__cuda_sm20_div_s64)
        /*0620*/ 	.word	0x00000000


	//----- nvinfo : EIATTR_FRAME_SIZE
	.align		4
.L_289:
        /*0624*/ 	.byte	0x04, 0x11
        /*0626*/ 	.short	(.L_291 - .L_290)
	.align		4
.L_290:
        /*0628*/ 	.word	index@(_ZN2at6native16triu_tril_kernelIN3c107complexIfEEiLb0ELi1ELb1EEEvNS_4cuda6detail10TensorInfoIT_T0_EENS7_IKS8_S9_EEllS9_)
        /*062c*/ 	.word	0x00000000


	//----- nvinfo : EIATTR_REGCOUNT
	.align		4
.L_291:
        /*0630*/ 	.byte	0x04, 0x2f
        /*0632*/ 	.short	(.L_293 - .L_292)
	.align		4
.L_292:
        /*0634*/ 	.word	index@(_ZN2at6native16triu_tril_kernelIN3c107complexIfEEiLb0ELi1ELb0EEEvNS_4cuda6detail10TensorInfoIT_T0_EENS7_IKS8_S9_EEllS9_)
        /*0638*/ 	.word	0x0000001e


	//----- nvinfo : EIATTR_FRAME_SIZE
	.align		4
.L_293:
        /*063c*/ 	.byte	0x04, 0x11
        /*063e*/ 	.short	(.L_295 - .L_294)
	.align		4
.L_294:
        /*0640*/ 	.word	index@($__internal_141_$__cuda_sm20_rem_s64)
        /*0644*/ 	.word	0x00000000


	//----- nvinfo : EIATTR_FRAME_SIZE
	.align		4
.L_295:
        /*0648*/ 	.byte	0x04, 0x11
        /*064a*/ 	.short	(.L_297 - .L_296)
	.align		4
.L_296:
        /*064c*/ 	.word	index@($__internal_140_$__cuda_sm20_div_s64)
        /*0650*/ 	.word	0x00000000


	//----- nvinfo : EIATTR_FRAME_SIZE
	.align		4
.L_297:
        /*0654*/ 	.byte	0x04, 0x11
        /*0656*/ 	.short	(.L_299 - .L_298)
	.align		4
.L_298:
        /*0658*/ 	.word	index@(_ZN2at6native16triu_tril_kernelIN3c107complexIfEEiLb0ELi1ELb0EEEvNS_4cuda6detail10TensorInfoIT_T0_EENS7_IKS8_S9_EEllS9_)
        /*065c*/ 	.word	0x00000000


	//----- nvinfo : EIATTR_REGCOUNT
	.align		4
.L_299:
        /*0660*/ 	.byte	0x04, 0x2f
        /*0662*/ 	.short	(.L_301 - .L_300)
	.align		4
.L_300:
        /*0664*/ 	.word	index@(_ZN2at6native16triu_tril_kernelIN3c107complexIfEElLb0ELi1ELb1EEEvNS_4cuda6detail10TensorInfoIT_T0_EENS7_IKS8_S9_EEllS9_)
        /*0668*/ 	.word	0x00000020


	//----- nvinfo : EIATTR_FRAME_SIZE
	.align		4
.L_301:
        /*066c*/ 	.byte	0x04, 0x11
        /*066e*/ 	.short	(.L_303 - .L_302)
	.align		4
.L_302:
        /*0670*/ 	.word	index@($__internal_139_$__cuda_sm20_rem_s64)
        /*0674*/ 	.word	0x00000000


	//----- nvinfo : EIATTR_FRAME_SIZE
	.align		4
.L_303:
        /*0678*/ 	.byte	0x04, 0x11
        /*067a*/ 	.short	(.L_305 - .L_304)
	.align		4
.L_304:
        /*067c*/ 	.word	index@($__internal_138_$__cuda_sm20_div_s64)
        /*0680*/ 	.word	0x00000000


	//----- nvinfo : EIATTR_FRAME_SIZE
	.align		4
.L_305:
        /*0684*/ 	.byte	0x04, 0x11
        /*0686*/ 	.short	(.L_307 - .L_306)
	.align		4
.L_306:
        /*0688*/ 	.word	index@(_ZN2at6native16triu_tril_kernelIN3c107complexIfEElLb0ELi1ELb1EEEvNS_4cuda6detail10TensorInfoIT_T0_EENS7_IKS8_S9_EEllS9_)
        /*068c*/ 	.word	0x00000000


	//----- nvinfo : EIATTR_REGCOUNT
	.align		4
.L_307:
        /*0690*/ 	.byte	0x04, 0x2f
        /*0692*/ 	.short	(.L_309 - .L_308)
	.align		4
.L_308:
        /*0694*/ 	.word	index@(_ZN2at6native16triu_tril_kernelIN3c107complexIfEElLb0ELi1ELb0EEEvNS_4cuda6detail10TensorInfoIT_T0_EENS7_IKS8_S9_EEllS9_)
        /*0698*/ 	.word	0x00000022


	//----- nvinfo : EIATTR_FRAME_SIZE
	.align		4
.L_309:
        /*069c*/ 	.byte	0x04, 0x11
        /*069e*/ 	.short	(.L_311 - .L_310)
	.align		4
.L_310:
        /*06a0*/ 	.word	index@($__internal_137_$__cuda_sm20_rem_s64)
        /*06a4*/ 	.word	0x00000000


	//----- nvinfo : EIATTR_FRAME_SIZE
	.align		4
.L_311:
        /*06a8*/ 	.byte	0x04, 0x11
        /*06aa*/ 	.short	(.L_313 - .L_312)
	.align		4
.L_312:
        /*06ac*/ 	.word	index@($__internal_136_$__cuda_sm20_div_s64)
        /*06b0*/ 	.word	0x00000000


	//----- nvinfo : EIATTR_FRAME_SIZE
	.align		4
.L_313:
        /*06b4*/ 	.byte	0x04, 0x11
        /*06b6*/ 	.short	(.L_315 - .L_314)
	.align		4
.L_314:
        /*06b8*/ 	.word	index@(_ZN2at6native16triu_tril_kernelIN3c107complexIfEElLb0ELi1ELb0EEEvNS_4cuda6detail10TensorInfoIT_T0_EENS7_IKS8_S9_EEllS9_)
        /*06bc*/ 	.word	0x00000000


	//----- nvinfo : EIATTR_REGCOUNT
	.align		4
.L_315:
        /*06c0*/ 	.byte	0x04, 0x2f
        /*06c2*/ 	.short	(.L_317 - .L_316)
	.align		4
.L_316:
        /*06c4*/ 	.word	index@(_ZN2at6native16triu_tril_kernelIN3c107complexINS2_4HalfEEEiLb0ELi2ELb1EEEvNS_4cuda6detail10TensorInfoIT_T0_EENS8_IKS9_SA_EEllSA_)
        /*06c8*/ 	.word	0x0000001c


	//----- nvinfo : EIATTR_FRAME_SIZE
	.align		4
.L_317:
        /*06cc*/ 	.byte	0x04, 0x11
        /*06ce*/ 	.short	(.L_319 - .L_318)
	.align		4
.L_318:
        /*06d0*/ 	.word	index@($__internal_135_$__cuda_sm20_rem_s64)
        /*06d4*/ 	.word	0x00000000


	//----- nvinfo : EIATTR_FRAME_SIZE
	.align		4
.L_319:
        /*06d8*/ 	.byte	0x04, 0x11
        /*06da*/ 	.short	(.L_321 - .L_320)
	.align		4
.L_320:
        /*06dc*/ 	.word	index@($__internal_134_$__cuda_sm20_div_s64)
        /*06e0*/ 	.word	0x00000000


	//----- nvinfo : EIATTR_FRAME_SIZE
	.align		4
.L_321:
        /*06e4*/ 	.byte	0x04, 0x11
        /*06e6*/ 	.short	(.L_323 - .L_322)
	.align		4
.L_322:
        /*06e8*/ 	.word	index@(_ZN2at6native16triu_tril_kernelIN3c107complexINS2_4HalfEEEiLb0ELi2ELb1EEEvNS_4cuda6detail10TensorInfoIT_T0_EENS8_IKS9_SA_EEllSA_)
        /*06ec*/ 	.word	0x00000000


	//----- nvinfo : EIATTR_REGCOUNT
	.align		4
.L_323:
        /*06f0*/ 	.byte	0x04, 0x2f
        /*06f2*/ 	.short	(.L_325 - .L_324)
	.align		4
.L_324:
        /*06f4*/ 	.word	index@(_ZN2at6native16triu_tril_kernelIN3c107complexINS2_4HalfEEEiLb0ELi2ELb0EEEvNS_4cuda6detail10TensorInfoIT_T0_EENS8_IKS9_SA_EEllSA_)
        /*06f8*/ 	.word	0x0000001e


	//----- nvinfo : EIATTR_FRAME_SIZE
	.align		4
.L_325:
        /*06fc*/ 	.byte	0x04, 0x11
        /*06fe*/ 	.short	(.L_327 - .L_326)
	.align		4
.L_326:
        /*0700*/ 	.word	index@($__internal_133_$__cuda_sm20_rem_s64)
        /*0704*/ 	.word	0x00000000


	//----- nvinfo : EIATTR_FRAME_SIZE
	.align		4
.L_327:
        /*0708*/ 	.byte	0x04, 0x11
        /*070a*/ 	.short	(.L_329 - .L_328)
	.align		4
.L_328:
        /*070c*/ 	.word	index@($__internal_132_$__cuda_sm20_div_s64)
        /*0710*/ 	.word	0x00000000


	//----- nvinfo : EIATTR_FRAME_SIZE
	.align		4
.L_329:
        /*0714*/ 	.byte	0x04, 0x11
        /*0716*/ 	.short	(.L_331 - .L_330)
	.align		4
.L_330:
        /*0718*/ 	.word	index@(_ZN2at6native16triu_tril_kernelIN3c107complexINS2_4HalfEEEiLb0ELi2ELb0EEEvNS_4cuda6detail10TensorInfoIT_T0_EENS8_IKS9_SA_EEllSA_)
        /*071c*/ 	.word	0x00000000


	//----- nvinfo : EIATTR_REGCOUNT
	.align		4
.L_331:
        /*0720*/ 	.byte	0x04, 0x2f
        /*0722*/ 	.short	(.L_333 - .L_332)
	.align		4
.L_332:
        /*0724*/ 	.word	index@(_ZN2at6native16triu_tril_kernelIN3c107complexINS2_4HalfEEElLb0ELi2ELb1EEEvNS_4cuda6detail10TensorInfoIT_T0_EENS8_IKS9_SA_EEllSA_)
        /*0728*/ 	.word	0x00000022


	//----- nvinfo : EIATTR_FRAME_SIZE
	.align		4
.L_333:
        /*072c*/ 	.byte	0x04, 0x11
        /*072e*/ 	.short	(.L_335 - .L_334)
	.align		4
.L_334:
        /*0730*/ 	.word	index@($__internal_131_$__cuda_sm20_rem_s64)
        /*0734*/ 	.word	0x00000000


	//----- nvinfo : EIATTR_FRAME_SIZE
	.align		4
.L_335:
        /*0738*/ 	.byte	0x04, 0x11
        /*073a*/ 	.short	(.L_337 - .L_336)
	.align		4
.L_336:
        /*073c*/ 	.word	index@($__internal_130_$__cuda_sm20_div_s64)
        /*0740*/ 	.word	0x00000000


	//----- nvinfo : EIATTR_FRAME_SIZE
	.align		4
.L_337:
        /*0744*/ 	.byte	0x04, 0x11
        /*0746*/ 	.short	(.L_339 - .L_338)
	.align		4
.L_338:
        /*0748*/ 	.word	index@(_ZN2at6native16triu_tril_kernelIN3c107complexINS2_4HalfEEElLb0ELi2ELb1EEEvNS_4cuda6detail10TensorInfoIT_T0_EENS8_IKS9_SA_EEllSA_)
        /*074c*/ 	.word	0x00000000


	//----- nvinfo : EIATTR_REGCOUNT
	.align		4
.L_339:
        /*0750*/ 	.byte	0x04, 0x2f
        /*0752*/ 	.short	(.L_341 - .L_340)
	.align		4
.L_340:
        /*0754*/ 	.word	index@(_ZN2at6native16triu_tril_kernelIN3c107complexINS2_4HalfEEElLb0ELi2ELb0EEEvNS_4cuda6detail10TensorInfoIT_T0_EENS8_IKS9_SA_EEllSA_)
        /*0758*/ 	.word	0x00000022


	//----- nvinfo : EIATTR_FRAME_SIZE
	.align		4
.L_341:
        /*075c*/ 	.byte	0x04, 0x11
        /*075e*/ 	.short	(.L_343 - .L_342)
	.align		4
.L_342:
        /*0760*/ 	.word	index@($__internal_129_$__cuda_sm20_rem_s64)
        /*0764*/ 	.word	0x00000000


	//----- nvinfo : EIATTR_FRAME_SIZE
	.align		4
.L_343:
        /*0768*/ 	.byte	0x04, 0x11
        /*076a*/ 	.short	(.L_345 - .L_344)
	.align		4
.L_344:
        /*076c*/ 	.word	index@($__internal_128_$__cuda_sm20_div_s64)
        /*0770*/ 	.word	0x00000000


	//----- nvinfo : EIATTR_FRAME_SIZE
	.align		4
.L_345:
        /*0774*/ 	.byte	0x04, 0x11
        /*0776*/ 	.short	(.L_347 - .L_346)
	.align		4
.L_346:
        /*0778*/ 	.word	index@(_ZN2at6native16triu_tril_kernelIN3c107complexINS2_4HalfEEElLb0ELi2ELb0EEEvNS_4cuda6detail10TensorInfoIT_T0_EENS8_IKS9_SA_EEllSA_)
        /*077c*/ 	.word	0x00000000


	//----- nvinfo : EIATTR_REGCOUNT
	.align		4
.L_347:
        /*0780*/ 	.byte	0x04, 0x2f
        /*0782*/ 	.short	(.L_349 - .L_348)
	.align		4
.L_348:
        /*0784*/ 	.word	index@(_ZN2at6native16triu_tril_kernelIN3c104HalfEiLb0ELi4ELb1EEEvNS_4cuda6detail10TensorInfoIT_T0_EENS6_IKS7_S8_EEllS8_)
        /*0788*/ 	.word	0x0000001c


	//----- nvinfo : EIATTR_FRAME_SIZE
	.align		4
.L_349:
        /*078c*/ 	.byte	0x04, 0x11
        /*078e*/ 	.short	(.L_351 - .L_350)
	.align		4
.L_350:
        /*0790*/ 	.word	index@($__internal_127_$__cuda_sm20_rem_s64)
        /*0794*/ 	.word	0x00000000


	//----- nvinfo : EIATTR_FRAME_SIZE
	.align		4
.L_351:
        /*0798*/ 	.byte	0x04, 0x11
        /*079a*/ 	.short	(.L_353 - .L_352)
	.align		4
.L_352:
        /*079c*/ 	.word	index@($__internal_126_$__cuda_sm20_div_s64)
        /*07a0*/ 	.word	0x00000000


	//----- nvinfo : EIATTR_FRAME_SIZE
	.align		4
.L_353:
        /*07a4*/ 	.byte	0x04, 0x11
        /*07a6*/ 	.short	(.L_355 - .L_354)
	.align		4
.L_354:
        /*07a8*/ 	.word	index@(_ZN2at6native16triu_tril_kernelIN3c104HalfEiLb0ELi4ELb1EEEvNS_4cuda6detail10TensorInfoIT_T0_EENS6_IKS7_S8_EEllS8_)
        /*07ac*/ 	.word	0x00000000


	//----- nvinfo : EIATTR_REGCOUNT
	.align		4
.L_355:
        /*07b0*/ 	.byte	0x04, 0x2f
        /*07b2*/ 	.short	(.L_357 - .L_356)
	.align		4
.L_356:
        /*07b4*/ 	.word	index@(_ZN2at6native16triu_tril_kernelIN3c104HalfEiLb0ELi4ELb0EEEvNS_4cuda6detail10TensorInfoIT_T0_EENS6_IKS7_S8_EEllS8_)
        /*07b8*/ 	.word	0x0000001e


	//----- nvinfo : EIATTR_FRAME_SIZE
	.align		4
.L_357:
        /*07bc*/ 	.byte	0x04, 0x11
        /*07be*/ 	.short	(.L_359 - .L_358)
	.align		4
.L_358:
        /*07c0*/ 	.word	index@($__internal_125_$__cuda_sm20_rem_s64)
        /*07c4*/ 	.word	0x00000000


	//----- nvinfo : EIATTR_FRAME_SIZE
	.align		4
.L_359:
        /*07c8*/ 	.byte	0x04, 0x11
        /*07ca*/ 	.short	(.L_361 - .L_360)
	.align		4
.L_360:
        /*07cc*/ 	.word	index@($__internal_124_$__cuda_sm20_div_s64)
        /*07d0*/ 	.word	0x00000000


	//----- nvinfo : EIATTR_FRAME_SIZE
	.align		4
.L_361:
        /*07d4*/ 	.byte	0x04, 0x11
        /*07d6*/ 	.short	(.L_363 - .L_362)
	.align		4
.L_362:
        /*07d8*/ 	.word	index@(_ZN2at6native16triu_tril_kernelIN3c104HalfEiLb0ELi4ELb0EEEvNS_4cuda6detail10TensorInfoIT_T0_EENS6_IKS7_S8_EEllS8_)
        /*07dc*/ 	.word	0x00000000


	//----- nvinfo : EIATTR_REGCOUNT
	.align		4
.L_363:
        /*07e0*/ 	.byte	0x04, 0x2f
        /*07e2*/ 	.short	(.L_365 - .L_364)
	.align		4
.L_364:
        /*07e4*/ 	.word	index@(_ZN2at6native16triu_tril_kernelIN3c104HalfElLb0ELi4ELb1EEEvNS_4cuda6detail10TensorInfoIT_T0_EENS6_IKS7_S8_EEllS8_)
        /*07e8*/ 	.word	0x00000024


	//----- nvinfo : EIATTR_FRAME_SIZE
	.align		4
.L_365:
        /*07ec*/ 	.byte	0x04, 0x11
        /*07ee*/ 	.short	(.L_367 - .L_366)
	.align		4
.L_366:
        /*07f0*/ 	.word	index@($__internal_123_$__cuda_sm20_rem_s64)
        /*07f4*/ 	.word	0x00000000


	//----- nvinfo : EIATTR_FRAME_SIZE
	.align		4
.L_367:
        /*07f8*/ 	.byte	0x04, 0x11
        /*07fa*/ 	.short	(.L_369 - .L_368)
	.align		4
.L_368:
        /*07fc*/ 	.word	index@($__internal_122_$__cuda_sm20_div_s64)
        /*0800*/ 	.word	0x00000000


	//----- nvinfo : EIATTR_FRAME_SIZE
	.align		4
.L_369:
        /*0804*/ 	.byte	0x04, 0x11
        /*0806*/ 	.short	(.L_371 - .L_370)
	.align		4
.L_370:
        /*0808*/ 	.word	index@(_ZN2at6native16triu_tril_kernelIN3c104HalfElLb0ELi4ELb1EEEvNS_4cuda6detail10TensorInfoIT_T0_EENS6_IKS7_S8_EEllS8_)
        /*080c*/ 	.word	0x00000000


	//----- nvinfo : EIATTR_REGCOUNT
	.align		4
.L_371:
        /*0810*/ 	.byte	0x04, 0x2f
        /*0812*/ 	.short	(.L_373 - .L_372)
	.align		4
.L_372:
        /*0814*/ 	.word	index@(_ZN2at6native16triu_tril_kernelIN3c104HalfElLb0ELi4ELb0EEEvNS_4cuda6detail10TensorInfoIT_T0_EENS6_IKS7_S8_EEllS8_)
        /*0818*/ 	.word	0x00000022


	//----- nvinfo : EIATTR_FRAME_SIZE
	.align		4
.L_373:
        /*081c*/ 	.byte	0x04, 0x11
        /*081e*/ 	.short	(.L_375 - .L_374)
	.align		4
.L_374:
        /*0820*/ 	.word	index@($__internal_121_$__cuda_sm20_rem_s64)
        /*0824*/ 	.word	0x00000000


	//----- nvinfo : EIATTR_FRAME_SIZE
	.align		4
.L_375:
        /*0828*/ 	.byte	0x04, 0x11
        /*082a*/ 	.short	(.L_377 - .L_376)
	.align		4
.L_376:
        /*082c*/ 	.word	index@($__internal_120_$__cuda_sm20_div_s64)
        /*0830*/ 	.word	0x00000000


	//----- nvinfo : EIATTR_FRAME_SIZE
	.align		4
.L_377:
        /*0834*/ 	.byte	0x04, 0x11
        /*0836*/ 	.short	(.L_379 - .L_378)
	.align		4
.L_378:
        /*0838*/ 	.word	index@(_ZN2at6native16triu_tril_kernelIN3c104HalfElLb0ELi4ELb0EEEvNS_4cuda6detail10TensorInfoIT_T0_EENS6_IKS7_S8_EEllS8_)
        /*083c*/ 	.word	0x00000000


	//----- nvinfo : EIATTR_REGCOUNT
	.align		4
.L_379:
        /*0840*/ 	.byte	0x04, 0x2f
        /*0842*/ 	.short	(.L_381 - .L_380)
	.align		4
.L_380:
        /*0844*/ 	.word	index@(_ZN2at6native16triu_tril_kernelIN3c108BFloat16EiLb0ELi4ELb1EEEvNS_4cuda6detail10TensorInfoIT_T0_EENS6_IKS7_S8_EEllS8_)
        /*0848*/ 	.word	0x0000001c


	//----- nvinfo : EIATTR_FRAME_SIZE
	.align		4
.L_381:
        /*084c*/ 	.byte	0x04, 0x11
        /*084e*/ 	.short	(.L_383 - .L_382)
	.align		4
.L_382:
        /*0850*/ 	.word	index@($__internal_119_$__cuda_sm20_rem_s64)
        /*0854*/ 	.word	0x00000000


	//----- nvinfo : EIATTR_FRAME_SIZE
	.align		4
.L_383:
        /*0858*/ 	.byte	0x04, 0x11
        /*085a*/ 	.short	(.L_385 - .L_384)
	.align		4
.L_384:
        /*085c*/ 	.word	index@($__internal_118_$__cuda_sm20_div_s64)
        /*0860*/ 	.word	0x00000000


	//----- nvinfo : EIATTR_FRAME_SIZE
	.align		4
.L_385:
        /*0864*/ 	.byte	0x04, 0x11
        /*0866*/ 	.short	(.L_387 - .L_386)
	.align		4
.L_386:
        /*0868*/ 	.word	index@(_ZN2at6native16triu_tril_kernelIN3c108BFloat16EiLb0ELi4ELb1EEEvNS_4cuda6detail10TensorInfoIT_T0_EENS6_IKS7_S8_EEllS8_)
        /*086c*/ 	.word	0x00000000


	//----- nvinfo : EIATTR_REGCOUNT
	.align		4
.L_387:
        /*0870*/ 	.byte	0x04, 0x2f
        /*0872*/ 	.short	(.L_389 - .L_388)
	.align		4
.L_388:
        /*0874*/ 	.word	index@(_ZN2at6native16triu_tril_kernelIN3c108BFloat16EiLb0ELi4ELb0EEEvNS_4cuda6detail10TensorInfoIT_T0_EENS6_IKS7_S8_EEllS8_)
        /*0878*/ 	.word	0x0000001e


	//----- nvinfo : EIATTR_FRAME_SIZE
	.align		4
.L_389:
        /*087c*/ 	.byte	0x04, 0x11
        /*087e*/ 	.short	(.L_391 - .L_390)
	.align		4
.L_390:
        /*0880*/ 	.word	index@($__internal_117_$__cuda_sm20_rem_s64)
        /*0884*/ 	.word	0x00000000


	//----- nvinfo : EIATTR_FRAME_SIZE
	.align		4
.L_391:
        /*0888*/ 	.byte	0x04, 0x11
        /*088a*/ 	.short	(.L_393 - .L_392)
	.align		4
.L_392:
        /*088c*/ 	.word	index@($__internal_116_$__cuda_sm20_div_s64)
        /*0890*/ 	.word	0x00000000


	//----- nvinfo : EIATTR_FRAME_SIZE
	.align		4
.L_393:
        /*0894*/ 	.byte	0x04, 0x11
        /*0896*/ 	.short	(.L_395 - .L_394)
	.align		4
.L_394:
        /*0898*/ 	.word	index@(_ZN2at6native16triu_tril_kernelIN3c108BFloat16EiLb0ELi4ELb0EEEvNS_4cuda6detail10TensorInfoIT_T0_EENS6_IKS7_S8_EEllS8_)
        /*089c*/ 	.word	0x00000000


	//----- nvinfo : EIATTR_REGCOUNT
	.align		4
.L_395:
        /*08a0*/ 	.byte	0x04, 0x2f
        /*08a2*/ 	.short	(.L_397 - .L_396)
	.align		4
.L_396:
        /*08a4*/ 	.word	index@(_ZN2at6native16triu_tril_kernelIN3c108BFloat16ElLb0ELi4ELb1EEEvNS_4cuda6detail10TensorInfoIT_T0_EENS6_IKS7_S8_EEllS8_)
        /*08a8*/ 	.word	0x00000024


	//----- nvinfo : EIATTR_FRAME_SIZE
	.align		4
.L_397:
        /*08ac*/ 	.byte	0x04, 0x11
        /*08ae*/ 	.short	(.L_399 - .L_398)
	.align		4
.L_398:
        /*08b0*/ 	.word	index@($__internal_115_$__cuda_sm20_rem_s64)
        /*08b4*/ 	.word	0x00000000


	//----- nvinfo : EIATTR_FRAME_SIZE
	.align		4
.L_399:
        /*08b8*/ 	.byte	0x04, 0x11
        /*08ba*/ 	.short	(.L_401 - .L_400)
	.align		4
.L_400:
        /*08bc*/ 	.word	index@($__internal_114_$__cuda_sm20_div_s64)
        /*08c0*/ 	.word	0x00000000


	//----- nvinfo : EIATTR_FRAME_SIZE
	.align		4
.L_401:
        /*08c4*/ 	.byte	0x04, 0x11
        /*08c6*/ 	.short	(.L_403 - .L_402)
	.align		4
.L_402:
        /*08c8*/ 	.word	index@(_ZN2at6native16triu_tril_kernelIN3c108BFloat16ElLb0ELi4ELb1EEEvNS_4cuda6detail10TensorInfoIT_T0_EENS6_IKS7_S8_EEllS8_)
        /*08cc*/ 	.word	0x00000000


	//----- nvinfo : EIATTR_REGCOUNT
	.align		4
.L_403:
        /*08d0*/ 	.byte	0x04, 0x2f
        /*08d2*/ 	.short	(.L_405 - .L_404)
	.align		4
.L_404:
        /*08d4*/ 	.word	index@(_ZN2at6native16triu_tril_kernelIN3c108BFloat16ElLb0ELi4ELb0EEEvNS_4cuda6detail10TensorInfoIT_T0_EENS6_IKS7_S8_EEllS8_)
        /*08d8*/ 	.word	0x00000022


	//----- nvinfo : EIATTR_FRAME_SIZE
	.align		4
.L_405:
        /*08dc*/ 	.byte	0x04, 0x11
        /*08de*/ 	.short	(.L_407 - .L_406)
	.align		4
.L_406:
        /*08e0*/ 	.word	index@($__internal_113_$__cuda_sm20_rem_s64)
        /*08e4*/ 	.word	0x00000000


	//----- nvinfo : EIATTR_FRAME_SIZE
	.align		4
.L_407:
        /*08e8*/ 	.byte	0x04, 0x11
        /*08ea*/ 	.short	(.L_409 - .L_408)
	.align		4
.L_408:
        /*08ec*/ 	.word	index@($__internal_112_$__cuda_sm20_div_s64)
        /*08f0*/ 	.word	0x00000000


	//----- nvinfo : EIATTR_FRAME_SIZE
	.align		4
.L_409:
        /*08f4*/ 	.byte	0x04, 0x11
        /*08f6*/ 	.short	(.L_411 - .L_410)
	.align		4
.L_410:
        /*08f8*/ 	.word	index@(_ZN2at6native16triu_tril_kernelIN3c108BFloat16ElLb0ELi4ELb0EEEvNS_4cuda6detail10TensorInfoIT_T0_EENS6_IKS7_S8_EEllS8_)
        /*08fc*/ 	.word	0x00000000


	//----- nvinfo : EIATTR_REGCOUNT
	.align		4
.L_411:
        /*0900*/ 	.byte	0x04, 0x2f
        /*0902*/ 	.short	(.L_413 - .L_412)
	.align		4
.L_412:
        /*0904*/ 	.word	index@(_ZN2at6native16triu_tril_kernelIbiLb0ELi8ELb1EEEvNS_4cuda6detail10TensorInfoIT_T0_EENS4_IKS5_S6_EEllS6_)
        /*0908*/ 	.word	0x0000001c


	//----- nvinfo : EIATTR_FRAME_SIZE
	.align		4
.L_413:
        /*090c*/ 	.byte	0x04, 0x11
        /*090e*/ 	.short	(.L_415 - .L_414)
	.align		4
.L_414:
        /*0910*/ 	.word	index@($__internal_111_$__cuda_sm20_rem_s64)
        /*0914*/ 	.word	0x00000000


	//----- nvinfo : EIATTR_FRAME_SIZE
	.align		4
.L_415:
        /*0918*/ 	.byte	0x04, 0x11
        /*091a*/ 	.short	(.L_417 - .L_416)
	.align		4
.L_416:
        /*091c*/ 	.word	index@($__internal_110_$__cuda_sm20_div_s64)
        /*0920*/ 	.word	0x00000000


	//----- nvinfo : EIATTR_FRAME_SIZE
	.align		4
.L_417:
        /*0924*/ 	.byte	0x04, 0x11
        /*0926*/ 	.short	(.L_419 - .L_418)
	.align		4
.L_418:
        /*0928*/ 	.word	index@(_ZN2at6native16triu_tril_kernelIbiLb0ELi8ELb1EEEvNS_4cuda6detail10TensorInfoIT_T0_EENS4_IKS5_S6_EEllS6_)
        /*092c*/ 	.word	0x00000000


	//----- nvinfo : EIATTR_REGCOUNT
	.align		4
.L_419:
        /*0930*/ 	.byte	0x04, 0x2f
        /*0932*/ 	.short	(.L_421 - .L_420)
	.align		4
.L_420:
        /*0934*/ 	.word	index@(_ZN2at6native16triu_tril_kernelIbiLb0ELi8ELb0EEEvNS_4cuda6detail10TensorInfoIT_T0_EENS4_IKS5_S6_EEllS6_)
        /*0938*/ 	.word	0x0000001e


	//----- nvinfo : EIATTR_FRAME_SIZE
	.align		4
.L_421:
        /*093c*/ 	.byte	0x04, 0x11
        /*093e*/ 	.short	(.L_423 - .L_422)
	.align		4
.L_422:
        /*0940*/ 	.word	index@($__internal_109_$__cuda_sm20_rem_s64)
        /*0944*/ 	.word	0x00000000


	//----- nvinfo : EIATTR_FRAME_SIZE
	.align		4
.L_423:
        /*0948*/ 	.byte	0x04, 0x11
        /*094a*/ 	.short	(.L_425 - .L_424)
	.align		4
.L_424:
        /*094c*/ 	.word	index@($__internal_108_$__cuda_sm20_div_s64)
        /*0950*/ 	.word	0x00000000


	//----- nvinfo : EIATTR_FRAME_SIZE
	.align		4
.L_425:
        /*0954*/ 	.byte	0x04, 0x11
        /*0956*/ 	.short	(.L_427 - .L_426)
	.align		4
.L_426:
        /*0958*/ 	.word	index@(_ZN2at6native16triu_tril_kernelIbiLb0ELi8ELb0EEEvNS_4cuda6detail10TensorInfoIT_T0_EENS4_IKS5_S6_EEllS6_)
        /*095c*/ 	.word	0x00000000


	//----- nvinfo : EIATTR_REGCOUNT
	.align		4
.L_427:
        /*0960*/ 	.byte	0x04, 0x2f
        /*0962*/ 	.short	(.L_429 - .L_428)
	.align		4
.L_428:
        /*0964*/ 	.word	index@(_ZN2at6native16triu_tril_kernelIblLb0ELi8ELb1EEEvNS_4cuda6detail10TensorInfoIT_T0_EENS4_IKS5_S6_EEllS6_)
        /*0968*/ 	.word	0x00000024


	//----- nvinfo : EIATTR_FRAME_SIZE
	.align		4
.L_429:
        /*096c*/ 	.byte	0x04, 0x11
        /*096e*/ 	.short	(.L_431 - .L_430)
	.align		4
.L_430:
        /*0970*/ 	.word	index@($__internal_107_$__cuda_sm20_rem_s64)
        /*0974*/ 	.word	0x00000000


	//----- nvinfo : EIATTR_FRAME_SIZE
	.align		4
.L_431:
        /*0978*/ 	.byte	0x04, 0x11
        /*097a*/ 	.short	(.L_433 - .L_432)
	.align		4
.L_432:
        /*097c*/ 	.word	index@($__internal_106_$__cuda_sm20_div_s64)
        /*0980*/ 	.word	0x00000000


	//----- nvinfo : EIATTR_FRAME_SIZE
	.align		4
.L_433:
        /*0984*/ 	.byte	0x04, 0x11
        /*0986*/ 	.short	(.L_435 - .L_434)
	.align		4
.L_434:
        /*0988*/ 	.word	index@(_ZN2at6native16triu_tril_kernelIblLb0ELi8ELb1EEEvNS_4cuda6detail10TensorInfoIT_T0_EENS4_IKS5_S6_EEllS6_)
        /*098c*/ 	.word	0x00000000


	//----- nvinfo : EIATTR_REGCOUNT
	.align		4
.L_435:
        /*0990*/ 	.byte	0x04, 0x2f
        /*0992*/ 	.short	(.L_437 - .L_436)
	.align		4
.L_436:
        /*0994*/ 	.word	index@(_ZN2at6native16triu_tril_kernelIblLb0ELi8ELb0EEEvNS_4cuda6detail10TensorInfoIT_T0_EENS4_IKS5_S6_EEllS6_)
        /*0998*/ 	.word	0x00000022


	//----- nvinfo : EIATTR_FRAME_SIZE
	.align		4
.L_437:
        /*099c*/ 	.byte	0x04, 0x11
        /*099e*/ 	.short	(.L_439 - .L_438)
	.align		4
.L_438:
        /*09a0*/ 	.word	index@($__internal_105_$__cuda_sm20_rem_s64)
        /*09a4*/ 	.word	0x00000000


	//----- nvinfo : EIATTR_FRAME_SIZE
	.align		4
.L_439:
        /*09a8*/ 	.byte	0x04, 0x11
        /*09aa*/ 	.short	(.L_441 - .L_440)
	.align		4
.L_440:
        /*09ac*/ 	.word	index@($__internal_104_$__cuda_sm20_div_s64)
        /*09b0*/ 	.word	0x00000000


	//----- nvinfo : EIATTR_FRAME_SIZE
	.align		4
.L_441:
        /*09b4*/ 	.byte	0x04, 0x11
        /*09b6*/ 	.short	(.L_443 - .L_442)
	.align		4
.L_442:
        /*09b8*/ 	.word	index@(_ZN2at6native16triu_tril_kernelIblLb0ELi8ELb0EEEvNS_4cuda6detail10TensorInfoIT_T0_EENS4_IKS5_S6_EEllS6_)
        /*09bc*/ 	.word	0x00000000


	//----- nvinfo : EIATTR_REGCOUNT
	.align		4
.L_443:
        /*09c0*/ 	.byte	0x04, 0x2f
        /*09c2*/ 	.short	(.L_445 - .L_444)
	.align		4
.L_444:
        /*09c4*/ 	.word	index@(_ZN2at6native16triu_tril_kernelIhiLb1ELi8ELb1EEEvNS_4cuda6detail10TensorInfoIT_T0_EENS4_IKS5_S6_EEllS6_)
        /*09c8*/ 	.word	0x0000001c


	//----- nvinfo : EIATTR_FRAME_SIZE
	.align		4
.L_445:
        /*09cc*/ 	.byte	0x04, 0x11
        /*09ce*/ 	.short	(.L_447 - .L_446)
	.align		4
.L_446:
        /*09d0*/ 	.word	index@($__internal_103_$__cuda_sm20_rem_s64)
        /*09d4*/ 	.word	0x00000000


	//----- nvinfo : EIATTR_FRAME_SIZE
	.align		4
.L_447:
        /*09d8*/ 	.byte	0x04, 0x11
        /*09da*/ 	.short	(.L_449 - .L_448)
	.align		4
.L_448:
        /*09dc*/ 	.word	index@($__internal_102_$__cuda_sm20_div_s64)
        /*09e0*/ 	.word	0x00000000


	//----- nvinfo : EIATTR_FRAME_SIZE
	.align		4
.L_449:
        /*09e4*/ 	.byte	0x04, 0x11
        /*09e6*/ 	.short	(.L_451 - .L_450)
	.align		4
.L_450:
        /*09e8*/ 	.word	index@(_ZN2at6native16triu_tril_kernelIhiLb1ELi8ELb1EEEvNS_4cuda6detail10TensorInfoIT_T0_EENS4_IKS5_S6_EEllS6_)
        /*09ec*/ 	.word	0x00000000


	//----- nvinfo : EIATTR_REGCOUNT
	.align		4
.L_451:
        /*09f0*/ 	.byte	0x04, 0x2f
        /*09f2*/ 	.short	(.L_453 - .L_452)
	.align		4
.L_452:
        /*09f4*/ 	.word	index@(_ZN2at6native16triu_tril_kernelIhiLb1ELi8ELb0EEEvNS_4cuda6detail10TensorInfoIT_T0_EENS4_IKS5_S6_EEllS6_)
        /*09f8*/ 	.word	0x0000001e


	//----- nvinfo : EIATTR_FRAME_SIZE
	.align		4
.L_453:
        /*09fc*/ 	.byte	0x04, 0x11
        /*09fe*/ 	.short	(.L_455 - .L_454)
	.align		4
.L_454:
        /*0a00*/ 	.word	index@($__internal_101_$__cuda_sm20_rem_s64)
        /*0a04*/ 	.word	0x00000000


	//----- nvinfo : EIATTR_FRAME_SIZE
	.align		4
.L_455:
        /*0a08*/ 	.byte	0x04, 0x11
        /*0a0a*/ 	.short	(.L_457 - .L_456)
	.align		4
.L_456:
        /*0a0c*/ 	.word	index@($__internal_100_$__cuda_sm20_div_s64)
        /*0a10*/ 	.word	0x00000000


	//----- nvinfo : EIATTR_FRAME_SIZE
	.align		4
.L_457:
        /*0a14*/ 	.byte	0x04, 0x11
        /*0a16*/ 	.short	(.L_459 - .L_458)
	.align		4
.L_458:
        /*0a18*/ 	.word	index@(_ZN2at6native16triu_tril_kernelIhiLb1ELi8ELb0EEEvNS_4cuda6detail10TensorInfoIT_T0_EENS4_IKS5_S6_EEllS6_)
        /*0a1c*/ 	.word	0x00000000


	//----- nvinfo : EIATTR_REGCOUNT
	.align		4
.L_459:
        /*0a20*/ 	.byte	0x04, 0x2f
        /*0a22*/ 	.short	(.L_461 - .L_460)
	.align		4
.L_460:
        /*0a24*/ 	.word	index@(_ZN2at6native16triu_tril_kernelIhlLb1ELi8ELb1EEEvNS_4cuda6detail10TensorInfoIT_T0_EENS4_IKS5_S6_EEllS6_)
        /*0a28*/ 	.word	0x00000020


	//----- nvinfo : EIATTR_FRAME_SIZE
	.align		4
.L_461:
        /*0a2c*/ 	.byte	0x04, 0x11
        /*0a2e*/ 	.short	(.L_463 - .L_462)
	.align		4
.L_462:
        /*0a30*/ 	.word	index@($__internal_99_$__cuda_sm20_rem_s64)
        /*0a34*/ 	.word	0x00000000


	//----- nvinfo : EIATTR_FRAME_SIZE
	.align		4
.L_463:
        /*0a38*/ 	.byte	0x04, 0x11
        /*0a3a*/ 	.short	(.L_465 - .L_464)
	.align		4
.L_464:
        /*0a3c*/ 	.word	index@($__internal_98_$__cuda_sm20_div_s64)
        /*0a40*/ 	.word	0x00000000


	//----- nvinfo : EIATTR_FRAME_SIZE
	.align		4
.L_465:
        /*0a44*/ 	.byte	0x04, 0x11
        /*0a46*/ 	.short	(.L_467 - .L_466)
	.align		4
.L_466:
        /*0a48*/ 	.word	index@(_ZN2at6native16triu_tril_kernelIhlLb1ELi8ELb1EEEvNS_4cuda6detail10TensorInfoIT_T0_EENS4_IKS5_S6_EEllS6_)
        /*0a4c*/ 	.word	0x00000000


	//----- nvinfo : EIATTR_REGCOUNT
	.align		4
.L_467:
        /*0a50*/ 	.byte	0x04, 0x2f
        /*0a52*/ 	.short	(.L_469 - .L_468)
	.align		4
.L_468:
        /*0a54*/ 	.word	index@(_ZN2at6native16triu_tril_kernelIhlLb1ELi8ELb0EEEvNS_4cuda6detail10TensorInfoIT_T0_EENS4_IKS5_S6_EEllS6_)
        /*0a58*/ 	.word	0x00000022


	//----- nvinfo : EIATTR_FRAME_SIZE
	.align		4
.L_469:
        /*0a5c*/ 	.byte	0x04, 0x11
        /*0a5e*/ 	.short	(.L_471 - .L_470)
	.align		4
.L_470:
        /*0a60*/ 	.word	index@($__internal_97_$__cuda_sm20_rem_s64)
        /*0a64*/ 	.word	0x00000000


	//----- nvinfo : EIATTR_FRAME_SIZE
	.align		4
.L_471:
        /*0a68*/ 	.byte	0x04, 0x11
        /*0a6a*/ 	.short	(.L_473 - .L_472)
	.align		4
.L_472:
        /*0a6c*/ 	.word	index@($__internal_96_$__cuda_sm20_div_s64)
        /*0a70*/ 	.word	0x00000000


	//----- nvinfo : EIATTR_FRAME_SIZE
	.align		4
.L_473:
        /*0a74*/ 	.byte	0x04, 0x11
        /*0a76*/ 	.short	(.L_475 - .L_474)
	.align		4
.L_474:
        /*0a78*/ 	.word	index@(_ZN2at6native16triu_tril_kernelIhlLb1ELi8ELb0EEEvNS_4cuda6detail10TensorInfoIT_T0_EENS4_IKS5_S6_EEllS6_)
        /*0a7c*/ 	.word	0x00000000


	//----- nvinfo : EIATTR_REGCOUNT
	.align		4
.L_475:
        /*0a80*/ 	.byte	0x04, 0x2f
        /*0a82*/ 	.short	(.L_477 - .L_476)
	.align		4
.L_476:
        /*0a84*/ 	.word	index@(_ZN2at6native16triu_tril_kernelIaiLb1ELi8ELb1EEEvNS_4cuda6detail10TensorInfoIT_T0_EENS4_IKS5_S6_EEllS6_)
        /*0a88*/ 	.word	0x0000001c


	//----- nvinfo : EIATTR_FRAME_SIZE
	.align		4
.L_477:
        /*0a8c*/ 	.byte	0x04, 0x11
        /*0a8e*/ 	.short	(.L_479 - .L_478)
	.align		4
.L_478:
        /*0a90*/ 	.word	index@($__internal_95_$__cuda_sm20_rem_s64)
        /*0a94*/ 	.word	0x00000000


	//----- nvinfo : EIATTR_FRAME_SIZE
	.align		4
.L_479:
        /*0a98*/ 	.byte	0x04, 0x11
        /*0a9a*/ 	.short	(.L_481 - .L_480)
	.align		4
.L_480:
        /*0a9c*/ 	.word	index@($__internal_94_$__cuda_sm20_div_s64)
        /*0aa0*/ 	.word	0x00000000


	//----- nvinfo : EIATTR_FRAME_SIZE
	.align		4
.L_481:
        /*0aa4*/ 	.byte	0x04, 0x11
        /*0aa6*/ 	.short	(.L_483 - .L_482)
	.align		4
.L_482:
        /*0aa8*/ 	.word	index@(_ZN2at6native16triu_tril_kernelIaiLb1ELi8ELb1EEEvNS_4cuda6detail10TensorInfoIT_T0_EENS4_IKS5_S6_EEllS6_)
        /*0aac*/ 	.word	0x00000000


	//----- nvinfo : EIATTR_REGCOUNT
	.align		4
.L_483:
        /*0ab0*/ 	.byte	0x04, 0x2f
        /*0ab2*/ 	.short	(.L_485 - .L_484)
	.align		4
.L_484:
        /*0ab4*/ 	.word	index@(_ZN2at6native16triu_tril_kernelIaiLb1ELi8ELb0EEEvNS_4cuda6detail10TensorInfoIT_T0_EENS4_IKS5_S6_EEllS6_)
        /*0ab8*/ 	.word	0x0000001e


	//----- nvinfo : EIATTR_FRAME_SIZE
	.align		4
.L_485:
        /*0abc*/ 	.byte	0x04, 0x11
        /*0abe*/ 	.short	(.L_487 - .L_486)
	.align		4
.L_486:
        /*0ac0*/ 	.word	index@($__internal_93_$__cuda_sm20_rem_s64)
        /*0ac4*/ 	.word	0x00000000


	//----- nvinfo : EIATTR_FRAME_SIZE
	.align		4
.L_487:
        /*0ac8*/ 	.byte	0x04, 0x11
        /*0aca*/ 	.short	(.L_489 - .L_488)
	.align		4
.L_488:
        /*0acc*/ 	.word	index@($__internal_92_$__cuda_sm20_div_s64)
        /*0ad0*/ 	.word	0x00000000


	//----- nvinfo : EIATTR_FRAME_SIZE
	.align		4
.L_489:
        /*0ad4*/ 	.byte	0x04, 0x11
        /*0ad6*/ 	.short	(.L_491 - .L_490)
	.align		4
.L_490:
        /*0ad8*/ 	.word	index@(_ZN2at6native16triu_tril_kernelIaiLb1ELi8ELb0EEEvNS_4cuda6detail10TensorInfoIT_T0_EENS4_IKS5_S6_EEllS6_)
        /*0adc*/ 	.word	0x00000000


	//----- nvinfo : EIATTR_REGCOUNT
	.align		4
.L_491:
        /*0ae0*/ 	.byte	0x04, 0x2f
        /*0ae2*/ 	.short	(.L_493 - .L_492)
	.align		4
.L_492:
        /*0ae4*/ 	.word	index@(_ZN2at6native16triu_tril_kernelIalLb1ELi8ELb1EEEvNS_4cuda6detail10TensorInfoIT_T0_EENS4_IKS5_S6_EEllS6_)
        /*0ae8*/ 	.word	0x00000020


	//----- nvinfo : EIATTR_FRAME_SIZE
	.align		4
.L_493:
        /*0aec*/ 	.byte	0x04, 0x11
        /*0aee*/ 	.short	(.L_495 - .L_494)
	.align		4
.L_494:
        /*0af0*/ 	.word	index@($__internal_91_$__cuda_sm20_rem_s64)
        /*0af4*/ 	.word	0x00000000


	//----- nvinfo : EIATTR_FRAME_SIZE
	.align		4
.L_495:
        /*0af8*/ 	.byte	0x04, 0x11
        /*0afa*/ 	.short	(.L_497 - .L_496)
	.align		4
.L_496:
        /*0afc*/ 	.word	index@($__internal_90_$__cuda_sm20_div_s64)
        /*0b00*/ 	.word	0x00000000


	//----- nvinfo : EIATTR_FRAME_SIZE
	.align		4
.L_497:
        /*0b04*/ 	.byte	0x04, 0x11
        /*0b06*/ 	.short	(.L_499 - .L_498)
	.align		4
.L_498:
        /*0b08*/ 	.word	index@(_ZN2at6native16triu_tril_kernelIalLb1ELi8ELb1EEEvNS_4cuda6detail10TensorInfoIT_T0_EENS4_IKS5_S6_EEllS6_)
        /*0b0c*/ 	.word	0x00000000


	//----- nvinfo : EIATTR_REGCOUNT
	.align		4
.L_499:
        /*0b10*/ 	.byte	0x04, 0x2f
        /*0b12*/ 	.short	(.L_501 - .L_500)
	.align		4
.L_500:
        /*0b14*/ 	.word	index@(_ZN2at6native16triu_tril_kernelIalLb1ELi8ELb0EEEvNS_4cuda6detail10TensorInfoIT_T0_EENS4_IKS5_S6_EEllS6_)
        /*0b18*/ 	.word	0x00000022


	//----- nvinfo : EIATTR_FRAME_SIZE
	.align		4
.L_501:
        /*0b1c*/ 	.byte	0x04, 0x11
        /*0b1e*/ 	.short	(.L_503 - .L_502)
	.align		4
.L_502:
        /*0b20*/ 	.word	index@($__internal_89_$__cuda_sm20_rem_s64)
        /*0b24*/ 	.word	0x00000000


	//----- nvinfo : EIATTR_FRAME_SIZE
	.align		4
.L_503:
        /*0b28*/ 	.byte	0x04, 0x11
        /*0b2a*/ 	.short	(.L_505 - .L_504)
	.align		4
.L_504:
        /*0b2c*/ 	.word	index@($__internal_88_$__cuda_sm20_div_s64)
        /*0b30*/ 	.word	0x00000000


	//----- nvinfo : EIATTR_FRAME_SIZE
	.align		4
.L_505:
        /*0b34*/ 	.byte	0x04, 0x11
        /*0b36*/ 	.short	(.L_507 - .L_506)
	.align		4
.L_506:
        /*0b38*/ 	.word	index@(_ZN2at6native16triu_tril_kernelIalLb1ELi8ELb0EEEvNS_4cuda6detail10TensorInfoIT_T0_EENS4_IKS5_S6_EEllS6_)
        /*0b3c*/ 	.word	0x00000000


	//----- nvinfo : EIATTR_REGCOUNT
	.align		4
.L_507:
        /*0b40*/ 	.byte	0x04, 0x2f
        /*0b42*/ 	.short	(.L_509 - .L_508)
	.align		4
.L_508:
        /*0b44*/ 	.word	index@(_ZN2at6native16triu_tril_kernelIiiLb1ELi2ELb1EEEvNS_4cuda6detail10TensorInfoIT_T0_EENS4_IKS5_S6_EEllS6_)
        /*0b48*/ 	.word	0x0000001c


	//----- nvinfo : EIATTR_FRAME_SIZE
	.align		4
.L_509:
        /*0b4c*/ 	.byte	0x04, 0x11
        /*0b4e*/ 	.short	(.L_511 - .L_510)
	.align		4
.L_510:
        /*0b50*/ 	.word	index@($__internal_87_$__cuda_sm20_rem_s64)
        /*0b54*/ 	.word	0x00000000


	//----- nvinfo : EIATTR_FRAME_SIZE
	.align		4
.L_511:
        /*0b58*/ 	.byte	0x04, 0x11
        /*0b5a*/ 	.short	(.L_513 - .L_512)
	.align		4
.L_512:
        /*0b5c*/ 	.word	index@($__internal_86_$__cuda_sm20_div_s64)
        /*0b60*/ 	.word	0x00000000


	//----- nvinfo : EIATTR_FRAME_SIZE
	.align		4
.L_513:
        /*0b64*/ 	.byte	0x04, 0x11
        /*0b66*/ 	.short	(.L_515 - .L_514)
	.align		4
.L_514:
        /*0b68*/ 	.word	index@(_ZN2at6native16triu_tril_kernelIiiLb1ELi2ELb1EEEvNS_4cuda6detail10TensorInfoIT_T0_EENS4_IKS5_S6_EEllS6_)
        /*0b6c*/ 	.word	0x00000000


	//----- nvinfo : EIATTR_REGCOUNT
	.align		4
.L_515:
        /*0b70*/ 	.byte	0x04, 0x2f
        /*0b72*/ 	.short	(.L_517 - .L_516)
	.align		4
.L_516:
        /*0b74*/ 	.word	index@(_ZN2at6native16triu_tril_kernelIiiLb1ELi2ELb0EEEvNS_4cuda6detail10TensorInfoIT_T0_EENS4_IKS5_S6_EEllS6_)
        /*0b78*/ 	.word	0x0000001e


	//----- nvinfo : EIATTR_FRAME_SIZE
	.align		4
.L_517:
        /*0b7c*/ 	.byte	0x04, 0x11
        /*0b7e*/ 	.short	(.L_519 - .L_518)
	.align		4
.L_518:
        /*0b80*/ 	.word	index@($__internal_85_$__cuda_sm20_rem_s64)
        /*0b84*/ 	.word	0x00000000


	//----- nvinfo : EIATTR_FRAME_SIZE
	.align		4
.L_519:
        /*0b88*/ 	.byte	0x04, 0x11
        /*0b8a*/ 	.short	(.L_521 - .L_520)
	.align		4
.L_520:
        /*0b8c*/ 	.word	index@($__internal_84_$__cuda_sm20_div_s64)
        /*0b90*/ 	.word	0x00000000


	//----- nvinfo : EIATTR_FRAME_SIZE
	.align		4
.L_521:
        /*0b94*/ 	.byte	0x04, 0x11
        /*0b96*/ 	.short	(.L_523 - .L_522)
	.align		4
.L_522:
        /*0b98*/ 	.word	index@(_ZN2at6native16triu_tril_kernelIiiLb1ELi2ELb0EEEvNS_4cuda6detail10TensorInfoIT_T0_EENS4_IKS5_S6_EEllS6_)
        /*0b9c*/ 	.word	0x00000000


	//----- nvinfo : EIATTR_REGCOUNT
	.align		4
.L_523:
        /*0ba0*/ 	.byte	0x04, 0x2f
        /*0ba2*/ 	.short	(.L_525 - .L_524)
	.align		4
.L_524:
        /*0ba4*/ 	.word	index@(_ZN2at6native16triu_tril_kernelIilLb1ELi2ELb1EEEvNS_4cuda6detail10TensorInfoIT_T0_EENS4_IKS5_S6_EEllS6_)
        /*0ba8*/ 	.word	0x00000020


	//----- nvinfo : EIATTR_FRAME_SIZE
	.align		4
.L_525:
        /*0bac*/ 	.byte	0x04, 0x11
        /*0bae*/ 	.short	(.L_527 - .L_526)
	.align		4
.L_526:
        /*0bb0*/ 	.word	index@($__internal_83_$__cuda_sm20_rem_s64)
        /*0bb4*/ 	.word	0x00000000


	//----- nvinfo : EIATTR_FRAME_SIZE
	.align		4
.L_527:
        /*0bb8*/ 	.byte	0x04, 0x11
        /*0bba*/ 	.short	(.L_529 - .L_528)
	.align		4
.L_528:
        /*0bbc*/ 	.word	index@($__internal_82_$__cuda_sm20_div_s64)
        /*0bc0*/ 	.word	0x00000000


	//----- nvinfo : EIATTR_FRAME_SIZE
	.align		4
.L_529:
        /*0bc4*/ 	.byte	0x04, 0x11
        /*0bc6*/ 	.short	(.L_531 - .L_530)
	.align		4
.L_530:
        /*0bc8*/ 	.word	index@(_ZN2at6native16triu_tril_kernelIilLb1ELi2ELb1EEEvNS_4cuda6detail10TensorInfoIT_T0_EENS4_IKS5_S6_EEllS6_)
        /*0bcc*/ 	.word	0x00000000


	//----- nvinfo : EIATTR_REGCOUNT
	.align		4
.L_531:
        /*0bd0*/ 	.byte	0x04, 0x2f
        /*0bd2*/ 	.short	(.L_533 - .L_532)
	.align		4
.L_532:
        /*0bd4*/ 	.word	index@(_ZN2at6native16triu_tril_kernelIilLb1ELi2ELb0EEEvNS_4cuda6detail10TensorInfoIT_T0_EENS4_IKS5_S6_EEllS6_)
        /*0bd8*/ 	.word	0x00000022


	//----- nvinfo : EIATTR_FRAME_SIZE
	.align		4
.L_533:
        /*0bdc*/ 	.byte	0x04, 0x11
        /*0bde*/ 	.short	(.L_535 - .L_534)
	.align		4
.L_534:
        /*0be0*/ 	.word	index@($__internal_81_$__cuda_sm20_rem_s64)
        /*0be4*/ 	.word	0x00000000


	//----- nvinfo : EIATTR_FRAME_SIZE
	.align		4
.L_535:
        /*0be8*/ 	.byte	0x04, 0x11
        /*0bea*/ 	.short	(.L_537 - .L_536)
	.align		4
.L_536:
        /*0bec*/ 	.word	index@($__internal_80_$__cuda_sm20_div_s64)
        /*0bf0*/ 	.word	0x00000000


	//----- nvinfo : EIATTR_FRAME_SIZE
	.align		4
.L_537:
        /*0bf4*/ 	.byte	0x04, 0x11
        /*0bf6*/ 	.short	(.L_539 - .L_538)
	.align		4
.L_538:
        /*0bf8*/ 	.word	index@(_ZN2at6native16triu_tril_kernelIilLb1ELi2ELb0EEEvNS_4cuda6detail10TensorInfoIT_T0_EENS4_IKS5_S6_EEllS6_)
        /*0bfc*/ 	.word	0x00000000


	//----- nvinfo : EIATTR_REGCOUNT
	.align		4
.L_539:
        /*0c00*/ 	.byte	0x04, 0x2f
        /*0c02*/ 	.short	(.L_541 - .L_540)
	.align		4
.L_540:
        /*0c04*/ 	.word	index@(_ZN2at6native16triu_tril_kernelIliLb1ELi1ELb1EEEvNS_4cuda6detail10TensorInfoIT_T0_EENS4_IKS5_S6_EEllS6_)
        /*0c08*/ 	.word	0x0000001a


	//----- nvinfo : EIATTR_FRAME_SIZE
	.align		4
.L_541:
        /*0c0c*/ 	.byte	0x04, 0x11
        /*0c0e*/ 	.short	(.L_543 - .L_542)
	.align		4
.L_542:
        /*0c10*/ 	.word	index@($__internal_79_$__cuda_sm20_rem_s64)
        /*0c14*/ 	.word	0x00000000


	//----- nvinfo : EIATTR_FRAME_SIZE
	.align		4
.L_543:
        /*0c18*/ 	.byte	0x04, 0x11
        /*0c1a*/ 	.short	(.L_545 - .L_544)
	.align		4
.L_544:
        /*0c1c*/ 	.word	index@($__internal_78_$__cuda_sm20_div_s64)
        /*0c20*/ 	.word	0x00000000


	//----- nvinfo : EIATTR_FRAME_SIZE
	.align		4
.L_545:
        /*0c24*/ 	.byte	0x04, 0x11
        /*0c26*/ 	.short	(.L_547 - .L_546)
	.align		4
.L_546:
        /*0c28*/ 	.word	index@(_ZN2at6native16triu_tril_kernelIliLb1ELi1ELb1EEEvNS_4cuda6detail10TensorInfoIT_T0_EENS4_IKS5_S6_EEllS6_)
        /*0c2c*/ 	.word	0x00000000


	//----- nvinfo : EIATTR_REGCOUNT
	.align		4
.L_547:
        /*0c30*/ 	.byte	0x04, 0x2f
        /*0c32*/ 	.short	(.L_549 - .L_548)
	.align		4
.L_548:
        /*0c34*/ 	.word	index@(_ZN2at6native16triu_tril_kernelIliLb1ELi1ELb0EEEvNS_4cuda6detail10TensorInfoIT_T0_EENS4_IKS5_S6_EEllS6_)
        /*0c38*/ 	.word	0x0000001e


	//----- nvinfo : EIATTR_FRAME_SIZE
	.align		4
.L_549:
        /*0c3c*/ 	.byte	0x04, 0x11
        /*0c3e*/ 	.short	(.L_551 - .L_550)
	.align		4
.L_550:
        /*0c40*/ 	.word	index@($__internal_77_$__cuda_sm20_rem_s64)
        /*0c44*/ 	.word	0x00000000


	//----- nvinfo : EIATTR_FRAME_SIZE
	.align		4
.L_551:
        /*0c48*/ 	.byte	0x04, 0x11
        /*0c4a*/ 	.short	(.L_553 - .L_552)
	.align		4
.L_552:
        /*0c4c*/ 	.word	index@($__internal_76_$__cuda_sm20_div_s64)
        /*0c50*/ 	.word	0x00000000


	//----- nvinfo : EIATTR_FRAME_SIZE
	.align		4
.L_553:
        /*0c54*/ 	.byte	0x04, 0x11
        /*0c56*/ 	.short	(.L_555 - .L_554)
	.align		4
.L_554:
        /*0c58*/ 	.word	index@(_ZN2at6native16triu_tril_kernelIliLb1ELi1ELb0EEEvNS_4cuda6detail10TensorInfoIT_T0_EENS4_IKS5_S6_EEllS6_)
        /*0c5c*/ 	.word	0x00000000


	//----- nvinfo : EIATTR_REGCOUNT
	.align		4
.L_555:
        /*0c60*/ 	.byte	0x04, 0x2f
        /*0c62*/ 	.short	(.L_557 - .L_556)
	.align		4
.L_556:
        /*0c64*/ 	.word	index@(_ZN2at6native16triu_tril_kernelIllLb1ELi1ELb1EEEvNS_4cuda6detail10TensorInfoIT_T0_EENS4_IKS5_S6_EEllS6_)
        /*0c68*/ 	.word	0x0000001e


	//----- nvinfo : EIATTR_FRAME_SIZE
	.align		4
.L_557:
        /*0c6c*/ 	.byte	0x04, 0x11
        /*0c6e*/ 	.short	(.L_559 - .L_558)
	.align		4
.L_558:
        /*0c70*/ 	.word	index@($__internal_75_$__cuda_sm20_rem_s64)
        /*0c74*/ 	.word	0x00000000


	//----- nvinfo : EIATTR_FRAME_SIZE
	.align		4
.L_559:
        /*0c78*/ 	.byte	0x04, 0x11
        /*0c7a*/ 	.short	(.L_561 - .L_560)
	.align		4
.L_560:
        /*0c7c*/ 	.word	index@($__internal_74_$__cuda_sm20_div_s64)
        /*0c80*/ 	.word	0x00000000


	//----- nvinfo : EIATTR_FRAME_SIZE
	.align		4
.L_561:
        /*0c84*/ 	.byte	0x04, 0x11
        /*0c86*/ 	.short	(.L_563 - .L_562)
	.align		4
.L_562:
        /*0c88*/ 	.word	index@(_ZN2at6native16triu_tril_kernelIllLb1ELi1ELb1EEEvNS_4cuda6detail10TensorInfoIT_T0_EENS4_IKS5_S6_EEllS6_)
        /*0c8c*/ 	.word	0x00000000


	//----- nvinfo : EIATTR_REGCOUNT
	.align		4
.L_563:
        /*0c90*/ 	.byte	0x04, 0x2f
        /*0c92*/ 	.short	(.L_565 - .L_564)
	.align		4
.L_564:
        /*0c94*/ 	.word	index@(_ZN2at6native16triu_tril_kernelIllLb1ELi1ELb0EEEvNS_4cuda6detail10TensorInfoIT_T0_EENS4_IKS5_S6_EEllS6_)
        /*0c98*/ 	.word	0x00000022


	//----- nvinfo : EIATTR_FRAME_SIZE
	.align		4
.L_565:
        /*0c9c*/ 	.byte	0x04, 0x11
        /*0c9e*/ 	.short	(.L_567 - .L_566)
	.align		4
.L_566:
        /*0ca0*/ 	.word	index@($__internal_73_$__cuda_sm20_rem_s64)
        /*0ca4*/ 	.word	0x00000000


	//----- nvinfo : EIATTR_FRAME_SIZE
	.align		4
.L_567:
        /*0ca8*/ 	.byte	0x04, 0x11
        /*0caa*/ 	.short	(.L_569 - .L_568)
	.align		4
.L_568:
        /*0cac*/ 	.word	index@($__internal_72_$__cuda_sm20_div_s64)
        /*0cb0*/ 	.word	0x00000000


	//----- nvinfo : EIATTR_FRAME_SIZE
	.align		4
.L_569:
        /*0cb4*/ 	.byte	0x04, 0x11
        /*0cb6*/ 	.short	(.L_571 - .L_570)
	.align		4
.L_570:
        /*0cb8*/ 	.word	index@(_ZN2at6native16triu_tril_kernelIllLb1ELi1ELb0EEEvNS_4cuda6detail10TensorInfoIT_T0_EENS4_IKS5_S6_EEllS6_)
        /*0cbc*/ 	.word	0x00000000


	//----- nvinfo : EIATTR_REGCOUNT
	.align		4
.L_571:
        /*0cc0*/ 	.byte	0x04, 0x2f
        /*0cc2*/ 	.short	(.L_573 - .L_572)
	.align		4
.L_572:
        /*0cc4*/ 	.word	index@(_ZN2at6native16triu_tril_kernelIsiLb1ELi4ELb1EEEvNS_4cuda6detail10TensorInfoIT_T0_EENS4_IKS5_S6_EEllS6_)
        /*0cc8*/ 	.word	0x0000001c


	//----- nvinfo : EIATTR_FRAME_SIZE
	.align		4
.L_573:
        /*0ccc*/ 	.byte	0x04, 0x11
        /*0cce*/ 	.short	(.L_575 - .L_574)
	.align		4
.L_574:
        /*0cd0*/ 	.word	index@($__internal_71_$__cuda_sm20_rem_s64)
        /*0cd4*/ 	.word	0x00000000


	//----- nvinfo : EIATTR_FRAME_SIZE
	.align		4
.L_575:
        /*0cd8*/ 	.byte	0x04, 0x11
        /*0cda*/ 	.short	(.L_577 - .L_576)
	.align		4
.L_576:
        /*0cdc*/ 	.word	index@($__internal_70_$__cuda_sm20_div_s64)
        /*0ce0*/ 	.word	0x00000000


	//----- nvinfo : EIATTR_FRAME_SIZE
	.align		4
.L_577:
        /*0ce4*/ 	.byte	0x04, 0x11
        /*0ce6*/ 	.short	(.L_579 - .L_578)
	.align		4
.L_578:
        /*0ce8*/ 	.word	index@(_ZN2at6native16triu_tril_kernelIsiLb1ELi4ELb1EEEvNS_4cuda6detail10TensorInfoIT_T0_EENS4_IKS5_S6_EEllS6_)
        /*0cec*/ 	.word	0x00000000


	//----- nvinfo : EIATTR_REGCOUNT
	.align		4
.L_579:
        /*0cf0*/ 	.byte	0x04, 0x2f
        /*0cf2*/ 	.short	(.L_581 - .L_580)
	.align		4
.L_580:
        /*0cf4*/ 	.word	index@(_ZN2at6native16triu_tril_kernelIsiLb1ELi4ELb0EEEvNS_4cuda6detail10TensorInfoIT_T0_EENS4_IKS5_S6_EEllS6_)
        /*0cf8*/ 	.word	0x0000001e


	//----- nvinfo : EIATTR_FRAME_SIZE
	.align		4
.L_581:
        /*0cfc*/ 	.byte	0x04, 0x11
        /*0cfe*/ 	.short	(.L_583 - .L_582)
	.align		4
.L_582:
        /*0d00*/ 	.word	index@($__internal_69_$__cuda_sm20_rem_s64)
        /*0d04*/ 	.word	0x00000000


	//----- nvinfo : EIATTR_FRAME_SIZE
	.align		4
.L_583:
        /*0d08*/ 	.byte	0x04, 0x11
        /*0d0a*/ 	.short	(.L_585 - .L_584)
	.align		4
.L_584:
        /*0d0c*/ 	.word	index@($__internal_68_$__cuda_sm20_div_s64)
        /*0d10*/ 	.word	0x00000000


	//----- nvinfo : EIATTR_FRAME_SIZE
	.align		4
.L_585:
        /*0d14*/ 	.byte	0x04, 0x11
        /*0d16*/ 	.short	(.L_587 - .L_586)
	.align		4
.L_586:
        /*0d18*/ 	.word	index@(_ZN2at6native16triu_tril_kernelIsiLb1ELi4ELb0EEEvNS_4cuda6detail10TensorInfoIT_T0_EENS4_IKS5_S6_EEllS6_)
        /*0d1c*/ 	.word	0x00000000


	//----- nvinfo : EIATTR_REGCOUNT
	.align		4
.L_587:
        /*0d20*/ 	.byte	0x04, 0x2f
        /*0d22*/ 	.short	(.L_589 - .L_588)
	.align		4
.L_588:
        /*0d24*/ 	.word	index@(_ZN2at6native16triu_tril_kernelIslLb1ELi4ELb1EEEvNS_4cuda6detail10TensorInfoIT_T0_EENS4_IKS5_S6_EEllS6_)
        /*0d28*/ 	.word	0x00000020


	//----- nvinfo : EIATTR_FRAME_SIZE
	.align		4
.L_589:
        /*0d2c*/ 	.byte	0x04, 0x11
        /*0d2e*/ 	.short	(.L_591 - .L_590)
	.align		4
.L_590:
        /*0d30*/ 	.word	index@($__internal_67_$__cuda_sm20_rem_s64)
        /*0d34*/ 	.word	0x00000000


	//----- nvinfo : EIATTR_FRAME_SIZE
	.align		4
.L_591:
        /*0d38*/ 	.byte	0x04, 0x11
        /*0d3a*/ 	.short	(.L_593 - .L_592)
	.align		4
.L_592:
        /*0d3c*/ 	.word	index@($__internal_66_$__cuda_sm20_div_s64)
        /*0d40*/ 	.word	0x00000000


	//----- nvinfo : EIATTR_FRAME_SIZE
	.align		4
.L_593:
        /*0d44*/ 	.byte	0x04, 0x11
        /*0d46*/ 	.short	(.L_595 - .L_594)
	.align		4
.L_594:
        /*0d48*/ 	.word	index@(_ZN2at6native16triu_tril_kernelIslLb1ELi4ELb1EEEvNS_4cuda6detail10TensorInfoIT_T0_EENS4_IKS5_S6_EEllS6_)
        /*0d4c*/ 	.word	0x00000000


	//----- nvinfo : EIATTR_REGCOUNT
	.align		4
.L_595:
        /*0d50*/ 	.byte	0x04, 0x2f
        /*0d52*/ 	.short	(.L_597 - .L_596)
	.align		4
.L_596:
        /*0d54*/ 	.word	index@(_ZN2at6native16triu_tril_kernelIslLb1ELi4ELb0EEEvNS_4cuda6detail10TensorInfoIT_T0_EENS4_IKS5_S6_EEllS6_)
        /*0d58*/ 	.word	0x00000022


	//----- nvinfo : EIATTR_FRAME_SIZE
	.align		4
.L_597:
        /*0d5c*/ 	.byte	0x04, 0x11
        /*0d5e*/ 	.short	(.L_599 - .L_598)
	.align		4
.L_598:
        /*0d60*/ 	.word	index@($__internal_65_$__cuda_sm20_rem_s64)
        /*0d64*/ 	.word	0x00000000


	//----- nvinfo : EIATTR_FRAME_SIZE
	.align		4
.L_599:
        /*0d68*/ 	.byte	0x04, 0x11
        /*0d6a*/ 	.short	(.L_601 - .L_600)
	.align		4
.L_600:
        /*0d6c*/ 	.word	index@($__internal_64_$__cuda_sm20_div_s64)
        /*0d70*/ 	.word	0x00000000


	//----- nvinfo : EIATTR_FRAME_SIZE
	.align		4
.L_601:
        /*0d74*/ 	.byte	0x04, 0x11
        /*0d76*/ 	.short	(.L_603 - .L_602)
	.align		4
.L_602:
        /*0d78*/ 	.word	index@(_ZN2at6native16triu_tril_kernelIslLb1ELi4ELb0EEEvNS_4cuda6detail10TensorInfoIT_T0_EENS4_IKS5_S6_EEllS6_)
        /*0d7c*/ 	.word	0x00000000


	//----- nvinfo : EIATTR_REGCOUNT
	.align		4
.L_603:
        /*0d80*/ 	.byte	0x04, 0x2f
        /*0d82*/ 	.short	(.L_605 - .L_604)
	.align		4
.L_604:
        /*0d84*/ 	.word	index@(_ZN2at6native16triu_tril_kernelIdiLb1ELi1ELb1EEEvNS_4cuda6detail10TensorInfoIT_T0_EENS4_IKS5_S6_EEllS6_)
        /*0d88*/ 	.word	0x0000001a


	//----- nvinfo : EIATTR_FRAME_SIZE
	.align		4
.L_605:
        /*0d8c*/ 	.byte	0x04, 0x11
        /*0d8e*/ 	.short	(.L_607 - .L_606)
	.align		4
.L_606:
        /*0d90*/ 	.word	index@($__internal_63_$__cuda_sm20_rem_s64)
        /*0d94*/ 	.word	0x00000000


	//----- nvinfo : EIATTR_FRAME_SIZE
	.align		4
.L_607:
        /*0d98*/ 	.byte	0x04, 0x11
        /*0d9a*/ 	.short	(.L_609 - .L_608)
	.align		4
.L_608:
        /*0d9c*/ 	.word	index@($__internal_62_$__cuda_sm20_div_s64)
        /*0da0*/ 	.word	0x00000000


	//----- nvinfo : EIATTR_FRAME_SIZE
	.align		4
.L_609:
        /*0da4*/ 	.byte	0x04, 0x11
        /*0da6*/ 	.short	(.L_611 - .L_610)
	.align		4
.L_610:
        /*0da8*/ 	.word	index@(_ZN2at6native16triu_tril_kernelIdiLb1ELi1ELb1EEEvNS_4cuda6detail10TensorInfoIT_T0_EENS4_IKS5_S6_EEllS6_)
        /*0dac*/ 	.word	0x00000000


	//----- nvinfo : EIATTR_REGCOUNT
	.align		4
.L_611:
        /*0db0*/ 	.byte	0x04, 0x2f
        /*0db2*/ 	.short	(.L_613 - .L_612)
	.align		4
.L_612:
        /*0db4*/ 	.word	index@(_ZN2at6native16triu_tril_kernelIdiLb1ELi1ELb0EEEvNS_4cuda6detail10TensorInfoIT_T0_EENS4_IKS5_S6_EEllS6_)
        /*0db8*/ 	.word	0x0000001e


	//----- nvinfo : EIATTR_FRAME_SIZE
	.align		4
.L_613:
        /*0dbc*/ 	.byte	0x04, 0x11
        /*0dbe*/ 	.short	(.L_615 - .L_614)
	.align		4
.L_614:
        /*0dc0*/ 	.word	index@($__internal_61_$__cuda_sm20_rem_s64)
        /*0dc4*/ 	.word	0x00000000


	//----- nvinfo : EIATTR_FRAME_SIZE
	.align		4
.L_615:
        /*0dc8*/ 	.byte	0x04, 0x11
        /*0dca*/ 	.short	(.L_617 - .L_616)
	.align		4
.L_616:
        /*0dcc*/ 	.word	index@($__internal_60_$__cuda_sm20_div_s64)
        /*0dd0*/ 	.word	0x00000000


	//----- nvinfo : EIATTR_FRAME_SIZE
	.align		4
.L_617:
        /*0dd4*/ 	.byte	0x04, 0x11
        /*0dd6*/ 	.short	(.L_619 - .L_618)
	.align		4
.L_618:
        /*0dd8*/ 	.word	index@(_ZN2at6native16triu_tril_kernelIdiLb1ELi1ELb0EEEvNS_4cuda6detail10TensorInfoIT_T0_EENS4_IKS5_S6_EEllS6_)
        /*0ddc*/ 	.word	0x00000000


	//----- nvinfo : EIATTR_REGCOUNT
	.align		4
.L_619:
        /*0de0*/ 	.byte	0x04, 0x2f
        /*0de2*/ 	.short	(.L_621 - .L_620)
	.align		4
.L_620:
        /*0de4*/ 	.word	index@(_ZN2at6native16triu_tril_kernelIdlLb1ELi1ELb1EEEvNS_4cuda6detail10TensorInfoIT_T0_EENS4_IKS5_S6_EEllS6_)
        /*0de8*/ 	.word	0x0000001e


	//----- nvinfo : EIATTR_FRAME_SIZE
	.align		4
.L_621:
        /*0dec*/ 	.byte	0x04, 0x11
        /*0dee*/ 	.short	(.L_623 - .L_622)
	.align		4
.L_622:
        /*0df0*/ 	.word	index@($__internal_59_$__cuda_sm20_rem_s64)
        /*0df4*/ 	.word	0x00000000


	//----- nvinfo : EIATTR_FRAME_SIZE
	.align		4
.L_623:
        /*0df8*/ 	.byte	0x04, 0x11
        /*0dfa*/ 	.short	(.L_625 - .L_624)
	.align		4
.L_624:
        /*0dfc*/ 	.word	index@($__internal_58_$__cuda_sm20_div_s64)
        /*0e00*/ 	.word	0x00000000


	//----- nvinfo : EIATTR_FRAME_SIZE
	.align		4
.L_625:
        /*0e04*/ 	.byte	0x04, 0x11
        /*0e06*/ 	.short	(.L_627 - .L_626)
	.align		4
.L_626:
        /*0e08*/ 	.word	index@(_ZN2at6native16triu_tril_kernelIdlLb1ELi1ELb1EEEvNS_4cuda6detail10TensorInfoIT_T0_EENS4_IKS5_S6_EEllS6_)
        /*0e0c*/ 	.word	0x00000000


	//----- nvinfo : EIATTR_REGCOUNT
	.align		4
.L_627:
        /*0e10*/ 	.byte	0x04, 0x2f
        /*0e12*/ 	.short	(.L_629 - .L_628)
	.align		4
.L_628:
        /*0e14*/ 	.word	index@(_ZN2at6native16triu_tril_kernelIdlLb1ELi1ELb0EEEvNS_4cuda6detail10TensorInfoIT_T0_EENS4_IKS5_S6_EEllS6_)
        /*0e18*/ 	.word	0x00000022


	//----- nvinfo : EIATTR_FRAME_SIZE
	.align		4
.L_629:
        /*0e1c*/ 	.byte	0x04, 0x11
        /*0e1e*/ 	.short	(.L_631 - .L_630)
	.align		4
.L_630:
        /*0e20*/ 	.word	index@($__internal_57_$__cuda_sm20_rem_s64)
        /*0e24*/ 	.word	0x00000000


	//----- nvinfo : EIATTR_FRAME_SIZE
	.align		4
.L_631:
        /*0e28*/ 	.byte	0x04, 0x11
        /*0e2a*/ 	.short	(.L_633 - .L_632)
	.align		4
.L_632:
        /*0e2c*/ 	.word	index@($__internal_56_$__cuda_sm20_div_s64)
        /*0e30*/ 	.word	0x00000000


	//----- nvinfo : EIATTR_FRAME_SIZE
	.align		4
.L_633:
        /*0e34*/ 	.byte	0x04, 0x11
        /*0e36*/ 	.short	(.L_635 - .L_634)
	.align		4
.L_634:
        /*0e38*/ 	.word	index@(_ZN2at6native16triu_tril_kernelIdlLb1ELi1ELb0EEEvNS_4cuda6detail10TensorInfoIT_T0_EENS4_IKS5_S6_EEllS6_)
        /*0e3c*/ 	.word	0x00000000


	//----- nvinfo : EIATTR_REGCOUNT
	.align		4
.L_635:
        /*0e40*/ 	.byte	0x04, 0x2f
        /*0e42*/ 	.short	(.L_637 - .L_636)
	.align		4
.L_636:
        /*0e44*/ 	.word	index@(_ZN2at6native16triu_tril_kernelIfiLb1ELi2ELb1EEEvNS_4cuda6detail10TensorInfoIT_T0_EENS4_IKS5_S6_EEllS6_)
        /*0e48*/ 	.word	0x0000001c


	//----- nvinfo : EIATTR_FRAME_SIZE
	.align		4
.L_637:
        /*0e4c*/ 	.byte	0x04, 0x11
        /*0e4e*/ 	.short	(.L_639 - .L_638)
	.align		4
.L_638:
        /*0e50*/ 	.word	index@($__internal_55_$__cuda_sm20_rem_s64)
        /*0e54*/ 	.word	0x00000000


	//----- nvinfo : EIATTR_FRAME_SIZE
	.align		4
.L_639:
        /*0e58*/ 	.byte	0x04, 0x11
        /*0e5a*/ 	.short	(.L_641 - .L_640)
	.align		4
.L_640:
        /*0e5c*/ 	.word	index@($__internal_54_$__cuda_sm20_div_s64)
        /*0e60*/ 	.word	0x00000000


	//----- nvinfo : EIATTR_FRAME_SIZE
	.align		4
.L_641:
        /*0e64*/ 	.byte	0x04, 0x11
        /*0e66*/ 	.short	(.L_643 - .L_642)
	.align		4
.L_642:
        /*0e68*/ 	.word	index@(_ZN2at6native16triu_tril_kernelIfiLb1ELi2ELb1EEEvNS_4cuda6detail10TensorInfoIT_T0_EENS4_IKS5_S6_EEllS6_)
        /*0e6c*/ 	.word	0x00000000


	//----- nvinfo : EIATTR_REGCOUNT
	.align		4
.L_643:
        /*0e70*/ 	.byte	0x04, 0x2f
        /*0e72*/ 	.short	(.L_645 - .L_644)
	.align		4
.L_644:
        /*0e74*/ 	.word	index@(_ZN2at6native16triu_tril_kernelIfiLb1ELi2ELb0EEEvNS_4cuda6detail10TensorInfoIT_T0_EENS4_IKS5_S6_EEllS6_)
        /*0e78*/ 	.word	0x0000001e


	//----- nvinfo : EIATTR_FRAME_SIZE
	.align		4
.L_645:
        /*0e7c*/ 	.byte	0x04, 0x11
        /*0e7e*/ 	.short	(.L_647 - .L_646)
	.align		4
.L_646:
        /*0e80*/ 	.word	index@($__internal_53_$__cuda_sm20_rem_s64)
        /*0e84*/ 	.word	0x00000000


	//----- nvinfo : EIATTR_FRAME_SIZE
	.align		4
.L_647:
        /*0e88*/ 	.byte	0x04, 0x11
        /*0e8a*/ 	.short	(.L_649 - .L_648)
	.align		4
.L_648:
        /*0e8c*/ 	.word	index@($__internal_52_$__cuda_sm20_div_s64)
        /*0e90*/ 	.word	0x00000000


	//----- nvinfo : EIATTR_FRAME_SIZE
	.align		4
.L_649:
        /*0e94*/ 	.byte	0x04, 0x11
        /*0e96*/ 	.short	(.L_651 - .L_650)
	.align		4
.L_650:
        /*0e98*/ 	.word	index@(_ZN2at6native16triu_tril_kernelIfiLb1ELi2ELb0EEEvNS_4cuda6detail10TensorInfoIT_T0_EENS4_IKS5_S6_EEllS6_)
        /*0e9c*/ 	.word	0x00000000


	//----- nvinfo : EIATTR_REGCOUNT
	.align		4
.L_651:
        /*0ea0*/ 	.byte	0x04, 0x2f
        /*0ea2*/ 	.short	(.L_653 - .L_652)
	.align		4
.L_652:
        /*0ea4*/ 	.word	index@(_ZN2at6native16triu_tril_kernelIflLb1ELi2ELb1EEEvNS_4cuda6detail10TensorInfoIT_T0_EENS4_IKS5_S6_EEllS6_)
        /*0ea8*/ 	.word	0x00000020


	//----- nvinfo : EIATTR_FRAME_SIZE
	.align		4
.L_653:
        /*0eac*/ 	.byte	0x04, 0x11
        /*0eae*/ 	.short	(.L_655 - .L_654)
	.align		4
.L_654:
        /*0eb0*/ 	.word	index@($__internal_51_$__cuda_sm20_rem_s64)
        /*0eb4*/ 	.word	0x00000000


	//----- nvinfo : EIATTR_FRAME_SIZE
	.align		4
.L_655:
        /*0eb8*/ 	.byte	0x04, 0x11
        /*0eba*/ 	.short	(.L_657 - .L_656)
	.align		4
.L_656:
        /*0ebc*/ 	.word	index@($__internal_50_$__cuda_sm20_div_s64)
        /*0ec0*/ 	.word	0x00000000


	//----- nvinfo : EIATTR_FRAME_SIZE
	.align		4
.L_657:
        /*0ec4*/ 	.byte	0x04, 0x11
        /*0ec6*/ 	.short	(.L_659 - .L_658)
	.align		4
.L_658:
        /*0ec8*/ 	.word	index@(_ZN2at6native16triu_tril_kernelIflLb1ELi2ELb1EEEvNS_4cuda6detail10TensorInfoIT_T0_EENS4_IKS5_S6_EEllS6_)
        /*0ecc*/ 	.word	0x00000000


	//----- nvinfo : EIATTR_REGCOUNT
	.align		4
.L_659:
        /*0ed0*/ 	.byte	0x04, 0x2f
        /*0ed2*/ 	.short	(.L_661 - .L_660)
	.align		4
.L_660:
        /*0ed4*/ 	.word	index@(_ZN2at6native16triu_tril_kernelIflLb1ELi2ELb0EEEvNS_4cuda6detail10TensorInfoIT_T0_EENS4_IKS5_S6_EEllS6_)
        /*0ed8*/ 	.word	0x00000022


	//----- nvinfo : EIATTR_FRAME_SIZE
	.align		4
.L_661:
        /*0edc*/ 	.byte	0x04, 0x11
        /*0ede*/ 	.short	(.L_663 - .L_662)
	.align		4
.L_662:
        /*0ee0*/ 	.word	index@($__internal_49_$__cuda_sm20_rem_s64)
        /*0ee4*/ 	.word	0x00000000


	//----- nvinfo : EIATTR_FRAME_SIZE
	.align		4
.L_663:
        /*0ee8*/ 	.byte	0x04, 0x11
        /*0eea*/ 	.short	(.L_665 - .L_664)
	.align		4
.L_664:
        /*0eec*/ 	.word	index@($__internal_48_$__cuda_sm20_div_s64)
        /*0ef0*/ 	.word	0x00000000


	//----- nvinfo : EIATTR_FRAME_SIZE
	.align		4
.L_665:
        /*0ef4*/ 	.byte	0x04, 0x11
        /*0ef6*/ 	.short	(.L_667 - .L_666)
	.align		4
.L_666:
        /*0ef8*/ 	.word	index@(_ZN2at6native16triu_tril_kernelIflLb1ELi2ELb0EEEvNS_4cuda6detail10TensorInfoIT_T0_EENS4_IKS5_S6_EEllS6_)
        /*0efc*/ 	.word	0x00000000


	//----- nvinfo : EIATTR_REGCOUNT
	.align		4
.L_667:
        /*0f00*/ 	.byte	0x04, 0x2f
        /*0f02*/ 	.short	(.L_669 - .L_668)
	.align		4
.L_668:
        /*0f04*/ 	.word	index@(_ZN2at6native16triu_tril_kernelIN3c107complexIdEEiLb1ELi1ELb1EEEvNS_4cuda6detail10TensorInfoIT_T0_EENS7_IKS8_S9_EEllS9_)
        /*0f08*/ 	.word	0x0000001a


	//----- nvinfo : EIATTR_FRAME_SIZE
	.align		4
.L_669:
        /*0f0c*/ 	.byte	0x04, 0x11
        /*0f0e*/ 	.short	(.L_671 - .L_670)
	.align		4
.L_670:
        /*0f10*/ 	.word	index@($__internal_47_$__cuda_sm20_rem_s64)
        /*0f14*/ 	.word	0x00000000


	//----- nvinfo : EIATTR_FRAME_SIZE
	.align		4
.L_671:
        /*0f18*/ 	.byte	0x04, 0x11
        /*0f1a*/ 	.short	(.L_673 - .L_672)
	.align		4
.L_672:
        /*0f1c*/ 	.word	index@($__internal_46_$__cuda_sm20_div_s64)
        /*0f20*/ 	.word	0x00000000


	//----- nvinfo : EIATTR_FRAME_SIZE
	.align		4
.L_673:
        /*0f24*/ 	.byte	0x04, 0x11
        /*0f26*/ 	.short	(.L_675 - .L_674)
	.align		4
.L_674:
        /*0f28*/ 	.word	index@(_ZN2at6native16triu_tril_kernelIN3c107complexIdEEiLb1ELi1ELb1EEEvNS_4cuda6detail10TensorInfoIT_T0_EENS7_IKS8_S9_EEllS9_)
        /*0f2c*/ 	.word	0x00000000


	//----- nvinfo : EIATTR_REGCOUNT
	.align		4
.L_675:
        /*0f30*/ 	.byte	0x04, 0x2f
        /*0f32*/ 	.short	(.L_677 - .L_676)
	.align		4
.L_676:
        /*0f34*/ 	.word	index@(_ZN2at6native16triu_tril_kernelIN3c107complexIdEEiLb1ELi1ELb0EEEvNS_4cuda6detail10TensorInfoIT_T0_EENS7_IKS8_S9_EEllS9_)
        /*0f38*/ 	.word	0x0000001e


	//----- nvinfo : EIATTR_FRAME_SIZE
	.align		4
.L_677:
        /*0f3c*/ 	.byte	0x04, 0x11
        /*0f3e*/ 	.short	(.L_679 - .L_678)
	.align		4
.L_678:
        /*0f40*/ 	.word	index@($__internal_45_$__cuda_sm20_rem_s64)
        /*0f44*/ 	.word	0x00000000


	//----- nvinfo : EIATTR_FRAME_SIZE
	.align		4
.L_679:
        /*0f48*/ 	.byte	0x04, 0x11
        /*0f4a*/ 	.short	(.L_681 - .L_680)
	.align		4
.L_680:
        /*0f4c*/ 	.word	index@($__internal_44_$__cuda_sm20_div_s64)
        /*0f50*/ 	.word	0x00000000


	//----- nvinfo : EIATTR_FRAME_SIZE
	.align		4
.L_681:
        /*0f54*/ 	.byte	0x04, 0x11
        /*0f56*/ 	.short	(.L_683 - .L_682)
	.align		4
.L_682:
        /*0f58*/ 	.word	index@(_ZN2at6native16triu_tril_kernelIN3c107complexIdEEiLb1ELi1ELb0EEEvNS_4cuda6detail10TensorInfoIT_T0_EENS7_IKS8_S9_EEllS9_)
        /*0f5c*/ 	.word	0x00000000


	//----- nvinfo : EIATTR_REGCOUNT
	.align		4
.L_683:
        /*0f60*/ 	.byte	0x04, 0x2f
        /*0f62*/ 	.short	(.L_685 - .L_684)
	.align		4
.L_684:
        /*0f64*/ 	.word	index@(_ZN2at6native16triu_tril_kernelIN3c107complexIdEElLb1ELi1ELb1EEEvNS_4cuda6detail10TensorInfoIT_T0_EENS7_IKS8_S9_EEllS9_)
        /*0f68*/ 	.word	0x0000001e


	//----- nvinfo : EIATTR_FRAME_SIZE
	.align		4
.L_685:
        /*0f6c*/ 	.byte	0x04, 0x11
        /*0f6e*/ 	.short	(.L_687 - .L_686)
	.align		4
.L_686:
        /*0f70*/ 	.word	index@($__internal_43_$__cuda_sm20_rem_s64)
        /*0f74*/ 	.word	0x00000000


	//----- nvinfo : EIATTR_FRAME_SIZE
	.align		4
.L_687:
        /*0f78*/ 	.byte	0x04, 0x11
        /*0f7a*/ 	.short	(.L_689 - .L_688)
	.align		4
.L_688:
        /*0f7c*/ 	.word	index@($__internal_42_$__cuda_sm20_div_s64)
        /*0f80*/ 	.word	0x00000000


	//----- nvinfo : EIATTR_FRAME_SIZE
	.align		4
.L_689:
        /*0f84*/ 	.byte	0x04, 0x11
        /*0f86*/ 	.short	(.L_691 - .L_690)
	.align		4
.L_690:
        /*0f88*/ 	.word	index@(_ZN2at6native16triu_tril_kernelIN3c107complexIdEElLb1ELi1ELb1EEEvNS_4cuda6detail10TensorInfoIT_T0_EENS7_IKS8_S9_EEllS9_)
        /*0f8c*/ 	.word	0x00000000


	//----- nvinfo : EIATTR_REGCOUNT
	.align		4
.L_691:
        /*0f90*/ 	.byte	0x04, 0x2f
        /*0f92*/ 	.short	(.L_693 - .L_692)
	.align		4
.L_692:
        /*0f94*/ 	.word	index@(_ZN2at6native16triu_tril_kernelIN3c107complexIdEElLb1ELi1ELb0EEEvNS_4cuda6detail10TensorInfoIT_T0_EENS7_IKS8_S9_EEllS9_)
        /*0f98*/ 	.word	0x00000022


	//----- nvinfo : EIATTR_FRAME_SIZE
	.align		4
.L_693:
        /*0f9c*/ 	.byte	0x04, 0x11
        /*0f9e*/ 	.short	(.L_695 - .L_694)
	.align		4
.L_694:
        /*0fa0*/ 	.word	index@($__internal_41_$__cuda_sm20_rem_s64)
        /*0fa4*/ 	.word	0x00000000


	//----- nvinfo : EIATTR_FRAME_SIZE
	.align		4
.L_695:
        /*0fa8*/ 	.byte	0x04, 0x11
        /*0faa*/ 	.short	(.L_697 - .L_696)
	.align		4
.L_696:
        /*0fac*/ 	.word	index@($__internal_40_$__cuda_sm20_div_s64)
        /*0fb0*/ 	.word	0x00000000


	//----- nvinfo : EIATTR_FRAME_SIZE
	.align		4
.L_697:
        /*0fb4*/ 	.byte	0x04, 0x11
        /*0fb6*/ 	.short	(.L_699 - .L_698)
	.align		4
.L_698:
        /*0fb8*/ 	.word	index@(_ZN2at6native16triu_tril_kernelIN3c107complexIdEElLb1ELi1ELb0EEEvNS_4cuda6detail10TensorInfoIT_T0_EENS7_IKS8_S9_EEllS9_)
        /*0fbc*/ 	.word	0x00000000


	//----- nvinfo : EIATTR_REGCOUNT
	.align		4
.L_699:
        /*0fc0*/ 	.byte	0x04, 0x2f
        /*0fc2*/ 	.short	(.L_701 - .L_700)
	.align		4
.L_700:
        /*0fc4*/ 	.word	index@(_ZN2at6native16triu_tril_kernelIN3c107complexIfEEiLb1ELi1ELb1EEEvNS_4cuda6detail10TensorInfoIT_T0_EENS7_IKS8_S9_EEllS9_)
        /*0fc8*/ 	.word	0x0000001a


	//----- nvinfo : EIATTR_FRAME_SIZE
	.align		4
.L_701:
        /*0fcc*/ 	.byte	0x04, 0x11
        /*0fce*/ 	.short	(.L_703 - .L_702)
	.align		4
.L_702:
        /*0fd0*/ 	.word	index@($__internal_39_$__cuda_sm20_rem_s64)
        /*0fd4*/ 	.word	0x00000000


	//----- nvinfo : EIATTR_FRAME_SIZE
	.align		4
.L_703:
        /*0fd8*/ 	.byte	0x04, 0x11
        /*0fda*/ 	.short	(.L_705 - .L_704)
	.align		4
.L_704:
        /*0fdc*/ 	.word	index@($__internal_38_$__cuda_sm20_div_s64)
        /*0fe0*/ 	.word	0x00000000


	//----- nvinfo : EIATTR_FRAME_SIZE
	.align		4
.L_705:
        /*0fe4*/ 	.byte	0x04, 0x11
        /*0fe6*/ 	.short	(.L_707 - .L_706)
	.align		4
.L_706:
        /*0fe8*/ 	.word	index@(_ZN2at6native16triu_tril_kernelIN3c107complexIfEEiLb1ELi1ELb1EEEvNS_4cuda6detail10TensorInfoIT_T0_EENS7_IKS8_S9_EEllS9_)
        /*0fec*/ 	.word	0x00000000


	//----- nvinfo : EIATTR_REGCOUNT
	.align		4
.L_707:
        /*0ff0*/ 	.byte	0x04, 0x2f
        /*0ff2*/ 	.short	(.L_709 - .L_708)
	.align		4
.L_708:
        /*0ff4*/ 	.word	index@(_ZN2at6native16triu_tril_kernelIN3c107complexIfEEiLb1ELi1ELb0EEEvNS_4cuda6detail10TensorInfoIT_T0_EENS7_IKS8_S9_EEllS9_)
        /*0ff8*/ 	.word	0x0000001e


	//----- nvinfo : EIATTR_FRAME_SIZE
	.align		4
.L_709:
        /*0ffc*/ 	.byte	0x04, 0x11
        /*0ffe*/ 	.short	(.L_711 - .L_710)
	.align		4
.L_710:
        /*1000*/ 	.word	index@($__internal_37_$__cuda_sm20_rem_s64)
        /*1004*/ 	.word	0x00000000


	//----- nvinfo : EIATTR_FRAME_SIZE
	.align		4
.L_711:
        /*1008*/ 	.byte	0x04, 0x11
        /*100a*/ 	.short	(.L_713 - .L_712)
	.align		4
.L_712:
        /*100c*/ 	.word	index@($__internal_36_$__cuda_sm20_div_s64)
        /*1010*/ 	.word	0x00000000


	//----- nvinfo : EIATTR_FRAME_SIZE
	.align		4
.L_713:
        /*1014*/ 	.byte	0x04, 0x11
        /*1016*/ 	.short	(.L_715 - .L_714)
	.align		4
.L_714:
        /*1018*/ 	.word	index@(_ZN2at6native16triu_tril_kernelIN3c107complexIfEEiLb1ELi1ELb0EEEvNS_4cuda6detail10TensorInfoIT_T0_EENS7_IKS8_S9_EEllS9_)
        /*101c*/ 	.word	0x00000000


	//----- nvinfo : EIATTR_REGCOUNT
	.align		4
.L_715:
        /*1020*/ 	.byte	0x04, 0x2f
        /*1022*/ 	.short	(.L_717 - .L_716)
	.align		4
.L_716:
        /*1024*/ 	.word	index@(_ZN2at6native16triu_tril_kernelIN3c107complexIfEElLb1ELi1ELb1EEEvNS_4cuda6detail10TensorInfoIT_T0_EENS7_IKS8_S9_EEllS9_)
        /*1028*/ 	.word	0x0000001e


	//----- nvinfo : EIATTR_FRAME_SIZE
	.align		4
.L_717:
        /*102c*/ 	.byte	0x04, 0x11
        /*102e*/ 	.short	(.L_719 - .L_718)
	.align		4
.L_718:
        /*1030*/ 	.word	index@($__internal_35_$__cuda_sm20_rem_s64)
        /*1034*/ 	.word	0x00000000


	//----- nvinfo : EIATTR_FRAME_SIZE
	.align		4
.L_719:
        /*1038*/ 	.byte	0x04, 0x11
        /*103a*/ 	.short	(.L_721 - .L_720)
	.align		4
.L_720:
        /*103c*/ 	.word	index@($__internal_34_$__cuda_sm20_div_s64)
        /*1040*/ 	.word	0x00000000


	//----- nvinfo : EIATTR_FRAME_SIZE
	.align		4
.L_721:
        /*1044*/ 	.byte	0x04, 0x11
        /*1046*/ 	.short	(.L_723 - .L_722)
	.align		4
.L_722:
        /*1048*/ 	.word	index@(_ZN2at6native16triu_tril_kernelIN3c107complexIfEElLb1ELi1ELb1EEEvNS_4cuda6detail10TensorInfoIT_T0_EENS7_IKS8_S9_EEllS9_)
        /*104c*/ 	.word	0x00000000


	//----- nvinfo : EIATTR_REGCOUNT
	.align		4
.L_723:
        /*1050*/ 	.byte	0x04, 0x2f
        /*1052*/ 	.short	(.L_725 - .L_724)
	.align		4
.L_724:
        /*1054*/ 	.word	index@(_ZN2at6native16triu_tril_kernelIN3c107complexIfEElLb1ELi1ELb0EEEvNS_4cuda6detail10TensorInfoIT_T0_EENS7_IKS8_S9_EEllS9_)
        /*1058*/ 	.word	0x00000022


	//----- nvinfo : EIATTR_FRAME_SIZE
	.align		4
.L_725:
        /*105c*/ 	.byte	0x04, 0x11
        /*105e*/ 	.short	(.L_727 - .L_726)
	.align		4
.L_726:
        /*1060*/ 	.word	index@($__internal_33_$__cuda_sm20_rem_s64)
        /*1064*/ 	.word	0x00000000


	//----- nvinfo : EIATTR_FRAME_SIZE
	.align		4
.L_727:
        /*1068*/ 	.byte	0x04, 0x11
        /*106a*/ 	.short	(.L_729 - .L_728)
	.align		4
.L_728:
        /*106c*/ 	.word	index@($__internal_32_$__cuda_sm20_div_s64)
        /*1070*/ 	.word	0x00000000


	//----- nvinfo : EIATTR_FRAME_SIZE
	.align		4
.L_729:
        /*1074*/ 	.byte	0x04, 0x11
        /*1076*/ 	.short	(.L_731 - .L_730)
	.align		4
.L_730:
        /*1078*/ 	.word	index@(_ZN2at6native16triu_tril_kernelIN3c107complexIfEElLb1ELi1ELb0EEEvNS_4cuda6detail10TensorInfoIT_T0_EENS7_IKS8_S9_EEllS9_)
        /*107c*/ 	.word	0x00000000


	//----- nvinfo : EIATTR_REGCOUNT
	.align		4
.L_731:
        /*1080*/ 	.byte	0x04, 0x2f
        /*1082*/ 	.short	(.L_733 - .L_732)
	.align		4
.L_732:
        /*1084*/ 	.word	index@(_ZN2at6native16triu_tril_kernelIN3c107complexINS2_4HalfEEEiLb1ELi2ELb1EEEvNS_4cuda6detail10TensorInfoIT_T0_EENS8_IKS9_SA_EEllSA_)
        /*1088*/ 	.word	0x0000001c


	//----- nvinfo : EIATTR_FRAME_SIZE
	.align		4
.L_733:
        /*108c*/ 	.byte	0x04, 0x11
        /*108e*/ 	.short	(.L_735 - .L_734)
	.align		4
.L_734:
        /*1090*/ 	.word	index@($__internal_31_$__cuda_sm20_rem_s64)
        /*1094*/ 	.word	0x00000000


	//----- nvinfo : EIATTR_FRAME_SIZE
	.align		4
.L_735:
        /*1098*/ 	.byte	0x04, 0x11
        /*109a*/ 	.short	(.L_737 - .L_736)
	.align		4
.L_736:
        /*109c*/ 	.word	index@($__internal_30_$__cuda_sm20_div_s64)
        /*10a0*/ 	.word	0x00000000


	//----- nvinfo : EIATTR_FRAME_SIZE
	.align		4
.L_737:
        /*10a4*/ 	.byte	0x04, 0x11
        /*10a6*/ 	.short	(.L_739 - .L_738)
	.align		4
.L_738:
        /*10a8*/ 	.word	index@(_ZN2at6native16triu_tril_kernelIN3c107complexINS2_4HalfEEEiLb1ELi2ELb1EEEvNS_4cuda6detail10TensorInfoIT_T0_EENS8_IKS9_SA_EEllSA_)
        /*10ac*/ 	.word	0x00000000


	//----- nvinfo : EIATTR_REGCOUNT
	.align		4
.L_739:
        /*10b0*/ 	.byte	0x04, 0x2f
        /*10b2*/ 	.short	(.L_741 - .L_740)
	.align		4
.L_740:
        /*10b4*/ 	.word	index@(_ZN2at6native16triu_tril_kernelIN3c107complexINS2_4HalfEEEiLb1ELi2ELb0EEEvNS_4cuda6detail10TensorInfoIT_T0_EENS8_IKS9_SA_EEllSA_)
        /*10b8*/ 	.word	0x0000001e


	//----- nvinfo : EIATTR_FRAME_SIZE
	.align		4
.L_741:
        /*10bc*/ 	.byte	0x04, 0x11
        /*10be*/ 	.short	(.L_743 - .L_742)
	.align		4
.L_742:
        /*10c0*/ 	.word	index@($__internal_29_$__cuda_sm20_rem_s64)
        /*10c4*/ 	.word	0x00000000


	//----- nvinfo : EIATTR_FRAME_SIZE
	.align		4
.L_743:
        /*10c8*/ 	.byte	0x04, 0x11
        /*10ca*/ 	.short	(.L_745 - .L_744)
	.align		4
.L_744:
        /*10cc*/ 	.word	index@($__internal_28_$__cuda_sm20_div_s64)
        /*10d0*/ 	.word	0x00000000


	//----- nvinfo : EIATTR_FRAME_SIZE
	.align		4
.L_745:
        /*10d4*/ 	.byte	0x04, 0x11
        /*10d6*/ 	.short	(.L_747 - .L_746)
	.align		4
.L_746:
        /*10d8*/ 	.word	index@(_ZN2at6native16triu_tril_kernelIN3c107complexINS2_4HalfEEEiLb1ELi2ELb0EEEvNS_4cuda6detail10TensorInfoIT_T0_EENS8_IKS9_SA_EEllSA_)
        /*10dc*/ 	.word	0x00000000


	//----- nvinfo : EIATTR_REGCOUNT
	.align		4
.L_747:
        /*10e0*/ 	.byte	0x04, 0x2f
        /*10e2*/ 	.short	(.L_749 - .L_748)
	.align		4
.L_748:
        /*10e4*/ 	.word	index@(_ZN2at6native16triu_tril_kernelIN3c107complexINS2_4HalfEEElLb1ELi2ELb1EEEvNS_4cuda6detail10TensorInfoIT_T0_EENS8_IKS9_SA_EEllSA_)
        /*10e8*/ 	.word	0x00000020


	//----- nvinfo : EIATTR_FRAME_SIZE
	.align		4
.L_749:
        /*10ec*/ 	.byte	0x04, 0x11
        /*10ee*/ 	.short	(.L_751 - .L_750)
	.align		4
.L_750:
        /*10f0*/ 	.word	index@($__internal_27_$__cuda_sm20_rem_s64)
        /*10f4*/ 	.word	0x00000000


	//----- nvinfo : EIATTR_FRAME_SIZE
	.align		4
.L_751:
        /*10f8*/ 	.byte	0x04, 0x11
        /*10fa*/ 	.short	(.L_753 - .L_752)
	.align		4
.L_752:
        /*10fc*/ 	.word	index@($__internal_26_$__cuda_sm20_div_s64)
        /*1100*/ 	.word	0x00000000


	//----- nvinfo : EIATTR_FRAME_SIZE
	.align		4
.L_753:
        /*1104*/ 	.byte	0x04, 0x11
        /*1106*/ 	.short	(.L_755 - .L_754)
	.align		4
.L_754:
        /*1108*/ 	.word	index@(_ZN2at6native16triu_tril_kernelIN3c107complexINS2_4HalfEEElLb1ELi2ELb1EEEvNS_4cuda6detail10TensorInfoIT_T0_EENS8_IKS9_SA_EEllSA_)
        /*110c*/ 	.word	0x00000000


	//----- nvinfo : EIATTR_REGCOUNT
	.align		4
.L_755:
        /*1110*/ 	.byte	0x04, 0x2f
        /*1112*/ 	.short	(.L_757 - .L_756)
	.align		4
.L_756:
        /*1114*/ 	.word	index@(_ZN2at6native16triu_tril_kernelIN3c107complexINS2_4HalfEEElLb1ELi2ELb0EEEvNS_4cuda6detail10TensorInfoIT_T0_EENS8_IKS9_SA_EEllSA_)
        /*1118*/ 	.word	0x00000022


	//----- nvinfo : EIATTR_FRAME_SIZE
	.align		4
.L_757:
        /*111c*/ 	.byte	0x04, 0x11
        /*111e*/ 	.short	(.L_759 - .L_758)
	.align		4
.L_758:
        /*1120*/ 	.word	index@($__internal_25_$__cuda_sm20_rem_s64)
        /*1124*/ 	.word	0x00000000


	//----- nvinfo : EIATTR_FRAME_SIZE
	.align		4
.L_759:
        /*1128*/ 	.byte	0x04, 0x11
        /*112a*/ 	.short	(.L_761 - .L_760)
	.align		4
.L_760:
        /*112c*/ 	.word	index@($__internal_24_$__cuda_sm20_div_s64)
        /*1130*/ 	.word	0x00000000


	//----- nvinfo : EIATTR_FRAME_SIZE
	.align		4
.L_761:
        /*1134*/ 	.byte	0x04, 0x11
        /*1136*/ 	.short	(.L_763 - .L_762)
	.align		4
.L_762:
        /*1138*/ 	.word	index@(_ZN2at6native16triu_tril_kernelIN3c107complexINS2_4HalfEEElLb1ELi2ELb0EEEvNS_4cuda6detail10TensorInfoIT_T0_EENS8_IKS9_SA_EEllSA_)
        /*113c*/ 	.word	0x00000000


	//----- nvinfo : EIATTR_REGCOUNT
	.align		4
.L_763:
        /*1140*/ 	.byte	0x04, 0x2f
        /*1142*/ 	.short	(.L_765 - .L_764)
	.align		4
.L_764:
        /*1144*/ 	.word	index@(_ZN2at6native16triu_tril_kernelIN3c104HalfEiLb1ELi4ELb1EEEvNS_4cuda6detail10TensorInfoIT_T0_EENS6_IKS7_S8_EEllS8_)
        /*1148*/ 	.word	0x0000001c


	//----- nvinfo : EIATTR_FRAME_SIZE
	.align		4
.L_765:
        /*114c*/ 	.byte	0x04, 0x11
        /*114e*/ 	.short	(.L_767 - .L_766)
	.align		4
.L_766:
        /*1150*/ 	.word	index@($__internal_23_$__cuda_sm20_rem_s64)
        /*1154*/ 	.word	0x00000000


	//----- nvinfo : EIATTR_FRAME_SIZE
	.align		4
.L_767:
        /*1158*/ 	.byte	0x04, 0x11
        /*115a*/ 	.short	(.L_769 - .L_768)
	.align		4
.L_768:
        /*115c*/ 	.word	index@($__internal_22_$__cuda_sm20_div_s64)
        /*1160*/ 	.word	0x00000000


	//----- nvinfo : EIATTR_FRAME_SIZE
	.align		4
.L_769:
        /*1164*/ 	.byte	0x04, 0x11
        /*1166*/ 	.short	(.L_771 - .L_770)
	.align		4
.L_770:
        /*1168*/ 	.word	index@(_ZN2at6native16triu_tril_kernelIN3c104HalfEiLb1ELi4ELb1EEEvNS_4cuda6detail10TensorInfoIT_T0_EENS6_IKS7_S8_EEllS8_)
        /*116c*/ 	.word	0x00000000


	//----- nvinfo : EIATTR_REGCOUNT
	.align		4
.L_771:
        /*1170*/ 	.byte	0x04, 0x2f
        /*1172*/ 	.short	(.L_773 - .L_772)
	.align		4
.L_772:
        /*1174*/ 	.word	index@(_ZN2at6native16triu_tril_kernelIN3c104HalfEiLb1ELi4ELb0EEEvNS_4cuda6detail10TensorInfoIT_T0_EENS6_IKS7_S8_EEllS8_)
        /*1178*/ 	.word	0x0000001e


	//----- nvinfo : EIATTR_FRAME_SIZE
	.align		4
.L_773:
        /*117c*/ 	.byte	0x04, 0x11
        /*117e*/ 	.short	(.L_775 - .L_774)
	.align		4
.L_774:
        /*1180*/ 	.word	index@($__internal_21_$__cuda_sm20_rem_s64)
        /*1184*/ 	.word	0x00000000


	//----- nvinfo : EIATTR_FRAME_SIZE
	.align		4
.L_775:
        /*1188*/ 	.byte	0x04, 0x11
        /*118a*/ 	.short	(.L_777 - .L_776)
	.align		4
.L_776:
        /*118c*/ 	.word	index@($__internal_20_$__cuda_sm20_div_s64)
        /*1190*/ 	.word	0x00000000


	//----- nvinfo : EIATTR_FRAME_SIZE
	.align		4
.L_777:
        /*1194*/ 	.byte	0x04, 0x11
        /*1196*/ 	.short	(.L_779 - .L_778)
	.align		4
.L_778:
        /*1198*/ 	.word	index@(_ZN2at6native16triu_tril_kernelIN3c104HalfEiLb1ELi4ELb0EEEvNS_4cuda6detail10TensorInfoIT_T0_EENS6_IKS7_S8_EEllS8_)
        /*119c*/ 	.word	0x00000000


	//----- nvinfo : EIATTR_REGCOUNT
	.align		4
.L_779:
        /*11a0*/ 	.byte	0x04, 0x2f
        /*11a2*/ 	.short	(.L_781 - .L_780)
	.align		4
.L_780:
        /*11a4*/ 	.word	index@(_ZN2at6native16triu_tril_kernelIN3c104HalfElLb1ELi4ELb1EEEvNS_4cuda6detail10TensorInfoIT_T0_EENS6_IKS7_S8_EEllS8_)
        /*11a8*/ 	.word	0x00000020


	//----- nvinfo : EIATTR_FRAME_SIZE
	.align		4
.L_781:
        /*11ac*/ 	.byte	0x04, 0x11
        /*11ae*/ 	.short	(.L_783 - .L_782)
	.align		4
.L_782:
        /*11b0*/ 	.word	index@($__internal_19_$__cuda_sm20_rem_s64)
        /*11b4*/ 	.word	0x00000000


	//----- nvinfo : EIATTR_FRAME_SIZE
	.align		4
.L_783:
        /*11b8*/ 	.byte	0x04, 0x11
        /*11ba*/ 	.short	(.L_785 - .L_784)
	.align		4
.L_784:
        /*11bc*/ 	.word	index@($__internal_18_$__cuda_sm20_div_s64)
        /*11c0*/ 	.word	0x00000000


	//----- nvinfo : EIATTR_FRAME_SIZE
	.align		4
.L_785:
        /*11c4*/ 	.byte	0x04, 0x11
        /*11c6*/ 	.short	(.L_787 - .L_786)
	.align		4
.L_786:
        /*11c8*/ 	.word	index@(_ZN2at6native16triu_tril_kernelIN3c104HalfElLb1ELi4ELb1EEEvNS_4cuda6detail10TensorInfoIT_T0_EENS6_IKS7_S8_EEllS8_)
        /*11cc*/ 	.word	0x00000000


	//----- nvinfo : EIATTR_REGCOUNT
	.align		4
.L_787:
        /*11d0*/ 	.byte	0x04, 0x2f
        /*11d2*/ 	.short	(.L_789 - .L_788)
	.align		4
.L_788:
        /*11d4*/ 	.word	index@(_ZN2at6native16triu_tril_kernelIN3c104HalfElLb1ELi4ELb0EEEvNS_4cuda6detail10TensorInfoIT_T0_EENS6_IKS7_S8_EEllS8_)
        /*11d8*/ 	.word	0x00000022


	//----- nvinfo : EIATTR_FRAME_SIZE
	.align		4
.L_789:
        /*11dc*/ 	.byte	0x04, 0x11
        /*11de*/ 	.short	(.L_791 - .L_790)
	.align		4
.L_790:
        /*11e0*/ 	.word	index@($__internal_17_$__cuda_sm20_rem_s64)
        /*11e4*/ 	.word	0x00000000


	//----- nvinfo : EIATTR_FRAME_SIZE
	.align		4
.L_791:
        /*11e8*/ 	.byte	0x04, 0x11
        /*11ea*/ 	.short	(.L_793 - .L_792)
	.align		4
.L_792:
        /*11ec*/ 	.word	index@($__internal_16_$__cuda_sm20_div_s64)
        /*11f0*/ 	.word	0x00000000


	//----- nvinfo : EIATTR_FRAME_SIZE
	.align		4
.L_793:
        /*11f4*/ 	.byte	0x04, 0x11
        /*11f6*/ 	.short	(.L_795 - .L_794)
	.align		4
.L_794:
        /*11f8*/ 	.word	index@(_ZN2at6native16triu_tril_kernelIN3c104HalfElLb1ELi4ELb0EEEvNS_4cuda6detail10TensorInfoIT_T0_EENS6_IKS7_S8_EEllS8_)
        /*11fc*/ 	.word	0x00000000


	//----- nvinfo : EIATTR_REGCOUNT
	.align		4
.L_795:
        /*1200*/ 	.byte	0x04, 0x2f
        /*1202*/ 	.short	(.L_797 - .L_796)
	.align		4
.L_796:
        /*1204*/ 	.word	index@(_ZN2at6native16triu_tril_kernelIN3c108BFloat16EiLb1ELi4ELb1EEEvNS_4cuda6detail10TensorInfoIT_T0_EENS6_IKS7_S8_EEllS8_)
        /*1208*/ 	.word	0x0000001c


	//----- nvinfo : EIATTR_FRAME_SIZE
	.align		4
.L_797:
        /*120c*/ 	.byte	0x04, 0x11
        /*120e*/ 	.short	(.L_799 - .L_798)
	.align		4
.L_798:
        /*1210*/ 	.word	index@($__internal_15_$__cuda_sm20_rem_s64)
        /*1214*/ 	.word	0x00000000


	//----- nvinfo : EIATTR_FRAME_SIZE
	.align		4
.L_799:
        /*1218*/ 	.byte	0x04, 0x11
        /*121a*/ 	.short	(.L_801 - .L_800)
	.align		4
.L_800:
        /*121c*/ 	.word	index@($__internal_14_$__cuda_sm20_div_s64)
        /*1220*/ 	.word	0x00000000


	//----- nvinfo : EIATTR_FRAME_SIZE
	.align		4
.L_801:
        /*1224*/ 	.byte	0x04, 0x11
        /*1226*/ 	.short	(.L_803 - .L_802)
	.align		4
.L_802:
        /*1228*/ 	.word	index@(_ZN2at6native16triu_tril_kernelIN3c108BFloat16EiLb1ELi4ELb1EEEvNS_4cuda6detail10TensorInfoIT_T0_EENS6_IKS7_S8_EEllS8_)
        /*122c*/ 	.word	0x00000000


	//----- nvinfo : EIATTR_REGCOUNT
	.align		4
.L_803:
        /*1230*/ 	.byte	0x04, 0x2f
        /*1232*/ 	.short	(.L_805 - .L_804)
	.align		4
.L_804:
        /*1234*/ 	.word	index@(_ZN2at6native16triu_tril_kernelIN3c108BFloat16EiLb1ELi4ELb0EEEvNS_4cuda6detail10TensorInfoIT_T0_EENS6_IKS7_S8_EEllS8_)
        /*1238*/ 	.word	0x0000001e


	//----- nvinfo : EIATTR_FRAME_SIZE
	.align		4
.L_805:
        /*123c*/ 	.byte	0x04, 0x11
        /*123e*/ 	.short	(.L_807 - .L_806)
	.align		4
.L_806:
        /*1240*/ 	.word	index@($__internal_13_$__cuda_sm20_rem_s64)
        /*1244*/ 	.word	0x00000000


	//----- nvinfo : EIATTR_FRAME_SIZE
	.align		4
.L_807:
        /*1248*/ 	.byte	0x04, 0x11
        /*124a*/ 	.short	(.L_809 - .L_808)
	.align		4
.L_808:
        /*124c*/ 	.word	index@($__internal_12_$__cuda_sm20_div_s64)
        /*1250*/ 	.word	0x00000000


	//----- nvinfo : EIATTR_FRAME_SIZE
	.align		4
.L_809:
        /*1254*/ 	.byte	0x04, 0x11
        /*1256*/ 	.short	(.L_811 - .L_810)
	.align		4
.L_810:
        /*1258*/ 	.word	index@(_ZN2at6native16triu_tril_kernelIN3c108BFloat16EiLb1ELi4ELb0EEEvNS_4cuda6detail10TensorInfoIT_T0_EENS6_IKS7_S8_EEllS8_)
        /*125c*/ 	.word	0x00000000


	//----- nvinfo : EIATTR_REGCOUNT
	.align		4
.L_811:
        /*1260*/ 	.byte	0x04, 0x2f
        /*1262*/ 	.short	(.L_813 - .L_812)
	.align		4
.L_812:
        /*1264*/ 	.word	index@(_ZN2at6native16triu_tril_kernelIN3c108BFloat16ElLb1ELi4ELb1EEEvNS_4cuda6detail10TensorInfoIT_T0_EENS6_IKS7_S8_EEllS8_)
        /*1268*/ 	.word	0x00000020


	//----- nvinfo : EIATTR_FRAME_SIZE
	.align		4
.L_813:
        /*126c*/ 	.byte	0x04, 0x11
        /*126e*/ 	.short	(.L_815 - .L_814)
	.align		4
.L_814:
        /*1270*/ 	.word	index@($__internal_11_$__cuda_sm20_rem_s64)
        /*1274*/ 	.word	0x00000000


	//----- nvinfo : EIATTR_FRAME_SIZE
	.align		4
.L_815:
        /*1278*/ 	.byte	0x04, 0x11
        /*127a*/ 	.short	(.L_817 - .L_816)
	.align		4
.L_816:
        /*127c*/ 	.word	index@($__internal_10_$__cuda_sm20_div_s64)
        /*1280*/ 	.word	0x00000000


	//----- nvinfo : EIATTR_FRAME_SIZE
	.align		4
.L_817:
        /*1284*/ 	.byte	0x04, 0x11
        /*1286*/ 	.short	(.L_819 - .L_818)
	.align		4
.L_818:
        /*1288*/ 	.word	index@(_ZN2at6native16triu_tril_kernelIN3c108BFloat16ElLb1ELi4ELb1EEEvNS_4cuda6detail10TensorInfoIT_T0_EENS6_IKS7_S8_EEllS8_)
        /*128c*/ 	.word	0x00000000


	//----- nvinfo : EIATTR_REGCOUNT
	.align		4
.L_819:
        /*1290*/ 	.byte	0x04, 0x2f
        /*1292*/ 	.short	(.L_821 - .L_820)
	.align		4
.L_820:
        /*1294*/ 	.word	index@(_ZN2at6native16triu_tril_kernelIN3c108BFloat16ElLb1ELi4ELb0EEEvNS_4cuda6detail10TensorInfoIT_T0_EENS6_IKS7_S8_EEllS8_)
        /*1298*/ 	.word	0x00000022


	//----- nvinfo : EIATTR_FRAME_SIZE
	.align		4
.L_821:
        /*129c*/ 	.byte	0x04, 0x11
        /*129e*/ 	.short	(.L_823 - .L_822)
	.align		4
.L_822:
        /*12a0*/ 	.word	index@($__internal_9_$__cuda_sm20_rem_s64)
        /*12a4*/ 	.word	0x00000000


	//----- nvinfo : EIATTR_FRAME_SIZE
	.align		4
.L_823:
        /*12a8*/ 	.byte	0x04, 0x11
        /*12aa*/ 	.short	(.L_825 - .L_824)
	.align		4
.L_824:
        /*12ac*/ 	.word	index@($__internal_8_$__cuda_sm20_div_s64)
        /*12b0*/ 	.word	0x00000000


	//----- nvinfo : EIATTR_FRAME_SIZE
	.align		4
.L_825:
        /*12b4*/ 	.byte	0x04, 0x11
        /*12b6*/ 	.short	(.L_827 - .L_826)
	.align		4
.L_826:
        /*12b8*/ 	.word	index@(_ZN2at6native16triu_tril_kernelIN3c108BFloat16ElLb1ELi4ELb0EEEvNS_4cuda6detail10TensorInfoIT_T0_EENS6_IKS7_S8_EEllS8_)
        /*12bc*/ 	.word	0x00000000


	//----- nvinfo : EIATTR_REGCOUNT
	.align		4
.L_827:
        /*12c0*/ 	.byte	0x04, 0x2f
        /*12c2*/ 	.short	(.L_829 - .L_828)
	.align		4
.L_828:
        /*12c4*/ 	.word	index@(_ZN2at6native16triu_tril_kernelIbiLb1ELi8ELb1EEEvNS_4cuda6detail10TensorInfoIT_T0_EENS4_IKS5_S6_EEllS6_)
        /*12c8*/ 	.word	0x0000001c


	//----- nvinfo : EIATTR_FRAME_SIZE
	.align		4
.L_829:
        /*12cc*/ 	.byte	0x04, 0x11
        /*12ce*/ 	.short	(.L_831 - .L_830)
	.align		4
.L_830:
        /*12d0*/ 	.word	index@($__internal_7_$__cuda_sm20_rem_s64)
        /*12d4*/ 	.word	0x00000000


	//----- nvinfo : EIATTR_FRAME_SIZE
	.align		4
.L_831:
        /*12d8*/ 	.byte	0x04, 0x11
        /*12da*/ 	.short	(.L_833 - .L_832)
	.align		4
.L_832:
        /*12dc*/ 	.word	index@($__internal_6_$__cuda_sm20_div_s64)
        /*12e0*/ 	.word	0x00000000


	//----- nvinfo : EIATTR_FRAME_SIZE
	.align		4
.L_833:
        /*12e4*/ 	.byte	0x04, 0x11
        /*12e6*/ 	.short	(.L_835 - .L_834)
	.align		4
.L_834:
        /*12e8*/ 	.word	index@(_ZN2at6native16triu_tril_kernelIbiLb1ELi8ELb1EEEvNS_4cuda6detail10TensorInfoIT_T0_EENS4_IKS5_S6_EEllS6_)
        /*12ec*/ 	.word	0x00000000


	//----- nvinfo : EIATTR_REGCOUNT
	.align		4
.L_835:
        /*12f0*/ 	.byte	0x04, 0x2f
        /*12f2*/ 	.short	(.L_837 - .L_836)
	.align		4
.L_836:
        /*12f4*/ 	.word	index@(_ZN2at6native16triu_tril_kernelIbiLb1ELi8ELb0EEEvNS_4cuda6detail10TensorInfoIT_T0_EENS4_IKS5_S6_EEllS6_)
        /*12f8*/ 	.word	0x0000001e


	//----- nvinfo : EIATTR_FRAME_SIZE
	.align		4
.L_837:
        /*12fc*/ 	.byte	0x04, 0x11
        /*12fe*/ 	.short	(.L_839 - .L_838)
	.align		4
.L_838:
        /*1300*/ 	.word	index@($__internal_5_$__cuda_sm20_rem_s64)
        /*1304*/ 	.word	0x00000000


	//----- nvinfo : EIATTR_FRAME_SIZE
	.align		4
.L_839:
        /*1308*/ 	.byte	0x04, 0x11
        /*130a*/ 	.short	(.L_841 - .L_840)
	.align		4
.L_840:
        /*130c*/ 	.word	index@($__internal_4_$__cuda_sm20_div_s64)
        /*1310*/ 	.word	0x00000000


	//----- nvinfo : EIATTR_FRAME_SIZE
	.align		4
.L_841:
        /*1314*/ 	.byte	0x04, 0x11
        /*1316*/ 	.short	(.L_843 - .L_842)
	.align		4
.L_842:
        /*1318*/ 	.word	index@(_ZN2at6native16triu_tril_kernelIbiLb1ELi8ELb0EEEvNS_4cuda6detail10TensorInfoIT_T0_EENS4_IKS5_S6_EEllS6_)
        /*131c*/ 	.word	0x00000000


	//----- nvinfo : EIATTR_REGCOUNT
	.align		4
.L_843:
        /*1320*/ 	.byte	0x04, 0x2f
        /*1322*/ 	.short	(.L_845 - .L_844)
	.align		4
.L_844:
        /*1324*/ 	.word	index@(_ZN2at6native16triu_tril_kernelIblLb1ELi8ELb1EEEvNS_4cuda6detail10TensorInfoIT_T0_EENS4_IKS5_S6_EEllS6_)
        /*1328*/ 	.word	0x00000020


	//----- nvinfo : EIATTR_FRAME_SIZE
	.align		4
.L_845:
        /*132c*/ 	.byte	0x04, 0x11
        /*132e*/ 	.short	(.L_847 - .L_846)
	.align		4
.L_846:
        /*1330*/ 	.word	index@($__internal_3_$__cuda_sm20_rem_s64)
        /*1334*/ 	.word	0x00000000


	//----- nvinfo : EIATTR_FRAME_SIZE
	.align		4
.L_847:
        /*1338*/ 	.byte	0x04, 0x11
        /*133a*/ 	.short	(.L_849 - .L_848)
	.align		4
.L_848:
        /*133c*/ 	.word	index@($__internal_2_$__cuda_sm20_div_s64)
        /*1340*/ 	.word	0x00000000


	//----- nvinfo : EIATTR_FRAME_SIZE
	.align		4
.L_849:
        /*1344*/ 	.byte	0x04, 0x11
        /*1346*/ 	.short	(.L_851 - .L_850)
	.align		4
.L_850:
        /*1348*/ 	.word	index@(_ZN2at6native16triu_tril_kernelIblLb1ELi8ELb1EEEvNS_4cuda6detail10TensorInfoIT_T0_EENS4_IKS5_S6_EEllS6_)
        /*134c*/ 	.word	0x00000000


	//----- nvinfo : EIATTR_REGCOUNT
	.align		4
.L_851:
        /*1350*/ 	.byte	0x04, 0x2f
        /*1352*/ 	.short	(.L_853 - .L_852)
	.align		4
.L_852:
        /*1354*/ 	.word	index@(_ZN2at6native16triu_tril_kernelIblLb1ELi8ELb0EEEvNS_4cuda6detail10TensorInfoIT_T0_EENS4_IKS5_S6_EEllS6_)
        /*1358*/ 	.word	0x00000022


	//----- nvinfo : EIATTR_FRAME_SIZE
	.align		4
.L_853:
        /*135c*/ 	.byte	0x04, 0x11
        /*135e*/ 	.short	(.L_855 - .L_854)
	.align		4
.L_854:
        /*1360*/ 	.word	index@($__internal_1_$__cuda_sm20_rem_s64)
        /*1364*/ 	.word	0x00000000


	//----- nvinfo : EIATTR_FRAME_SIZE
	.align		4
.L_855:
        /*1368*/ 	.byte	0x04, 0x11
        /*136a*/ 	.short	(.L_857 - .L_856)
	.align		4
.L_856:
        /*136c*/ 	.word	index@($__internal_0_$__cuda_sm20_div_s64)
        /*1370*/ 	.word	0x00000000


	//----- nvinfo : EIATTR_FRAME_SIZE
	.align		4
.L_857:
        /*1374*/ 	.byte	0x04, 0x11
        /*1376*/ 	.short	(.L_859 - .L_858)
	.align		4
.L_858:
        /*1378*/ 	.word	index@(_ZN2at6native16triu_tril_kernelIblLb1ELi8ELb0EEEvNS_4cuda6detail10TensorInfoIT_T0_EENS4_IKS5_S6_EEllS6_)
        /*137c*/ 	.word	0x00000000


	//----- nvinfo : EIATTR_MIN_STACK_SIZE
	.align		4
.L_859:
        /*1380*/ 	.byte	0x04, 0x12
        /*1382*/ 	.short	(.L_861 - .L_860)
	.align		4
.L_860:
        /*1384*/ 	.word	index@(_ZN2at6native16triu_tril_kernelIblLb1ELi8ELb0EEEvNS_4cuda6detail10TensorInfoIT_T0_EENS4_IKS5_S6_EEllS6_)
        /*1388*/ 	.word	0x00000000


	//----- nvinfo : EIATTR_MIN_STACK_SIZE
	.align		4
.L_861:
        /*138c*/ 	.byte	0x04, 0x12
        /*138e*/ 	.short	(.L_863 - .L_862)
	.align		4
.L_862:
        /*1390*/ 	.word	index@(_ZN2at6native16triu_tril_kernelIblLb1ELi8ELb1EEEvNS_4cuda6detail10TensorInfoIT_T0_EENS4_IKS5_S6_EEllS6_)
        /*1394*/ 	.word	0x00000000


	//----- nvinfo : EIATTR_MIN_STACK_SIZE
	.align		4
.L_863:
        /*1398*/ 	.byte	0x04, 0x12
        /*139a*/ 	.short	(.L_865 - .L_864)
	.align		4
.L_864:
        /*139c*/ 	.word	index@(_ZN2at6native16triu_tril_kernelIbiLb1ELi8ELb0EEEvNS_4cuda6detail10TensorInfoIT_T0_EENS4_IKS5_S6_EEllS6_)
        /*13a0*/ 	.word	0x00000000


	//----- nvinfo : EIATTR_MIN_STACK_SIZE
	.align		4
.L_865:
        /*13a4*/ 	.byte	0x04, 0x12
        /*13a6*/ 	.short	(.L_867 - .L_866)
	.align		4
.L_866:
        /*13a8*/ 	.word	index@(_ZN2at6native16triu_tril_kernelIbiLb1ELi8ELb1EEEvNS_4cuda6detail10TensorInfoIT_T0_EENS4_IKS5_S6_EEllS6_)
        /*13ac*/ 	.word	0x00000000


	//----- nvinfo : EIATTR_MIN_STACK_SIZE
	.align		4
.L_867:
        /*13b0*/ 	.byte	0x04, 0x12
        /*13b2*/ 	.short	(.L_869 - .L_868)
	.align		4
.L_868:
        /*13b4*/ 	.word	index@(_ZN2at6native16triu_tril_kernelIN3c108BFloat16ElLb1ELi4ELb0EEEvNS_4cuda6detail10TensorInfoIT_T0_EENS6_IKS7_S8_EEllS8_)
        /*13b8*/ 	.word	0x00000000


	//----- nvinfo : EIATTR_MIN_STACK_SIZE
	.align		4
.L_869:
        /*13bc*/ 	.byte	0x04, 0x12
        /*13be*/ 	.short	(.L_871 - .L_870)
	.align		4
.L_870:
        /*13c0*/ 	.word	index@(_ZN2at6native16triu_tril_kernelIN3c108BFloat16ElLb1ELi4ELb1EEEvNS_4cuda6detail10TensorInfoIT_T0_EENS6_IKS7_S8_EEllS8_)
        /*13c4*/ 	.word	0x00000000


	//----- nvinfo : EIATTR_MIN_STACK_SIZE
	.align		4
.L_871:
        /*13c8*/ 	.byte	0x04, 0x12
        /*13ca*/ 	.short	(.L_873 - .L_872)
	.align		4
.L_872:
        /*13cc*/ 	.word	index@(_ZN2at6native16triu_tril_kernelIN3c108BFloat16EiLb1ELi4ELb0EEEvNS_4cuda6detail10TensorInfoIT_T0_EENS6_IKS7_S8_EEllS8_)
        /*13d0*/ 	.word	0x00000000


	//----- nvinfo : EIATTR_MIN_STACK_SIZE
	.align		4
.L_873:
        /*13d4*/ 	.byte	0x04, 0x12
        /*13d6*/ 	.short	(.L_875 - .L_874)
	.align		4
.L_874:
        /*13d8*/ 	.word	index@(_ZN2at6native16triu_tril_kernelIN3c108BFloat16EiLb1ELi4ELb1EEEvNS_4cuda6detail10TensorInfoIT_T0_EENS6_IKS7_S8_EEllS8_)
        /*13dc*/ 	.word	0x00000000


	//----- nvinfo : EIATTR_MIN_STACK_SIZE
	.align		4
.L_875:
        /*13e0*/ 	.byte	0x04, 0x12
        /*13e2*/ 	.short	(.L_877 - .L_876)
	.align		4
.L_876:
        /*13e4*/ 	.word	index@(_ZN2at6native16triu_tril_kernelIN3c104HalfElLb1ELi4ELb0EEEvNS_4cuda6detail10TensorInfoIT_T0_EENS6_IKS7_S8_EEllS8_)
        /*13e8*/ 	.word	0x00000000


	//----- nvinfo : EIATTR_MIN_STACK_SIZE
	.align		4
.L_877:
        /*13ec*/ 	.byte	0x04, 0x12
        /*13ee*/ 	.short	(.L_879 - .L_878)
	.align		4
.L_878:
        /*13f0*/ 	.word	index@(_ZN2at6native16triu_tril_kernelIN3c104HalfElLb1ELi4ELb1EEEvNS_4cuda6detail10TensorInfoIT_T0_EENS6_IKS7_S8_EEllS8_)
        /*13f4*/ 	.word	0x00000000


	//----- nvinfo : EIATTR_MIN_STACK_SIZE
	.align		4
.L_879:
        /*13f8*/ 	.byte	0x04, 0x12
        /*13fa*/ 	.short	(.L_881 - .L_880)
	.align		4
.L_880:
        /*13fc*/ 	.word	index@(_ZN2at6native16triu_tril_kernelIN3c104HalfEiLb1ELi4ELb0EEEvNS_4cuda6detail10TensorInfoIT_T0_EENS6_IKS7_S8_EEllS8_)
        /*1400*/ 	.word	0x00000000


	//----- nvinfo : EIATTR_MIN_STACK_SIZE
	.align		4
.L_881:
        /*1404*/ 	.byte	0x04, 0x12
        /*1406*/ 	.short	(.L_883 - .L_882)
	.align		4
.L_882:
        /*1408*/ 	.word	index@(_ZN2at6native16triu_tril_kernelIN3c104HalfEiLb1ELi4ELb1EEEvNS_4cuda6detail10TensorInfoIT_T0_EENS6_IKS7_S8_EEllS8_)
        /*140c*/ 	.word	0x00000000


	//----- nvinfo : EIATTR_MIN_STACK_SIZE
	.align		4
.L_883:
        /*1410*/ 	.byte	0x04, 0x12
        /*1412*/ 	.short	(.L_885 - .L_884)
	.align		4
.L_884:
        /*1414*/ 	.word	index@(_ZN2at6native16triu_tril_kernelIN3c107complexINS2_4HalfEEElLb1ELi2ELb0EEEvNS_4cuda6detail10TensorInfoIT_T0_EENS8_IKS9_SA_EEllSA_)
        /*1418*/ 	.word	0x00000000


	//----- nvinfo : EIATTR_MIN_STACK_SIZE
	.align		4
.L_885:
        /*141c*/ 	.byte	0x04, 0x12
        /*141e*/ 	.short	(.L_887 - .L_886)
	.align		4
.L_886:
        /*1420*/ 	.word	index@(_ZN2at6native16triu_tril_kernelIN3c107complexINS2_4HalfEEElLb1ELi2ELb1EEEvNS_4cuda6detail10TensorInfoIT_T0_EENS8_IKS9_SA_EEllSA_)
        /*1424*/ 	.word	0x00000000


	//----- nvinfo : EIATTR_MIN_STACK_SIZE
	.align		4
.L_887:
        /*1428*/ 	.byte	0x04, 0x12
        /*142a*/ 	.short	(.L_889 - .L_888)
	.align		4
.L_888:
        /*142c*/ 	.word	index@(_ZN2at6native16triu_tril_kernelIN3c107complexINS2_4HalfEEEiLb1ELi2ELb0EEEvNS_4cuda6detail10TensorInfoIT_T0_EENS8_IKS9_SA_EEllSA_)
        /*1430*/ 	.word	0x00000000


	//----- nvinfo : EIATTR_MIN_STACK_SIZE
	.align		4
.L_889:
        /*1434*/ 	.byte	0x04, 0x12
        /*1436*/ 	.short	(.L_891 - .L_890)
	.align		4
.L_890:
        /*1438*/ 	.word	index@(_ZN2at6native16triu_tril_kernelIN3c107complexINS2_4HalfEEEiLb1ELi2ELb1EEEvNS_4cuda6detail10TensorInfoIT_T0_EENS8_IKS9_SA_EEllSA_)
        /*143c*/ 	.word	0x00000000


	//----- nvinfo : EIATTR_MIN_STACK_SIZE
	.align		4
.L_891:
        /*1440*/ 	.byte	0x04, 0x12
        /*1442*/ 	.short	(.L_893 - .L_892)
	.align		4
.L_892:
        /*1444*/ 	.word	index@(_ZN2at6native16triu_tril_kernelIN3c107complexIfEElLb1ELi1ELb0EEEvNS_4cuda6detail10TensorInfoIT_T0_EENS7_IKS8_S9_EEllS9_)
        /*1448*/ 	.word	0x00000000


	//----- nvinfo : EIATTR_MIN_STACK_SIZE
	.align		4
.L_893:
        /*144c*/ 	.byte	0x04, 0x12
        /*144e*/ 	.short	(.L_895 - .L_894)
	.align		4
.L_894:
        /*1450*/ 	.word	index@(_ZN2at6native16triu_tril_kernelIN3c107complexIfEElLb1ELi1ELb1EEEvNS_4cuda6detail10TensorInfoIT_T0_EENS7_IKS8_S9_EEllS9_)
        /*1454*/ 	.word	0x00000000


	//----- nvinfo : EIATTR_MIN_STACK_SIZE
	.align		4
.L_895:
        /*1458*/ 	.byte	0x04, 0x12
        /*145a*/ 	.short	(.L_897 - .L_896)
	.align		4
.L_896:
        /*145c*/ 	.word	index@(_ZN2at6native16triu_tril_kernelIN3c107complexIfEEiLb1ELi1ELb0EEEvNS_4cuda6detail10TensorInfoIT_T0_EENS7_IKS8_S9_EEllS9_)
        /*1460*/ 	.word	0x00000000


	//----- nvinfo : EIATTR_MIN_STACK_SIZE
	.align		4
.L_897:
        /*1464*/ 	.byte	0x04, 0x12
        /*1466*/ 	.short	(.L_899 - .L_898)
	.align		4
.L_898:
        /*1468*/ 	.word	index@(_ZN2at6native16triu_tril_kernelIN3c107complexIfEEiLb1ELi1ELb1EEEvNS_4cuda6detail10TensorInfoIT_T0_EENS7_IKS8_S9_EEllS9_)
        /*146c*/ 	.word	0x00000000


	//----- nvinfo : EIATTR_MIN_STACK_SIZE
	.align		4
.L_899:
        /*1470*/ 	.byte	0x04, 0x12
        /*1472*/ 	.short	(.L_901 - .L_900)
	.align		4
.L_900:
        /*1474*/ 	.word	index@(_ZN2at6native16triu_tril_kernelIN3c107complexIdEElLb1ELi1ELb0EEEvNS_4cuda6detail10TensorInfoIT_T0_EENS7_IKS8_S9_EEllS9_)
        /*1478*/ 	.word	0x00000000


	//----- nvinfo : EIATTR_MIN_STACK_SIZE
	.align		4
.L_901:
        /*147c*/ 	.byte	0x04, 0x12
        /*147e*/ 	.short	(.L_903 - .L_902)
	.align		4
.L_902:
        /*1480*/ 	.word	index@(_ZN2at6native16triu_tril_kernelIN3c107complexIdEElLb1ELi1ELb1EEEvNS_4cuda6detail10TensorInfoIT_T0_EENS7_IKS8_S9_EEllS9_)
        /*1484*/ 	.word	0x00000000


	//----- nvinfo : EIATTR_MIN_STACK_SIZE
	.align		4
.L_903:
        /*1488*/ 	.byte	0x04, 0x12
        /*148a*/ 	.short	(.L_905 - .L_904)
	.align		4
.L_904:
        /*148c*/ 	.word	index@(_ZN2at6native16triu_tril_kernelIN3c107complexIdEEiLb1ELi1ELb0EEEvNS_4cuda6detail10TensorInfoIT_T0_EENS7_IKS8_S9_EEllS9_)
        /*1490*/ 	.word	0x00000000


	//----- nvinfo : EIATTR_MIN_STACK_SIZE
	.align		4
.L_905:
        /*1494*/ 	.byte	0x04, 0x12
        /*1496*/ 	.short	(.L_907 - .L_906)
	.align		4
.L_906:
        /*1498*/ 	.word	index@(_ZN2at6native16triu_tril_kernelIN3c107complexIdEEiLb1ELi1ELb1EEEvNS_4cuda6detail10TensorInfoIT_T0_EENS7_IKS8_S9_EEllS9_)
        /*149c*/ 	.word	0x00000000


	//----- nvinfo : EIATTR_MIN_STACK_SIZE
	.align		4
.L_907:
        /*14a0*/ 	.byte	0x04, 0x12
        /*14a2*/ 	.short	(.L_909 - .L_908)
	.align		4
.L_908:
        /*14a4*/ 	.word	index@(_ZN2at6native16triu_tril_kernelIflLb1ELi2ELb0EEEvNS_4cuda6detail10TensorInfoIT_T0_EENS4_IKS5_S6_EEllS6_)
        /*14a8*/ 	.word	0x00000000


	//----- nvinfo : EIATTR_MIN_STACK_SIZE
	.align		4
.L_909:
        /*14ac*/ 	.byte	0x04, 0x12
        /*14ae*/ 	.short	(.L_911 - .L_910)
	.align		4
.L_910:
        /*14b0*/ 	.word	index@(_ZN2at6native16triu_tril_kernelIflLb1ELi2ELb1EEEvNS_4cuda6detail10TensorInfoIT_T0_EENS4_IKS5_S6_EEllS6_)
        /*14b4*/ 	.word	0x00000000


	//----- nvinfo : EIATTR_MIN_STACK_SIZE
	.align		4
.L_911:
        /*14b8*/ 	.byte	0x04, 0x12
        /*14ba*/ 	.short	(.L_913 - .L_912)
	.align		4
.L_912:
        /*14bc*/ 	.word	index@(_ZN2at6native16triu_tril_kernelIfiLb1ELi2ELb0EEEvNS_4cuda6detail10TensorInfoIT_T0_EENS4_IKS5_S6_EEllS6_)
        /*14c0*/ 	.word	0x00000000


	//----- nvinfo : EIATTR_MIN_STACK_SIZE
	.align		4
.L_913:
        /*14c4*/ 	.byte	0x04, 0x12
        /*14c6*/ 	.short	(.L_915 - .L_914)
	.align		4
.L_914:
        /*14c8*/ 	.word	index@(_ZN2at6native16triu_tril_kernelIfiLb1ELi2ELb1EEEvNS_4cuda6detail10TensorInfoIT_T0_EENS4_IKS5_S6_EEllS6_)
        /*14cc*/ 	.word	0x00000000


	//----- nvinfo : EIATTR_MIN_STACK_SIZE
	.align		4
.L_915:
        /*14d0*/ 	.byte	0x04, 0x12
        /*14d2*/ 	.short	(.L_917 - .L_916)
	.align		4
.L_916:
        /*14d4*/ 	.word	index@(_ZN2at6native16triu_tril_kernelIdlLb1ELi1ELb0EEEvNS_4cuda6detail10TensorInfoIT_T0_EENS4_IKS5_S6_EEllS6_)
        /*14d8*/ 	.word	0x00000000


	//----- nvinfo : EIATTR_MIN_STACK_SIZE
	.align		4
.L_917:
        /*14dc*/ 	.byte	0x04, 0x12
        /*14de*/ 	.short	(.L_919 - .L_918)
	.align		4
.L_918:
        /*14e0*/ 	.word	index@(_ZN2at6native16triu_tril_kernelIdlLb1ELi1ELb1EEEvNS_4cuda6detail10TensorInfoIT_T0_EENS4_IKS5_S6_EEllS6_)
        /*14e4*/ 	.word	0x00000000


	//----- nvinfo : EIATTR_MIN_STACK_SIZE
	.align		4
.L_919:
        /*14e8*/ 	.byte	0x04, 0x12
        /*14ea*/ 	.short	(.L_921 - .L_920)
	.align		4
.L_920:
        /*14ec*/ 	.word	index@(_ZN2at6native16triu_tril_kernelIdiLb1ELi1ELb0EEEvNS_4cuda6detail10TensorInfoIT_T0_EENS4_IKS5_S6_EEllS6_)
        /*14f0*/ 	.word	0x00000000


	//----- nvinfo : EIATTR_MIN_STACK_SIZE
	.align		4
.L_921:
        /*14f4*/ 	.byte	0x04, 0x12
        /*14f6*/ 	.short	(.L_923 - .L_922)
	.align		4
.L_922:
        /*14f8*/ 	.word	index@(_ZN2at6native16triu_tril_kernelIdiLb1ELi1ELb1EEEvNS_4cuda6detail10TensorInfoIT_T0_EENS4_IKS5_S6_EEllS6_)
        /*14fc*/ 	.word	0x00000000


	//----- nvinfo : EIATTR_MIN_STACK_SIZE
	.align		4
.L_923:
        /*1500*/ 	.byte	0x04, 0x12
        /*1502*/ 	.short	(.L_925 - .L_924)
	.align		4
.L_924:
        /*1504*/ 	.word	index@(_ZN2at6native16triu_tril_kernelIslLb1ELi4ELb0EEEvNS_4cuda6detail10TensorInfoIT_T0_EENS4_IKS5_S6_EEllS6_)
        /*1508*/ 	.word	0x00000000


	//----- nvinfo : EIATTR_MIN_STACK_SIZE
	.align		4
.L_925:
        /*150c*/ 	.byte	0x04, 0x12
        /*150e*/ 	.short	(.L_927 - .L_926)
	.align		4
.L_926:
        /*1510*/ 	.word	index@(_ZN2at6native16triu_tril_kernelIslLb1ELi4ELb1EEEvNS_4cuda6detail10TensorInfoIT_T0_EENS4_IKS5_S6_EEllS6_)
        /*1514*/ 	.word	0x00000000


	//----- nvinfo : EIATTR_MIN_STACK_SIZE
	.align		4
.L_927:
        /*1518*/ 	.byte	0x04, 0x12
        /*151a*/ 	.short	(.L_929 - .L_928)
	.align		4
.L_928:
        /*151c*/ 	.word	index@(_ZN2at6native16triu_tril_kernelIsiLb1ELi4ELb0EEEvNS_4cuda6detail10TensorInfoIT_T0_EENS4_IKS5_S6_EEllS6_)
        /*1520*/ 	.word	0x00000000


	//----- nvinfo : EIATTR_MIN_STACK_SIZE
	.align		4
.L_929:
        /*1524*/ 	.byte	0x04, 0x12
        /*1526*/ 	.short	(.L_931 - .L_930)
	.align		4
.L_930:
        /*1528*/ 	.word	index@(_ZN2at6native16triu_tril_kernelIsiLb1ELi4ELb1EEEvNS_4cuda6detail10TensorInfoIT_T0_EENS4_IKS5_S6_EEllS6_)
        /*152c*/ 	.word	0x00000000


	//----- nvinfo : EIATTR_MIN_STACK_SIZE
	.align		4
.L_931:
        /*1530*/ 	.byte	0x04, 0x12
        /*1532*/ 	.short	(.L_933 - .L_932)
	.align		4
.L_932:
        /*1534*/ 	.word	index@(_ZN2at6native16triu_tril_kernelIllLb1ELi1ELb0EEEvNS_4cuda6detail10TensorInfoIT_T0_EENS4_IKS5_S6_EEllS6_)
        /*1538*/ 	.word	0x00000000


	//----- nvinfo : EIATTR_MIN_STACK_SIZE
	.align		4
.L_933:
        /*153c*/ 	.byte	0x04, 0x12
        /*153e*/ 	.short	(.L_935 - .L_934)
	.align		4
.L_934:
        /*1540*/ 	.word	index@(_ZN2at6native16triu_tril_kernelIllLb1ELi1ELb1EEEvNS_4cuda6detail10TensorInfoIT_T0_EENS4_IKS5_S6_EEllS6_)
        /*1544*/ 	.word	0x00000000


	//----- nvinfo : EIATTR_MIN_STACK_SIZE
	.align		4
.L_935:
        /*1548*/ 	.byte	0x04, 0x12
        /*154a*/ 	.short	(.L_937 - .L_936)
	.align		4
.L_936:
        /*154c*/ 	.word	index@(_ZN2at6native16triu_tril_kernelIliLb1ELi1ELb0EEEvNS_4cuda6detail10TensorInfoIT_T0_EENS4_IKS5_S6_EEllS6_)
        /*1550*/ 	.word	0x00000000


	//----- nvinfo : EIATTR_MIN_STACK_SIZE
	.align		4
.L_937:
        /*1554*/ 	.byte	0x04, 0x12
        /*1556*/ 	.short	(.L_939 - .L_938)
	.align		4
.L_938:
        /*1558*/ 	.word	index@(_ZN2at6native16triu_tril_kernelIliLb1ELi1ELb1EEEvNS_4cuda6detail10TensorInfoIT_T0_EENS4_IKS5_S6_EEllS6_)
        /*155c*/ 	.word	0x00000000


	//----- nvinfo : EIATTR_MIN_STACK_SIZE
	.align		4
.L_939:
        /*1560*/ 	.byte	0x04, 0x12
        /*1562*/ 	.short	(.L_941 - .L_940)
	.align		4
.L_940:
        /*1564*/ 	.word	index@(_ZN2at6native16triu_tril_kernelIilLb1ELi2ELb0EEEvNS_4cuda6detail10TensorInfoIT_T0_EENS4_IKS5_S6_EEllS6_)
        /*1568*/ 	.word	0x00000000


	//----- nvinfo : EIATTR_MIN_STACK_SIZE
	.align		4
.L_941:
        /*156c*/ 	.byte	0x04, 0x12
        /*156e*/ 	.short	(.L_943 - .L_942)
	.align		4
.L_942:
        /*1570*/ 	.word	index@(_ZN2at6native16triu_tril_kernelIilLb1ELi2ELb1EEEvNS_4cuda6detail10TensorInfoIT_T0_EENS4_IKS5_S6_EEllS6_)
        /*1574*/ 	.word	0x00000000


	//----- nvinfo : EIATTR_MIN_STACK_SIZE
	.align		4
.L_943:
        /*1578*/ 	.byte	0x04, 0x12
        /*157a*/ 	.short	(.L_945 - .L_944)
	.align		4
.L_944:
        /*157c*/ 	.word	index@(_ZN2at6native16triu_tril_kernelIiiLb1ELi2ELb0EEEvNS_4cuda6detail10TensorInfoIT_T0_EENS4_IKS5_S6_EEllS6_)
        /*1580*/ 	.word	0x00000000


	//----- nvinfo : EIATTR_MIN_STACK_SIZE
	.align		4
.L_945:
        /*1584*/ 	.byte	0x04, 0x12
        /*1586*/ 	.short	(.L_947 - .L_946)
	.align		4
.L_946:
        /*1588*/ 	.word	index@(_ZN2at6native16triu_tril_kernelIiiLb1ELi2ELb1EEEvNS_4cuda6detail10TensorInfoIT_T0_EENS4_IKS5_S6_EEllS6_)
        /*158c*/ 	.word	0x00000000


	//----- nvinfo : EIATTR_MIN_STACK_SIZE
	.align		4
.L_947:
        /*1590*/ 	.byte	0x04, 0x12
        /*1592*/ 	.short	(.L_949 - .L_948)
	.align		4
.L_948:
        /*1594*/ 	.word	index@(_ZN2at6native16triu_tril_kernelIalLb1ELi8ELb0EEEvNS_4cuda6detail10TensorInfoIT_T0_EENS4_IKS5_S6_EEllS6_)
        /*1598*/ 	.word	0x00000000


	//----- nvinfo : EIATTR_MIN_STACK_SIZE
	.align		4
.L_949:
        /*159c*/ 	.byte	0x04, 0x12
        /*159e*/ 	.short	(.L_951 - .L_950)
	.align		4
.L_950:
        /*15a0*/ 	.word	index@(_ZN2at6native16triu_tril_kernelIalLb1ELi8ELb1EEEvNS_4cuda6detail10TensorInfoIT_T0_EENS4_IKS5_S6_EEllS6_)
        /*15a4*/ 	.word	0x00000000


	//----- nvinfo : EIATTR_MIN_STACK_SIZE
	.align		4
.L_951:
        /*15a8*/ 	.byte	0x04, 0x12
        /*15aa*/ 	.short	(.L_953 - .L_952)
	.align		4
.L_952:
        /*15ac*/ 	.word	index@(_ZN2at6native16triu_tril_kernelIaiLb1ELi8ELb0EEEvNS_4cuda6detail10TensorInfoIT_T0_EENS4_IKS5_S6_EEllS6_)
        /*15b0*/ 	.word	0x00000000


	//----- nvinfo : EIATTR_MIN_STACK_SIZE
	.align		4
.L_953:
        /*15b4*/ 	.byte	0x04, 0x12
        /*15b6*/ 	.short	(.L_955 - .L_954)
	.align		4
.L_954:
        /*15b8*/ 	.word	index@(_ZN2at6native16triu_tril_kernelIaiLb1ELi8ELb1EEEvNS_4cuda6detail10TensorInfoIT_T0_EENS4_IKS5_S6_EEllS6_)
        /*15bc*/ 	.word	0x00000000


	//----- nvinfo : EIATTR_MIN_STACK_SIZE
	.align		4
.L_955:
        /*15c0*/ 	.byte	0x04, 0x12
        /*15c2*/ 	.short	(.L_957 - .L_956)
	.align		4
.L_956:
        /*15c4*/ 	.word	index@(_ZN2at6native16triu_tril_kernelIhlLb1ELi8ELb0EEEvNS_4cuda6detail10TensorInfoIT_T0_EENS4_IKS5_S6_EEllS6_)
        /*15c8*/ 	.word	0x00000000


	//----- nvinfo : EIATTR_MIN_STACK_SIZE
	.align		4
.L_957:
        /*15cc*/ 	.byte	0x04, 0x12
        /*15ce*/ 	.short	(.L_959 - .L_958)
	.align		4
.L_958:
        /*15d0*/ 	.word	index@(_ZN2at6native16triu_tril_kernelIhlLb1ELi8ELb1EEEvNS_4cuda6detail10TensorInfoIT_T0_EENS4_IKS5_S6_EEllS6_)
        /*15d4*/ 	.word	0x00000000


	//----- nvinfo : EIATTR_MIN_STACK_SIZE
	.align		4
.L_959:
        /*15d8*/ 	.byte	0x04, 0x12
        /*15da*/ 	.short	(.L_961 - .L_960)
	.align		4
.L_960:
        /*15dc*/ 	.word	index@(_ZN2at6native16triu_tril_kernelIhiLb1ELi8ELb0EEEvNS_4cuda6detail10TensorInfoIT_T0_EENS4_IKS5_S6_EEllS6_)
        /*15e0*/ 	.word	0x00000000


	//----- nvinfo : EIATTR_MIN_STACK_SIZE
	.align		4
.L_961:
        /*15e4*/ 	.byte	0x04, 0x12
        /*15e6*/ 	.short	(.L_963 - .L_962)
	.align		4
.L_962:
        /*15e8*/ 	.word	index@(_ZN2at6native16triu_tril_kernelIhiLb1ELi8ELb1EEEvNS_4cuda6detail10TensorInfoIT_T0_EENS4_IKS5_S6_EEllS6_)
        /*15ec*/ 	.word	0x00000000


	//----- nvinfo : EIATTR_MIN_STACK_SIZE
	.align		4
.L_963:
        /*15f0*/ 	.byte	0x04, 0x12
        /*15f2*/ 	.short	(.L_965 - .L_964)
	.align		4
.L_964:
        /*15f4*/ 	.word	index@(_ZN2at6native16triu_tril_kernelIblLb0ELi8ELb0EEEvNS_4cuda6detail10TensorInfoIT_T0_EENS4_IKS5_S6_EEllS6_)
        /*15f8*/ 	.word	0x00000000


	//----- nvinfo : EIATTR_MIN_STACK_SIZE
	.align		4
.L_965:
        /*15fc*/ 	.byte	0x04, 0x12
        /*15fe*/ 	.short	(.L_967 - .L_966)
	.align		4
.L_966:
        /*1600*/ 	.word	index@(_ZN2at6native16triu_tril_kernelIblLb0ELi8ELb1EEEvNS_4cuda6detail10TensorInfoIT_T0_EENS4_IKS5_S6_EEllS6_)
        /*1604*/ 	.word	0x00000000


	//----- nvinfo : EIATTR_MIN_STACK_SIZE
	.align		4
.L_967:
        /*1608*/ 	.byte	0x04, 0x12
        /*160a*/ 	.short	(.L_969 - .L_968)
	.align		4
.L_968:
        /*160c*/ 	.word	index@(_ZN2at6native16triu_tril_kernelIbiLb0ELi8ELb0EEEvNS_4cuda6detail10TensorInfoIT_T0_EENS4_IKS5_S6_EEllS6_)
        /*1610*/ 	.word	0x00000000


	//----- nvinfo : EIATTR_MIN_STACK_SIZE
	.align		4
.L_969:
        /*1614*/ 	.byte	0x04, 0x12
        /*1616*/ 	.short	(.L_971 - .L_970)
	.align		4
.L_970:
        /*1618*/ 	.word	index@(_ZN2at6native16triu_tril_kernelIbiLb0ELi8ELb1EEEvNS_4cuda6detail10TensorInfoIT_T0_EENS4_IKS5_S6_EEllS6_)
        /*161c*/ 	.word	0x00000000


	//----- nvinfo : EIATTR_MIN_STACK_SIZE
	.align		4
.L_971:
        /*1620*/ 	.byte	0x04, 0x12
        /*1622*/ 	.short	(.L_973 - .L_972)
	.align		4
.L_972:
        /*1624*/ 	.word	index@(_ZN2at6native16triu_tril_kernelIN3c108BFloat16ElLb0ELi4ELb0EEEvNS_4cuda6detail10TensorInfoIT_T0_EENS6_IKS7_S8_EEllS8_)
        /*1628*/ 	.word	0x00000000


	//----- nvinfo : EIATTR_MIN_STACK_SIZE
	.align		4
.L_973:
        /*162c*/ 	.byte	0x04, 0x12
        /*162e*/ 	.short	(.L_975 - .L_974)
	.align		4
.L_974:
        /*1630*/ 	.word	index@(_ZN2at6native16triu_tril_kernelIN3c108BFloat16ElLb0ELi4ELb1EEEvNS_4cuda6detail10TensorInfoIT_T0_EENS6_IKS7_S8_EEllS8_)
        /*1634*/ 	.word	0x00000000


	//----- nvinfo : EIATTR_MIN_STACK_SIZE
	.align		4
.L_975:
        /*1638*/ 	.byte	0x04, 0x12
        /*163a*/ 	.short	(.L_977 - .L_976)
	.align		4
.L_976:
        /*163c*/ 	.word	index@(_ZN2at6native16triu_tril_kernelIN3c108BFloat16EiLb0ELi4ELb0EEEvNS_4cuda6detail10TensorInfoIT_T0_EENS6_IKS7_S8_EEllS8_)
        /*1640*/ 	.word	0x00000000


	//----- nvinfo : EIATTR_MIN_STACK_SIZE
	.align		4
.L_977:
        /*1644*/ 	.byte	0x04, 0x12
        /*1646*/ 	.short	(.L_979 - .L_978)
	.align		4
.L_978:
        /*1648*/ 	.word	index@(_ZN2at6native16triu_tril_kernelIN3c108BFloat16EiLb0ELi4ELb1EEEvNS_4cuda6detail10TensorInfoIT_T0_EENS6_IKS7_S8_EEllS8_)
        /*164c*/ 	.word	0x00000000


	//----- nvinfo : EIATTR_MIN_STACK_SIZE
	.align		4
.L_979:
        /*1650*/ 	.byte	0x04, 0x12
        /*1652*/ 	.short	(.L_981 - .L_980)
	.align		4
.L_980:
        /*1654*/ 	.word	index@(_ZN2at6native16triu_tril_kernelIN3c104HalfElLb0ELi4ELb0EEEvNS_4cuda6detail10TensorInfoIT_T0_EENS6_IKS7_S8_EEllS8_)
        /*1658*/ 	.word	0x00000000


	//----- nvinfo : EIATTR_MIN_STACK_SIZE
	.align		4
.L_981:
        /*165c*/ 	.byte	0x04, 0x12
        /*165e*/ 	.short	(.L_983 - .L_982)
	.align		4
.L_982:
        /*1660*/ 	.word	index@(_ZN2at6native16triu_tril_kernelIN3c104HalfElLb0ELi4ELb1EEEvNS_4cuda6detail10TensorInfoIT_T0_EENS6_IKS7_S8_EEllS8_)
        /*1664*/ 	.word	0x00000000


	//----- nvinfo : EIATTR_MIN_STACK_SIZE
	.align		4
.L_983:
        /*1668*/ 	.byte	0x04, 0x12
        /*166a*/ 	.short	(.L_985 - .L_984)
	.align		4
.L_984:
        /*166c*/ 	.word	index@(_ZN2at6native16triu_tril_kernelIN3c104HalfEiLb0ELi4ELb0EEEvNS_4cuda6detail10TensorInfoIT_T0_EENS6_IKS7_S8_EEllS8_)
        /*1670*/ 	.word	0x00000000


	//----- nvinfo : EIATTR_MIN_STACK_SIZE
	.align		4
.L_985:
        /*1674*/ 	.byte	0x04, 0x12
        /*1676*/ 	.short	(.L_987 - .L_986)
	.align		4
.L_986:
        /*1678*/ 	.word	index@(_ZN2at6native16triu_tril_kernelIN3c104HalfEiLb0ELi4ELb1EEEvNS_4cuda6detail10TensorInfoIT_T0_EENS6_IKS7_S8_EEllS8_)
        /*167c*/ 	.word	0x00000000


	//----- nvinfo : EIATTR_MIN_STACK_SIZE
	.align		4
.L_987:
        /*1680*/ 	.byte	0x04, 0x12
        /*1682*/ 	.short	(.L_989 - .L_988)
	.align		4
.L_988:
        /*1684*/ 	.word	index@(_ZN2at6native16triu_tril_kernelIN3c107complexINS2_4HalfEEElLb0ELi2ELb0EEEvNS_4cuda6detail10TensorInfoIT_T0_EENS8_IKS9_SA_EEllSA_)
        /*1688*/ 	.word	0x00000000


	//----- nvinfo : EIATTR_MIN_STACK_SIZE
	.align		4
.L_989:
        /*168c*/ 	.byte	0x04, 0x12
        /*168e*/ 	.short	(.L_991 - .L_990)
	.align		4
.L_990:
        /*1690*/ 	.word	index@(_ZN2at6native16triu_tril_kernelIN3c107complexINS2_4HalfEEElLb0ELi2ELb1EEEvNS_4cuda6detail10TensorInfoIT_T0_EENS8_IKS9_SA_EEllSA_)
        /*1694*/ 	.word	0x00000000


	//----- nvinfo : EIATTR_MIN_STACK_SIZE
	.align		4
.L_991:
        /*1698*/ 	.byte	0x04, 0x12
        /*169a*/ 	.short	(.L_993 - .L_992)
	.align		4
.L_992:
        /*169c*/ 	.word	index@(_ZN2at6native16triu_tril_kernelIN3c107complexINS2_4HalfEEEiLb0ELi2ELb0EEEvNS_4cuda6detail10TensorInfoIT_T0_EENS8_IKS9_SA_EEllSA_)
        /*16a0*/ 	.word	0x00000000


	//----- nvinfo : EIATTR_MIN_STACK_SIZE
	.align		4
.L_993:
        /*16a4*/ 	.byte	0x04, 0x12
        /*16a6*/ 	.short	(.L_995 - .L_994)
	.align		4
.L_994:
        /*16a8*/ 	.word	index@(_ZN2at6native16triu_tril_kernelIN3c107complexINS2_4HalfEEEiLb0ELi2ELb1EEEvNS_4cuda6detail10TensorInfoIT_T0_EENS8_IKS9_SA_EEllSA_)
        /*16ac*/ 	.word	0x00000000


	//----- nvinfo : EIATTR_MIN_STACK_SIZE
	.align		4
.L_995:
        /*16b0*/ 	.byte	0x04, 0x12
        /*16b2*/ 	.short	(.L_997 - .L_996)
	.align		4
.L_996:
        /*16b4*/ 	.word	index@(_ZN2at6native16triu_tril_kernelIN3c107complexIfEElLb0ELi1ELb0EEEvNS_4cuda6detail10TensorInfoIT_T0_EENS7_IKS8_S9_EEllS9_)
        /*16b8*/ 	.word	0x00000000


	//----- nvinfo : EIATTR_MIN_STACK_SIZE
	.align		4
.L_997:
        /*16bc*/ 	.byte	0x04, 0x12
        /*16be*/ 	.short	(.L_999 - .L_998)
	.align		4
.L_998:
        /*16c0*/ 	.word	index@(_ZN2at6native16triu_tril_kernelIN3c107complexIfEElLb0ELi1ELb1EEEvNS_4cuda6detail10TensorInfoIT_T0_EENS7_IKS8_S9_EEllS9_)
        /*16c4*/ 	.word	0x00000000


	//----- nvinfo : EIATTR_MIN_STACK_SIZE
	.align		4
.L_999:
        /*16c8*/ 	.byte	0x04, 0x12
        /*16ca*/ 	.short	(.L_1001 - .L_1000)
	.align		4
.L_1000:
        /*16cc*/ 	.word	index@(_ZN2at6native16triu_tril_kernelIN3c107complexIfEEiLb0ELi1ELb0EEEvNS_4cuda6detail10TensorInfoIT_T0_EENS7_IKS8_S9_EEllS9_)
        /*16d0*/ 	.word	0x00000000


	//----- nvinfo : EIATTR_MIN_STACK_SIZE
	.align		4
.L_1001:
        /*16d4*/ 	.byte	0x04, 0x12
        /*16d6*/ 	.short	(.L_1003 - .L_1002)
	.align		4
.L_1002:
        /*16d8*/ 	.word	index@(_ZN2at6native16triu_tril_kernelIN3c107complexIfEEiLb0ELi1ELb1EEEvNS_4cuda6detail10TensorInfoIT_T0_EENS7_IKS8_S9_EEllS9_)
        /*16dc*/ 	.word	0x00000000


	//----- nvinfo : EIATTR_MIN_STACK_SIZE
	.align		4
.L_1003:
        /*16e0*/ 	.byte	0x04, 0x12
        /*16e2*/ 	.short	(.L_1005 - .L_1004)
	.align		4
.L_1004:
        /*16e4*/ 	.word	index@(_ZN2at6native16triu_tril_kernelIN3c107complexIdEElLb0ELi1ELb0EEEvNS_4cuda6detail10TensorInfoIT_T0_EENS7_IKS8_S9_EEllS9_)
        /*16e8*/ 	.word	0x00000000


	//----- nvinfo : EIATTR_MIN_STACK_SIZE
	.align		4
.L_1005:
        /*16ec*/ 	.byte	0x04, 0x12
        /*16ee*/ 	.short	(.L_1007 - .L_1006)
	.align		4
.L_1006:
        /*16f0*/ 	.word	index@(_ZN2at6native16triu_tril_kernelIN3c107complexIdEElLb0ELi1ELb1EEEvNS_4cuda6detail10TensorInfoIT_T0_EENS7_IKS8_S9_EEllS9_)
        /*16f4*/ 	.word	0x00000000


	//----- nvinfo : EIATTR_MIN_STACK_SIZE
	.align		4
.L_1007:
        /*16f8*/ 	.byte	0x04, 0x12
        /*16fa*/ 	.short	(.L_1009 - .L_1008)
	.align		4
.L_1008:
        /*16fc*/ 	.word	index@(_ZN2at6native16triu_tril_kernelIN3c107complexIdEEiLb0ELi1ELb0EEEvNS_4cuda6detail10TensorInfoIT_T0_EENS7_IKS8_S9_EEllS9_)
        /*1700*/ 	.word	0x00000000


	//----- nvinfo : EIATTR_MIN_STACK_SIZE
	.align		4
.L_1009:
        /*1704*/ 	.byte	0x04, 0x12
        /*1706*/ 	.short	(.L_1011 - .L_1010)
	.align		4
.L_1010:
        /*1708*/ 	.word	index@(_ZN2at6native16triu_tril_kernelIN3c107complexIdEEiLb0ELi1ELb1EEEvNS_4cuda6detail10TensorInfoIT_T0_EENS7_IKS8_S9_EEllS9_)
        /*170c*/ 	.word	0x00000000


	//----- nvinfo : EIATTR_MIN_STACK_SIZE
	.align		4
.L_1011:
        /*1710*/ 	.byte	0x04, 0x12
        /*1712*/ 	.short	(.L_1013 - .L_1012)
	.align		4
.L_1012:
        /*1714*/ 	.word	index@(_ZN2at6native16triu_tril_kernelIflLb0ELi2ELb0EEEvNS_4cuda6detail10TensorInfoIT_T0_EENS4_IKS5_S6_EEllS6_)
        /*1718*/ 	.word	0x00000000


	//----- nvinfo : EIATTR_MIN_STACK_SIZE
	.align		4
.L_1013:
        /*171c*/ 	.byte	0x04, 0x12
        /*171e*/ 	.short	(.L_1015 - .L_1014)
	.align		4
.L_1014:
        /*1720*/ 	.word	index@(_ZN2at6native16triu_tril_kernelIflLb0ELi2ELb1EEEvNS_4cuda6detail10TensorInfoIT_T0_EENS4_IKS5_S6_EEllS6_)
        /*1724*/ 	.word	0x00000000


	//----- nvinfo : EIATTR_MIN_STACK_SIZE
	.align		4
.L_1015:
        /*1728*/ 	.byte	0x04, 0x12
        /*172a*/ 	.short	(.L_1017 - .L_1016)
	.align		4
.L_1016:
        /*172c*/ 	.word	index@(_ZN2at6native16triu_tril_kernelIfiLb0ELi2ELb0EEEvNS_4cuda6detail10TensorInfoIT_T0_EENS4_IKS5_S6_EEllS6_)
        /*1730*/ 	.word	0x00000000


	//----- nvinfo : EIATTR_MIN_STACK_SIZE
	.align		4
.L_1017:
        /*1734*/ 	.byte	0x04, 0x12
        /*1736*/ 	.short	(.L_1019 - .L_1018)
	.align		4
.L_1018:
        /*1738*/ 	.word	index@(_ZN2at6native16triu_tril_kernelIfiLb0ELi2ELb1EEEvNS_4cuda6detail10TensorInfoIT_T0_EENS4_IKS5_S6_EEllS6_)
        /*173c*/ 	.word	0x00000000


	//----- nvinfo : EIATTR_MIN_STACK_SIZE
	.align		4
.L_1019:
        /*1740*/ 	.byte	0x04, 0x12
        /*1742*/ 	.short	(.L_1021 - .L_1020)
	.align		4
.L_1020:
        /*1744*/ 	.word	index@(_ZN2at6native16triu_tril_kernelIdlLb0ELi1ELb0EEEvNS_4cuda6detail10TensorInfoIT_T0_EENS4_IKS5_S6_EEllS6_)
        /*1748*/ 	.word	0x00000000


	//----- nvinfo : EIATTR_MIN_STACK_SIZE
	.align		4
.L_1021:
        /*174c*/ 	.byte	0x04, 0x12
        /*174e*/ 	.short	(.L_1023 - .L_1022)
	.align		4
.L_1022:
        /*1750*/ 	.word	index@(_ZN2at6native16triu_tril_kernelIdlLb0ELi1ELb1EEEvNS_4cuda6detail10TensorInfoIT_T0_EENS4_IKS5_S6_EEllS6_)
        /*1754*/ 	.word	0x00000000


	//----- nvinfo : EIATTR_MIN_STACK_SIZE
	.align		4
.L_1023:
        /*1758*/ 	.byte	0x04, 0x12
        /*175a*/ 	.short	(.L_1025 - .L_1024)
	.align		4
.L_1024:
        /*175c*/ 	.word	index@(_ZN2at6native16triu_tril_kernelIdiLb0ELi1ELb0EEEvNS_4cuda6detail10TensorInfoIT_T0_EENS4_IKS5_S6_EEllS6_)
        /*1760*/ 	.word	0x00000000


	//----- nvinfo : EIATTR_MIN_STACK_SIZE
	.align		4
.L_1025:
        /*1764*/ 	.byte	0x04, 0x12
        /*1766*/ 	.short	(.L_1027 - .L_1026)
	.align		4
.L_1026:
        /*1768*/ 	.word	index@(_ZN2at6native16triu_tril_kernelIdiLb0ELi1ELb1EEEvNS_4cuda6detail10TensorInfoIT_T0_EENS4_IKS5_S6_EEllS6_)
        /*176c*/ 	.word	0x00000000


	//----- nvinfo : EIATTR_MIN_STACK_SIZE
	.align		4
.L_1027:
        /*1770*/ 	.byte	0x04, 0x12
        /*1772*/ 	.short	(.L_1029 - .L_1028)
	.align		4
.L_1028:
        /*1774*/ 	.word	index@(_ZN2at6native16triu_tril_kernelIslLb0ELi4ELb0EEEvNS_4cuda6detail10TensorInfoIT_T0_EENS4_IKS5_S6_EEllS6_)
        /*1778*/ 	.word	0x00000000


	//----- nvinfo : EIATTR_MIN_STACK_SIZE
	.align		4
.L_1029:
        /*177c*/ 	.byte	0x04, 0x12
        /*177e*/ 	.short	(.L_1031 - .L_1030)
	.align		4
.L_1030:
        /*1780*/ 	.word	index@(_ZN2at6native16triu_tril_kernelIslLb0ELi4ELb1EEEvNS_4cuda6detail10TensorInfoIT_T0_EENS4_IKS5_S6_EEllS6_)
        /*1784*/ 	.word	0x00000000


	//----- nvinfo : EIATTR_MIN_STACK_SIZE
	.align		4
.L_1031:
        /*1788*/ 	.byte	0x04, 0x12
        /*178a*/ 	.short	(.L_1033 - .L_1032)
	.align		4
.L_1032:
        /*178c*/ 	.word	index@(_ZN2at6native16triu_tril_kernelIsiLb0ELi4ELb0EEEvNS_4cuda6detail10TensorInfoIT_T0_EENS4_IKS5_S6_EEllS6_)
        /*1790*/ 	.word	0x00000000


	//----- nvinfo : EIATTR_MIN_STACK_SIZE
	.align		4
.L_1033:
        /*1794*/ 	.byte	0x04, 0x12
        /*1796*/ 	.short	(.L_1035 - .L_1034)
	.align		4
.L_1034:
        /*1798*/ 	.word	index@(_ZN2at6native16triu_tril_kernelIsiLb0ELi4ELb1EEEvNS_4cuda6detail10TensorInfoIT_T0_EENS4_IKS5_S6_EEllS6_)
        /*179c*/ 	.word	0x00000000


	//----- nvinfo : EIATTR_MIN_STACK_SIZE
	.align		4
.L_1035:
        /*17a0*/ 	.byte	0x04, 0x12
        /*17a2*/ 	.short	(.L_1037 - .L_1036)
	.align		4
.L_1036:
        /*17a4*/ 	.word	index@(_ZN2at6native16triu_tril_kernelIllLb0ELi1ELb0EEEvNS_4cuda6detail10TensorInfoIT_T0_EENS4_IKS5_S6_EEllS6_)
        /*17a8*/ 	.word	0x00000000


	//----- nvinfo : EIATTR_MIN_STACK_SIZE
	.align		4
.L_1037:
        /*17ac*/ 	.byte	0x04, 0x12
        /*17ae*/ 	.short	(.L_1039 - .L_1038)
	.align		4
.L_1038:
        /*17b0*/ 	.word	index@(_ZN2at6native16triu_tril_kernelIllLb0ELi1ELb1EEEvNS_4cuda6detail10TensorInfoIT_T0_EENS4_IKS5_S6_EEllS6_)
        /*17b4*/ 	.word	0x00000000


	//----- nvinfo : EIATTR_MIN_STACK_SIZE
	.align		4
.L_1039:
        /*17b8*/ 	.byte	0x04, 0x12
        /*17ba*/ 	.short	(.L_1041 - .L_1040)
	.align		4
.L_1040:
        /*17bc*/ 	.word	index@(_ZN2at6native16triu_tril_kernelIliLb0ELi1ELb0EEEvNS_4cuda6detail10TensorInfoIT_T0_EENS4_IKS5_S6_EEllS6_)
        /*17c0*/ 	.word	0x00000000


	//----- nvinfo : EIATTR_MIN_STACK_SIZE
	.align		4
.L_1041:
        /*17c4*/ 	.byte	0x04, 0x12
        /*17c6*/ 	.short	(.L_1043 - .L_1042)
	.align		4
.L_1042:
        /*17c8*/ 	.word	index@(_ZN2at6native16triu_tril_kernelIliLb0ELi1ELb1EEEvNS_4cuda6detail10TensorInfoIT_T0_EENS4_IKS5_S6_EEllS6_)
        /*17cc*/ 	.word	0x00000000


	//----- nvinfo : EIATTR_MIN_STACK_SIZE
	.align		4
.L_1043:
        /*17d0*/ 	.byte	0x04, 0x12
        /*17d2*/ 	.short	(.L_1045 - .L_1044)
	.align		4
.L_1044:
        /*17d4*/ 	.word	index@(_ZN2at6native16triu_tril_kernelIilLb0ELi2ELb0EEEvNS_4cuda6detail10TensorInfoIT_T0_EENS4_IKS5_S6_EEllS6_)
        /*17d8*/ 	.word	0x00000000


	//----- nvinfo : EIATTR_MIN_STACK_SIZE
	.align		4
.L_1045:
        /*17dc*/ 	.byte	0x04, 0x12
        /*17de*/ 	.short	(.L_1047 - .L_1046)
	.align		4
.L_1046:
        /*17e0*/ 	.word	index@(_ZN2at6native16triu_tril_kernelIilLb0ELi2ELb1EEEvNS_4cuda6detail10TensorInfoIT_T0_EENS4_IKS5_S6_EEllS6_)
        /*17e4*/ 	.word	0x00000000


	//----- nvinfo : EIATTR_MIN_STACK_SIZE
	.align		4
.L_1047:
        /*17e8*/ 	.byte	0x04, 0x12
        /*17ea*/ 	.short	(.L_1049 - .L_1048)
	.align		4
.L_1048:
        /*17ec*/ 	.word	index@(_ZN2at6native16triu_tril_kernelIiiLb0ELi2ELb0EEEvNS_4cuda6detail10TensorInfoIT_T0_EENS4_IKS5_S6_EEllS6_)
        /*17f0*/ 	.word	0x00000000


	//----- nvinfo : EIATTR_MIN_STACK_SIZE
	.align		4
.L_1049:
        /*17f4*/ 	.byte	0x04, 0x12
        /*17f6*/ 	.short	(.L_1051 - .L_1050)
	.align		4
.L_1050:
        /*17f8*/ 	.word	index@(_ZN2at6native16triu_tril_kernelIiiLb0ELi2ELb1EEEvNS_4cuda6detail10TensorInfoIT_T0_EENS4_IKS5_S6_EEllS6_)
        /*17fc*/ 	.word	0x00000000


	//----- nvinfo : EIATTR_MIN_STACK_SIZE
	.align		4
.L_1051:
        /*1800*/ 	.byte	0x04, 0x12
        /*1802*/ 	.short	(.L_1053 - .L_1052)
	.align		4
.L_1052:
        /*1804*/ 	.word	index@(_ZN2at6native16triu_tril_kernelIalLb0ELi8ELb0EEEvNS_4cuda6detail10TensorInfoIT_T0_EENS4_IKS5_S6_EEllS6_)
        /*1808*/ 	.word	0x00000000


	//----- nvinfo : EIATTR_MIN_STACK_SIZE
	.align		4
.L_1053:
        /*180c*/ 	.byte	0x04, 0x12
        /*180e*/ 	.short	(.L_1055 - .L_1054)
	.align		4
.L_1054:
        /*1810*/ 	.word	index@(_ZN2at6native16triu_tril_kernelIalLb0ELi8ELb1EEEvNS_4cuda6detail10TensorInfoIT_T0_EENS4_IKS5_S6_EEllS6_)
        /*1814*/ 	.word	0x00000000


	//----- nvinfo : EIATTR_MIN_STACK_SIZE
	.align		4
.L_1055:
        /*1818*/ 	.byte	0x04, 0x12
        /*181a*/ 	.short	(.L_1057 - .L_1056)
	.align		4
.L_1056:
        /*181c*/ 	.word	index@(_ZN2at6native16triu_tril_kernelIaiLb0ELi8ELb0EEEvNS_4cuda6detail10TensorInfoIT_T0_EENS4_IKS5_S6_EEllS6_)
        /*1820*/ 	.word	0x00000000


	//----- nvinfo : EIATTR_MIN_STACK_SIZE
	.align		4
.L_1057:
        /*1824*/ 	.byte	0x04, 0x12
        /*1826*/ 	.short	(.L_1059 - .L_1058)
	.align		4
.L_1058:
        /*1828*/ 	.word	index@(_ZN2at6native16triu_tril_kernelIaiLb0ELi8ELb1EEEvNS_4cuda6detail10TensorInfoIT_T0_EENS4_IKS5_S6_EEllS6_)
        /*182c*/ 	.word	0x00000000


	//----- nvinfo : EIATTR_MIN_STACK_SIZE
	.align		4
.L_1059:
        /*1830*/ 	.byte	0x04, 0x12
        /*1832*/ 	.short	(.L_1061 - .L_1060)
	.align		4
.L_1060:
        /*1834*/ 	.word	index@(_ZN2at6native16triu_tril_kernelIhlLb0ELi8ELb0EEEvNS_4cuda6detail10TensorInfoIT_T0_EENS4_IKS5_S6_EEllS6_)
        /*1838*/ 	.word	0x00000000


	//----- nvinfo : EIATTR_MIN_STACK_SIZE
	.align		4
.L_1061:
        /*183c*/ 	.byte	0x04, 0x12
        /*183e*/ 	.short	(.L_1063 - .L_1062)
	.align		4
.L_1062:
        /*1840*/ 	.word	index@(_ZN2at6native16triu_tril_kernelIhlLb0ELi8ELb1EEEvNS_4cuda6detail10TensorInfoIT_T0_EENS4_IKS5_S6_EEllS6_)
        /*1844*/ 	.word	0x00000000


	//----- nvinfo : EIATTR_MIN_STACK_SIZE
	.align		4
.L_1063:
        /*1848*/ 	.byte	0x04, 0x12
        /*184a*/ 	.short	(.L_1065 - .L_1064)
	.align		4
.L_1064:
        /*184c*/ 	.word	index@(_ZN2at6native16triu_tril_kernelIhiLb0ELi8ELb0EEEvNS_4cuda6detail10TensorInfoIT_T0_EENS4_IKS5_S6_EEllS6_)
        /*1850*/ 	.word	0x00000000


	//----- nvinfo : EIATTR_MIN_STACK_SIZE
	.align		4
.L_1065:
        /*1854*/ 	.byte	0x04, 0x12
        /*1856*/ 	.short	(.L_1067 - .L_1066)
	.align		4
.L_1066:
        /*1858*/ 	.word	index@(_ZN2at6native16triu_tril_kernelIhiLb0ELi8ELb1EEEvNS_4cuda6detail10TensorInfoIT_T0_EENS4_IKS5_S6_EEllS6_)
        /*185c*/ 	.word	0x00000000
.L_1067:


//--------------------- .nv.compat                --------------------------
	.section	.nv.compat,"",@"SHT_CUDA_COMPAT_INFO"
	.align	4
        /*0000*/ 	.byte	0x02, 0x09, 0x01, 0x00, 0x02, 0x02, 0x01, 0x00, 0x02, 0x05, 0x05, 0x00, 0x03, 0x07, 0x01, 0x01
        /*0010*/ 	.byte	0x02, 0x03, 0x00, 0x00, 0x02, 0x06, 0x01, 0x00, 0x04, 0x0b, 0x08, 0x00, 0x00, 0x00, 0x00, 0x00
        /*0020*/ 	.byte	0x00, 0x00, 0x00, 0x00


//--------------------- .nv.info._ZN2at6native16triu_tril_kernelIblLb1ELi8ELb0EEEvNS_4cuda6detail10TensorInfoIT_T0_EENS4_IKS5_S6_EEllS6_ --------------------------
	.section	.nv.info._ZN2at6native16triu_tril_kernelIblLb1ELi8ELb0EEEvNS_4cuda6detail10TensorInfoIT_T0_EENS4_IKS5_S6_EEllS6_,"",@"SHT_CUDA_INFO"
	.sectionflags	@""
	.align	4


	//----- nvinfo : EIATTR_CUDA_API_VERSION
	.align		4
        /*0000*/ 	.byte	0x04, 0x37
        /*0002*/ 	.short	(.L_1069 - .L_1068)
.L_1068:
        /*0004*/ 	.word	0x00000082


	//----- nvinfo : EIATTR_KPARAM_INFO
	.align		4
.L_1069:
        /*0008*/ 	.byte	0x04, 0x17
        /*000a*/ 	.short	(.L_1071 - .L_1070)
.L_1070:
        /*000c*/ 	.word	0x00000000
        /*0010*/ 	.short	0x0004
        /*0012*/ 	.short	0x0350
        /*0014*/ 	.byte	0x00, 0xf0, 0x21, 0x00


	//----- nvinfo : EIATTR_KPARAM_INFO
	.align		4
.L_1071:
        /*0018*/ 	.byte	0x04, 0x17
        /*001a*/ 	.short	(.L_1073 - .L_1072)
.L_1072:
        /*001c*/ 	.word	0x00000000
        /*0020*/ 	.short	0x0003
        /*0022*/ 	.short	0x0348
        /*0024*/ 	.byte	0x00, 0xf0, 0x21, 0x00


	//----- nvinfo : EIATTR_KPARAM_INFO
	.align		4
.L_1073:
        /*0028*/ 	.byte	0x04, 0x17
        /*002a*/ 	.short	(.L_1075 - .L_1074)
.L_1074:
        /*002c*/ 	.word	0x00000000
        /*0030*/ 	.short	0x0002
        /*0032*/ 	.short	0x0340
        /*0034*/ 	.byte	0x00, 0xf0, 0x21, 0x00


	//----- nvinfo : EIATTR_KPARAM_INFO
	.align		4
.L_1075:
        /*0038*/ 	.byte	0x04, 0x17
        /*003a*/ 	.short	(.L_1077 - .L_1076)
.L_1076:
        /*003c*/ 	.word	0x00000000
        /*0040*/ 	.short	0x0001
        /*0042*/ 	.short	0x01a0
        /*0044*/ 	.byte	0x00, 0xf0, 0x81, 0x06


	//----- nvinfo : EIATTR_KPARAM_INFO
	.align		4
.L_1077:
        /*0048*/ 	.byte	0x04, 0x17
        /*004a*/ 	.short	(.L_1079 - .L_1078)
.L_1078:
        /*004c*/ 	.word	0x00000000
        /*0050*/ 	.short	0x0000
        /*0052*/ 	.short	0x0000
        /*0054*/ 	.byte	0x00, 0xf0, 0x81, 0x06


	//----- nvinfo : EIATTR_SPARSE_MMA_MASK
	.align		4
.L_1079:
        /*0058*/ 	.byte	0x03, 0x50
        /*005a*/ 	.short	0x0000


	//----- nvinfo : EIATTR_MAXREG_COUNT
	.align		4
        /*005c*/ 	.byte	0x03, 0x1b
        /*005e*/ 	.short	0x00ff


	//----- nvinfo : EIATTR_MERCURY_ISA_VERSION
	.align		4
        /*0060*/ 	.byte	0x03, 0x5f
        /*0062*/ 	.short	0x0101


	//----- nvinfo : EIATTR_VRC_CTA_INIT_COUNT
	.align		4
        /*0064*/ 	.byte	0x02, 0x4a
	.zero		1
	.zero		1


	//----- nvinfo : EIATTR_EXIT_INSTR_OFFSETS
	.align		4
        /*0068*/ 	.byte	0x04, 0x1c
        /*006a*/ 	.short	(.L_1081 - .L_1080)


	//   ....[0]....
.L_1080:
        /*006c*/ 	.word	0x000000b0


	//   ....[1]....
        /*0070*/ 	.word	0x00004ea0


	//   ....[2]....
        /*0074*/ 	.word	0x00004f30


	//   ....[3]....
        /*0078*/ 	.word	0x00004fc0


	//   ....[4]....
        /*007c*/ 	.word	0x00005040


	//   ....[5]....
        /*0080*/ 	.word	0x000050d0


	//   ....[6]....
        /*0084*/ 	.word	0x00005150


	//   ....[7]....
        /*0088*/ 	.word	0x000051e0


	//   ....[8]....
        /*008c*/ 	.word	0x00005270


	//   ....[9]....
        /*0090*/ 	.word	0x000052c0


	//----- nvinfo : EIATTR_MAX_THREADS
	.align		4
.L_1081:
        /*0094*/ 	.byte	0x04, 0x05
        /*0096*/ 	.short	(.L_1083 - .L_1082)
.L_1082:
        /*0098*/ 	.word	0x00000080
        /*009c*/ 	.word	0x00000001
        /*00a0*/ 	.word	0x00000001


	//----- nvinfo : EIATTR_CRS_STACK_SIZE
	.align		4
.L_1083:
        /*00a4*/ 	.byte	0x04, 0x1e
        /*00a6*/ 	.short	(.L_1085 - .L_1084)
.L_1084:
        /*00a8*/ 	.word	0x00000000


	//----- nvinfo : EIATTR_CBANK_PARAM_SIZE
	.align		4
.L_1085:
        /*00ac*/ 	.byte	0x03, 0x19
        /*00ae*/ 	.short	0x0358


	//----- nvinfo : EIATTR_PARAM_CBANK
	.align		4
        /*00b0*/ 	.byte	0x04, 0x0a
        /*00b2*/ 	.short	(.L_1087 - .L_1086)
	.align		4
.L_1086:
        /*00b4*/ 	.word	index@(.nv.constant0._ZN2at6native16triu_tril_kernelIblLb1ELi8ELb0EEEvNS_4cuda6detail10TensorInfoIT_T0_EENS4_IKS5_S6_EEllS6_)
        /*00b8*/ 	.short	0x0380
        /*00ba*/ 	.short	0x0358


	//----- nvinfo : EIATTR_SW_WAR
	.align		4
.L_1087:
        /*00bc*/ 	.byte	0x04, 0x36
        /*00be*/ 	.short	(.L_1089 - .L_1088)
.L_1088:
        /*00c0*/ 	.word	0x00000008
.L_1089:


//--------------------- .nv.info._ZN2at6native16triu_tril_kernelIblLb1ELi8ELb1EEEvNS_4cuda6detail10TensorInfoIT_T0_EENS4_IKS5_S6_EEllS6_ --------------------------
	.section	.nv.info._ZN2at6native16triu_tril_kernelIblLb1ELi8ELb1EEEvNS_4cuda6detail10TensorInfoIT_T0_EENS4_IKS5_S6_EEllS6_,"",@"SHT_CUDA_INFO"
	.sectionflags	@""
	.align	4


	//----- nvinfo : EIATTR_CUDA_API_VERSION
	.align		4
        /*0000*/ 	.byte	0x04, 0x37
        /*0002*/ 	.short	(.L_1091 - .L_1090)
.L_1090:
        /*0004*/ 	.word	0x00000082


	//----- nvinfo : EIATTR_KPARAM_INFO
	.align		4
.L_1091:
        /*0008*/ 	.byte	0x04, 0x17
        /*000a*/ 	.short	(.L_1093 - .L_1092)
.L_1092:
        /*000c*/ 	.word	0x00000000
        /*0010*/ 	.short	0x0004
        /*0012*/ 	.short	0x0350
        /*0014*/ 	.byte	0x00, 0xf0, 0x21, 0x00


	//----- nvinfo : EIATTR_KPARAM_INFO
	.align		4
.L_1093:
        /*0018*/ 	.byte	0x04, 0x17
        /*001a*/ 	.short	(.L_1095 - .L_1094)
.L_1094:
        /*001c*/ 	.word	0x00000000
        /*0020*/ 	.short	0x0003
        /*0022*/ 	.short	0x0348
        /*0024*/ 	.byte	0x00, 0xf0, 0x21, 0x00


	//----- nvinfo : EIATTR_KPARAM_INFO
	.align		4
.L_1095:
        /*0028*/ 	.byte	0x04, 0x17
        /*002a*/ 	.short	(.L_1097 - .L_1096)
.L_1096:
        /*002c*/ 	.word	0x00000000
        /*0030*/ 	.short	0x0002
        /*0032*/ 	.short	0x0340
        /*0034*/ 	.byte	0x00, 0xf0, 0x21, 0x00


	//----- nvinfo : EIATTR_KPARAM_INFO
	.align		4
.L_1097:
        /*0038*/ 	.byte	0x04, 0x17
        /*003a*/ 	.short	(.L_1099 - .L_1098)
.L_1098:
        /*003c*/ 	.word	0x00000000
        /*0040*/ 	.short	0x0001
        /*0042*/ 	.short	0x01a0
        /*0044*/ 	.byte	0x00, 0xf0, 0x81, 0x06


	//----- nvinfo : EIATTR_KPARAM_INFO
	.align		4
.L_1099:
        /*0048*/ 	.byte	0x04, 0x17
        /*004a*/ 	.short	(.L_1101 - .L_1100)
.L_1100:
        /*004c*/ 	.word	0x00000000
        /*0050*/ 	.short	0x0000
        /*0052*/ 	.short	0x0000
        /*0054*/ 	.byte	0x00, 0xf0, 0x81, 0x06


	//----- nvinfo : EIATTR_SPARSE_MMA_MASK
	.align		4
.L_1101:
        /*0058*/ 	.byte	0x03, 0x50
        /*005a*/ 	.short	0x0000


	//----- nvinfo : EIATTR_MAXREG_COUNT
	.align		4
        /*005c*/ 	.byte	0x03, 0x1b
        /*005e*/ 	.short	0x00ff


	//----- nvinfo : EIATTR_MERCURY_ISA_VERSION
	.align		4
        /*0060*/ 	.byte	0x03, 0x5f
        /*0062*/ 	.short	0x0101


	//----- nvinfo : EIATTR_VRC_CTA_INIT_COUNT
	.align		4
        /*0064*/ 	.byte	0x02, 0x4a
	.zero		1
	.zero		1


	//----- nvinfo : EIATTR_EXIT_INSTR_OFFSETS
	.align		4
        /*0068*/ 	.byte	0x04, 0x1c
        /*006a*/ 	.short	(.L_1103 - .L_1102)


	//   ....[0]....
.L_1102:
        /*006c*/ 	.word	0x000000b0


	//   ....[1]....
        /*0070*/ 	.word	0x00000610


	//   ....[2]....
        /*0074*/ 	.word	0x00003c70


	//   ....[3]....
        /*0078*/ 	.word	0x00003d10


	//   ....[4]....
        /*007c*/ 	.word	0x00003df0


	//   ....[5]....
        /*0080*/ 	.word	0x00003ec0


	//   ....[6]....
        /*0084*/ 	.word	0x00003fa0


	//   ....[7]....
        /*0088*/ 	.word	0x00004070


	//   ....[8]....
        /*008c*/ 	.word	0x00004150


	//   ....[9]....
        /*0090*/ 	.word	0x00004270


	//   ....[10]....
        /*0094*/ 	.word	0x000042d0


	//----- nvinfo : EIATTR_MAX_THREADS
	.align		4
.L_1103:
        /*0098*/ 	.byte	0x04, 0x05
        /*009a*/ 	.short	(.L_1105 - .L_1104)
.L_1104:
        /*009c*/ 	.word	0x00000080
        /*00a0*/ 	.word	0x00000001
        /*00a4*/ 	.word	0x00000001


	//----- nvinfo : EIATTR_CRS_STACK_SIZE
	.align		4
.L_1105:
        /*00a8*/ 	.byte	0x04, 0x1e
        /*00aa*/ 	.short	(.L_1107 - .L_1106)
.L_1106:
        /*00ac*/ 	.word	0x00000000


	//----- nvinfo : EIATTR_CBANK_PARAM_SIZE
	.align		4
.L_1107:
        /*00b0*/ 	.byte	0x03, 0x19
        /*00b2*/ 	.short	0x0358


	//----- nvinfo : EIATTR_PARAM_CBANK
	.align		4
        /*00b4*/ 	.byte	0x04, 0x0a
        /*00b6*/ 	.short	(.L_1109 - .L_1108)
	.align		4
.L_1108:
        /*00b8*/ 	.word	index@(.nv.constant0._ZN2at6native16triu_tril_kernelIblLb1ELi8ELb1EEEvNS_4cuda6detail10TensorInfoIT_T0_EENS4_IKS5_S6_EEllS6_)
        /*00bc*/ 	.short	0x0380
        /*00be*/ 	.short	0x0358


	//----- nvinfo : EIATTR_SW_WAR
	.align		4
.L_1109:
        /*00c0*/ 	.byte	0x04, 0x36
        /*00c2*/ 	.short	(.L_1111 - .L_1110)
.L_1110:
        /*00c4*/ 	.word	0x00000008
.L_1111:


//--------------------- .nv.info._ZN2at6native16triu_tril_kernelIbiLb1ELi8ELb0EEEvNS_4cuda6detail10TensorInfoIT_T0_EENS4_IKS5_S6_EEllS6_ --------------------------
	.section	.nv.info._ZN2at6native16triu_tril_kernelIbiLb1ELi8ELb0EEEvNS_4cuda6detail10TensorInfoIT_T0_EENS4_IKS5_S6_EEllS6_,"",@"SHT_CUDA_INFO"
	.sectionflags	@""
	.align	4


	//----- nvinfo : EIATTR_CUDA_API_VERSION
	.align		4
        /*0000*/ 	.byte	0x04, 0x37
        /*0002*/ 	.short	(.L_1113 - .L_1112)
.L_1112:
        /*0004*/ 	.word	0x00000082


	//----- nvinfo : EIATTR_KPARAM_INFO
	.align		4
.L_1113:
        /*0008*/ 	.byte	0x04, 0x17
        /*000a*/ 	.short	(.L_1115 - .L_1114)
.L_1114:
        /*000c*/ 	.word	0x00000000
        /*0010*/ 	.short	0x0004
        /*0012*/ 	.short	0x01c0
        /*0014*/ 	.byte	0x00, 0xf0, 0x11, 0x00


	//----- nvinfo : EIATTR_KPARAM_INFO
	.align		4
.L_1115:
        /*0018*/ 	.byte	0x04, 0x17
        /*001a*/ 	.short	(.L_1117 - .L_1116)
.L_1116:
        /*001c*/ 	.word	0x00000000
        /*0020*/ 	.short	0x0003
        /*0022*/ 	.short	0x01b8
        /*0024*/ 	.byte	0x00, 0xf0, 0x21, 0x00


	//----- nvinfo : EIATTR_KPARAM_INFO
	.align		4
.L_1117:
        /*0028*/ 	.byte	0x04, 0x17
        /*002a*/ 	.short	(.L_1119 - .L_1118)
.L_1118:
        /*002c*/ 	.word	0x00000000
        /*0030*/ 	.short	0x0002
        /*0032*/ 	.short	0x01b0
        /*0034*/ 	.byte	0x00, 0xf0, 0x21, 0x00


	//----- nvinfo : EIATTR_KPARAM_INFO
	.align		4
.L_1119:
        /*0038*/ 	.byte	0x04, 0x17
        /*003a*/ 	.short	(.L_1121 - .L_1120)
.L_1120:
        /*003c*/ 	.word	0x00000000
        /*0040*/ 	.short	0x0001
        /*0042*/ 	.short	0x00d8
        /*0044*/ 	.byte	0x00, 0xf0, 0x61, 0x03


	//----- nvinfo : EIATTR_KPARAM_INFO
	.align		4
.L_1121:
        /*0048*/ 	.byte	0x04, 0x17
        /*004a*/ 	.short	(.L_1123 - .L_1122)
.L_1122:
        /*004c*/ 	.word	0x00000000
        /*0050*/ 	.short	0x0000
        /*0052*/ 	.short	0x0000
        /*0054*/ 	.byte	0x00, 0xf0, 0x61, 0x03


	//----- nvinfo : EIATTR_SPARSE_MMA_MASK
	.align		4
.L_1123:
        /*0058*/ 	.byte	0x03, 0x50
        /*005a*/ 	.short	0x0000


	//----- nvinfo : EIATTR_MAXREG_COUNT
	.align		4
        /*005c*/ 	.byte	0x03, 0x1b
        /*005e*/ 	.short	0x00ff


	//----- nvinfo : EIATTR_MERCURY_ISA_VERSION
	.align		4
        /*0060*/ 	.byte	0x03, 0x5f
        /*0062*/ 	.short	0x0101


	//----- nvinfo : EIATTR_VRC_CTA_INIT_COUNT
	.align		4
        /*0064*/ 	.byte	0x02, 0x4a
	.zero		1
	.zero		1


	//----- nvinfo : EIATTR_EXIT_INSTR_OFFSETS
	.align		4
        /*0068*/ 	.byte	0x04, 0x1c
        /*006a*/ 	.short	(.L_1125 - .L_1124)


	//   ....[0]....
.L_1124:
        /*006c*/ 	.word	0x000000b0


	//   ....[1]....
        /*0070*/ 	.word	0x00003ad0


	//   ....[2]....
        /*0074*/ 	.word	0x00003b30


	//   ....[3]....
        /*0078*/ 	.word	0x00003b90


	//   ....[4]....
        /*007c*/ 	.word	0x00003bf0


	//   ....[5]....
        /*0080*/ 	.word	0x00003c50


	//   ....[6]....
        /*0084*/ 	.word	0x00003cb0


	//   ....[7]....
        /*0088*/ 	.word	0x00003d10


	//   ....[8]....
        /*008c*/ 	.word	0x00003d70


	//   ....[9]....
        /*0090*/ 	.word	0x00003dc0


	//----- nvinfo : EIATTR_MAX_THREADS
	.align		4
.L_1125:
        /*0094*/ 	.byte	0x04, 0x05
        /*0096*/ 	.short	(.L_1127 - .L_1126)
.L_1126:
        /*0098*/ 	.word	0x00000080
        /*009c*/ 	.word	0x00000001
        /*00a0*/ 	.word	0x00000001


	//----- nvinfo : EIATTR_CRS_STACK_SIZE
	.align		4
.L_1127:
        /*00a4*/ 	.byte	0x04, 0x1e
        /*00a6*/ 	.short	(.L_1129 - .L_1128)
.L_1128:
        /*00a8*/ 	.word	0x00000000


	//----- nvinfo : EIATTR_CBANK_PARAM_SIZE
	.align		4
.L_1129:
        /*00ac*/ 	.byte	0x03, 0x19
        /*00ae*/ 	.short	0x01c4


	//----- nvinfo : EIATTR_PARAM_CBANK
	.align		4
        /*00b0*/ 	.byte	0x04, 0x0a
        /*00b2*/ 	.short	(.L_1131 - .L_1130)
	.align		4
.L_1130:
        /*00b4*/ 	.word	index@(.nv.constant0._ZN2at6native16triu_tril_kernelIbiLb1ELi8ELb0EEEvNS_4cuda6detail10TensorInfoIT_T0_EENS4_IKS5_S6_EEllS6_)
        /*00b8*/ 	.short	0x0380
        /*00ba*/ 	.short	0x01c4


	//----- nvinfo : EIATTR_SW_WAR
	.align		4
.L_1131:
        /*00bc*/ 	.byte	0x04, 0x36
        /*00be*/ 	.short	(.L_1133 - .L_1132)
.L_1132:
        /*00c0*/ 	.word	0x00000008
.L_1133:


//--------------------- .nv.info._ZN2at6native16triu_tril_kernelIbiLb1ELi8ELb1EEEvNS_4cuda6detail10TensorInfoIT_T0_EENS4_IKS5_S6_EEllS6_ --------------------------
	.section	.nv.info._ZN2at6native16triu_tril_kernelIbiLb1ELi8ELb1EEEvNS_4cuda6detail10TensorInfoIT_T0_EENS4_IKS5_S6_EEllS6_,"",@"SHT_CUDA_INFO"
	.sectionflags	@""
	.align	4


	//----- nvinfo : EIATTR_CUDA_API_VERSION
	.align		4
        /*0000*/ 	.byte	0x04, 0x37
        /*0002*/ 	.short	(.L_1135 - .L_1134)
.L_1134:
        /*0004*/ 	.word	0x00000082


	//----- nvinfo : EIATTR_KPARAM_INFO
	.align		4
.L_1135:
        /*0008*/ 	.byte	0x04, 0x17
        /*000a*/ 	.short	(.L_1137 - .L_1136)
.L_1136:
        /*000c*/ 	.word	0x00000000
        /*0010*/ 	.short	0x0004
        /*0012*/ 	.short	0x01c0
        /*0014*/ 	.byte	0x00, 0xf0, 0x11, 0x00


	//----- nvinfo : EIATTR_KPARAM_INFO
	.align		4
.L_1137:
        /*0018*/ 	.byte	0x04, 0x17
        /*001a*/ 	.short	(.L_1139 - .L_1138)
.L_1138:
        /*001c*/ 	.word	0x00000000
        /*0020*/ 	.short	0x0003
        /*0022*/ 	.short	0x01b8
        /*0024*/ 	.byte	0x00, 0xf0, 0x21, 0x00


	//----- nvinfo : EIATTR_KPARAM_INFO
	.align		4
.L_1139:
        /*0028*/ 	.byte	0x04, 0x17
        /*002a*/ 	.short	(.L_1141 - .L_1140)
.L_1140:
        /*002c*/ 	.word	0x00000000
        /*0030*/ 	.short	0x0002
        /*0032*/ 	.short	0x01b0
        /*0034*/ 	.byte	0x00, 0xf0, 0x21, 0x00


	//----- nvinfo : EIATTR_KPARAM_INFO
	.align		4
.L_1141:
        /*0038*/ 	.byte	0x04, 0x17
        /*003a*/ 	.short	(.L_1143 - .L_1142)
.L_1142:
        /*003c*/ 	.word	0x00000000
        /*0040*/ 	.short	0x0001
        /*0042*/ 	.short	0x00d8
        /*0044*/ 	.byte	0x00, 0xf0, 0x61, 0x03


	//----- nvinfo : EIATTR_KPARAM_INFO
	.align		4
.L_1143:
        /*0048*/ 	.byte	0x04, 0x17
        /*004a*/ 	.short	(.L_1145 - .L_1144)
.L_1144:
        /*004c*/ 	.word	0x00000000
        /*0050*/ 	.short	0x0000
        /*0052*/ 	.short	0x0000
        /*0054*/ 	.byte	0x00, 0xf0, 0x61, 0x03


	//----- nvinfo : EIATTR_SPARSE_MMA_MASK
	.align		4
.L_1145:
        /*0058*/ 	.byte	0x03, 0x50
        /*005a*/ 	.short	0x0000


	//----- nvinfo : EIATTR_MAXREG_COUNT
	.align		4
        /*005c*/ 	.byte	0x03, 0x1b
        /*005e*/ 	.short	0x00ff


	//----- nvinfo : EIATTR_MERCURY_ISA_VERSION
	.align		4
        /*0060*/ 	.byte	0x03, 0x5f
        /*0062*/ 	.short	0x0101


	//----- nvinfo : EIATTR_VRC_CTA_INIT_COUNT
	.align		4
        /*0064*/ 	.byte	0x02, 0x4a
	.zero		1
	.zero		1


	//----- nvinfo : EIATTR_EXIT_INSTR_OFFSETS
	.align		4
        /*0068*/ 	.byte	0x04, 0x1c
        /*006a*/ 	.short	(.L_1147 - .L_1146)


	//   ....[0]....
.L_1146:
        /*006c*/ 	.word	0x000000b0


	//   ....[1]....
        /*0070*/ 	.word	0x00000570


	//   ....[2]....
        /*0074*/ 	.word	0x00003310


	//   ....[3]....
        /*0078*/ 	.word	0x00003380


	//   ....[4]....
        /*007c*/ 	.word	0x00003430


	//   ....[5]....
        /*0080*/ 	.word	0x000034e0


	//   ....[6]....
        /*0084*/ 	.word	0x00003590


	//   ....[7]....
        /*0088*/ 	.word	0x00003640


	//   ....[8]....
        /*008c*/ 	.word	0x000036f0


	//   ....[9]....
        /*0090*/ 	.word	0x000037a0


	//   ....[10]....
        /*0094*/ 	.word	0x000037f0


	//   ....[11]....
        /*0098*/ 	.word	0x00003850


	//----- nvinfo : EIATTR_MAX_THREADS
	.align		4
.L_1147:
        /*009c*/ 	.byte	0x04, 0x05
        /*009e*/ 	.short	(.L_1149 - .L_1148)
.L_1148:
        /*00a0*/ 	.word	0x00000080
        /*00a4*/ 	.word	0x00000001
        /*00a8*/ 	.word	0x00000001


	//----- nvinfo : EIATTR_CRS_STACK_SIZE
	.align		4
.L_1149:
        /*00ac*/ 	.byte	0x04, 0x1e
        /*00ae*/ 	.short	(.L_1151 - .L_1150)
.L_1150:
        /*00b0*/ 	.word	0x00000000


	//----- nvinfo : EIATTR_CBANK_PARAM_SIZE
	.align		4
.L_1151:
        /*00b4*/ 	.byte	0x03, 0x19
        /*00b6*/ 	.short	0x01c4


	//----- nvinfo : EIATTR_PARAM_CBANK
	.align		4
        /*00b8*/ 	.byte	0x04, 0x0a
        /*00ba*/ 	.short	(.L_1153 - .L_1152)
	.align		4
.L_1152:
        /*00bc*/ 	.word	index@(.nv.constant0._ZN2at6native16triu_tril_kernelIbiLb1ELi8ELb1EEEvNS_4cuda6detail10TensorInfoIT_T0_EENS4_IKS5_S6_EEllS6_)
        /*00c0*/ 	.short	0x0380
        /*00c2*/ 	.short	0x01c4


	//----- nvinfo : EIATTR_SW_WAR
	.align		4
.L_1153:
        /*00c4*/ 	.byte	0x04, 0x36
        /*00c6*/ 	.short	(.L_1155 - .L_1154)
.L_1154:
        /*00c8*/ 	.word	0x00000008
.L_1155:


//--------------------- .nv.info._ZN2at6native16triu_tril_kernelIN3c108BFloat16ElLb1ELi4ELb0EEEvNS_4cuda6detail10TensorInfoIT_T0_EENS6_IKS7_S8_EEllS8_ --------------------------
	.section	.nv.info._ZN2at6native16triu_tril_kernelIN3c108BFloat16ElLb1ELi4ELb0EEEvNS_4cuda6detail10TensorInfoIT_T0_EENS6_IKS7_S8_EEllS8_,"",@"SHT_CUDA_INFO"
	.sectionflags	@""
	.align	4


	//----- nvinfo : EIATTR_CUDA_API_VERSION
	.align		4
        /*0000*/ 	.byte	0x04, 0x37
        /*0002*/ 	.short	(.L_1157 - .L_1156)
.L_1156:
        /*0004*/ 	.word	0x00000082


	//----- nvinfo : EIATTR_KPARAM_INFO
	.align		4
.L_1157:
        /*0008*/ 	.byte	0x04, 0x17
        /*000a*/ 	.short	(.L_1159 - .L_1158)
.L_1158:
        /*000c*/ 	.word	0x00000000
        /*0010*/ 	.short	0x0004
        /*0012*/ 	.short	0x0350
        /*0014*/ 	.byte	0x00, 0xf0, 0x21, 0x00


	//----- nvinfo : EIATTR_KPARAM_INFO
	.align		4
.L_1159:
        /*0018*/ 	.byte	0x04, 0x17
        /*001a*/ 	.short	(.L_1161 - .L_1160)
.L_1160:
        /*001c*/ 	.word	0x00000000
        /*0020*/ 	.short	0x0003
        /*0022*/ 	.short	0x0348
        /*0024*/ 	.byte	0x00, 0xf0, 0x21, 0x00


	//----- nvinfo : EIATTR_KPARAM_INFO
	.align		4
.L_1161:
        /*0028*/ 	.byte	0x04, 0x17
        /*002a*/ 	.short	(.L_1163 - .L_1162)
.L_1162:
        /*002c*/ 	.word	0x00000000
        /*0030*/ 	.short	0x0002
        /*0032*/ 	.short	0x0340
        /*0034*/ 	.byte	0x00, 0xf0, 0x21, 0x00


	//----- nvinfo : EIATTR_KPARAM_INFO
	.align		4
.L_1163:
        /*0038*/ 	.byte	0x04, 0x17
        /*003a*/ 	.short	(.L_1165 - .L_1164)
.L_1164:
        /*003c*/ 	.word	0x00000000
        /*0040*/ 	.short	0x0001
        /*0042*/ 	.short	0x01a0
        /*0044*/ 	.byte	0x00, 0xf0, 0x81, 0x06


	//----- nvinfo : EIATTR_KPARAM_INFO
	.align		4
.L_1165:
        /*0048*/ 	.byte	0x04, 0x17
        /*004a*/ 	.short	(.L_1167 - .L_1166)
.L_1166:
        /*004c*/ 	.word	0x00000000
        /*0050*/ 	.short	0x0000
        /*0052*/ 	.short	0x0000
        /*0054*/ 	.byte	0x00, 0xf0, 0x81, 0x06


	//----- nvinfo : EIATTR_SPARSE_MMA_MASK
	.align		4
.L_1167:
        /*0058*/ 	.byte	0x03, 0x50
        /*005a*/ 	.short	0x0000


	//----- nvinfo : EIATTR_MAXREG_COUNT
	.align		4
        /*005c*/ 	.byte	0x03, 0x1b
        /*005e*/ 	.short	0x00ff


	//----- nvinfo : EIATTR_MERCURY_ISA_VERSION
	.align		4
        /*0060*/ 	.byte	0x03, 0x5f
        /*0062*/ 	.short	0x0101


	//----- nvinfo : EIATTR_VRC_CTA_INIT_COUNT
	.align		4
        /*0064*/ 	.byte	0x02, 0x4a
	.zero		1
	.zero		1


	//----- nvinfo : EIATTR_EXIT_INSTR_OFFSETS
	.align		4
        /*0068*/ 	.byte	0x04, 0x1c
        /*006a*/ 	.short	(.L_1169 - .L_1168)


	//   ....[0]....
.L_1168:
        /*006c*/ 	.word	0x000000b0


	//   ....[1]....
        /*0070*/ 	.word	0x00004990


	//   ....[2]....
        /*0074*/ 	.word	0x00004a20


	//   ....[3]....
        /*0078*/ 	.word	0x00004ab0


	//   ....[4]....
        /*007c*/ 	.word	0x00004b30


	//   ....[5]....
        /*0080*/ 	.word	0x00004b80


	//----- nvinfo : EIATTR_MAX_THREADS
	.align		4
.L_1169:
        /*0084*/ 	.byte	0x04, 0x05
        /*0086*/ 	.short	(.L_1171 - .L_1170)
.L_1170:
        /*0088*/ 	.word	0x00000080
        /*008c*/ 	.word	0x00000001
        /*0090*/ 	.word	0x00000001


	//----- nvinfo : EIATTR_CRS_STACK_SIZE
	.align		4
.L_1171:
        /*0094*/ 	.byte	0x04, 0x1e
        /*0096*/ 	.short	(.L_1173 - .L_1172)
.L_1172:
        /*0098*/ 	.word	0x00000000


	//----- nvinfo : EIATTR_CBANK_PARAM_SIZE
	.align		4
.L_1173:
        /*009c*/ 	.byte	0x03, 0x19
        /*009e*/ 	.short	0x0358


	//----- nvinfo : EIATTR_PARAM_CBANK
	.align		4
        /*00a0*/ 	.byte	0x04, 0x0a
        /*00a2*/ 	.short	(.L_1175 - .L_1174)
	.align		4
.L_1174:
        /*00a4*/ 	.word	index@(.nv.constant0._ZN2at6native16triu_tril_kernelIN3c108BFloat16ElLb1ELi4ELb0EEEvNS_4cuda6detail10TensorInfoIT_T0_EENS6_IKS7_S8_EEllS8_)
        /*00a8*/ 	.short	0x0380
        /*00aa*/ 	.short	0x0358


	//----- nvinfo : EIATTR_SW_WAR
	.align		4
.L_1175:
        /*00ac*/ 	.byte	0x04, 0x36
        /*00ae*/ 	.short	(.L_1177 - .L_1176)
.L_1176:
        /*00b0*/ 	.word	0x00000008
.L_1177:


//--------------------- .nv.info._ZN2at6native16triu_tril_kernelIN3c108BFloat16ElLb1ELi4ELb1EEEvNS_4cuda6detail10TensorInfoIT_T0_EENS6_IKS7_S8_EEllS8_ --------------------------
	.section	.nv.info._ZN2at6native16triu_tril_kernelIN3c108BFloat16ElLb1ELi4ELb1EEEvNS_4cuda6detail10TensorInfoIT_T0_EENS6_IKS7_S8_EEllS8_,"",@"SHT_CUDA_INFO"
	.sectionflags	@""
	.align	4


	//----- nvinfo : EIATTR_CUDA_API_VERSION
	.align		4
        /*0000*/ 	.byte	0x04, 0x37
        /*0002*/ 	.short	(.L_1179 - .L_1178)
.L_1178:
        /*0004*/ 	.word	0x00000082


	//----- nvinfo : EIATTR_KPARAM_INFO
	.align		4
.L_1179:
        /*0008*/ 	.byte	0x04, 0x17
        /*000a*/ 	.short	(.L_1181 - .L_1180)
.L_1180:
        /*000c*/ 	.word	0x00000000
        /*0010*/ 	.short	0x0004
        /*0012*/ 	.short	0x0350
        /*0014*/ 	.byte	0x00, 0xf0, 0x21, 0x00


	//----- nvinfo : EIATTR_KPARAM_INFO
	.align		4
.L_1181:
        /*0018*/ 	.byte	0x04, 0x17
        /*001a*/ 	.short	(.L_1183 - .L_1182)
.L_1182:
        /*001c*/ 	.word	0x00000000
        /*0020*/ 	.short	0x0003
        /*0022*/ 	.short	0x0348
        /*0024*/ 	.byte	0x00, 0xf0, 0x21, 0x00


	//----- nvinfo : EIATTR_KPARAM_INFO
	.align		4
.L_1183:
        /*0028*/ 	.byte	0x04, 0x17
        /*002a*/ 	.short	(.L_1185 - .L_1184)
.L_1184:
        /*002c*/ 	.word	0x00000000
        /*0030*/ 	.short	0x0002
        /*0032*/ 	.short	0x0340
        /*0034*/ 	.byte	0x00, 0xf0, 0x21, 0x00


	//----- nvinfo : EIATTR_KPARAM_INFO
	.align		4
.L_1185:
        /*0038*/ 	.byte	0x04, 0x17
        /*003a*/ 	.short	(.L_1187 - .L_1186)
.L_1186:
        /*003c*/ 	.word	0x00000000
        /*0040*/ 	.short	0x0001
        /*0042*/ 	.short	0x01a0
        /*0044*/ 	.byte	0x00, 0xf0, 0x81, 0x06


	//----- nvinfo : EIATTR_KPARAM_INFO
	.align		4
.L_1187:
        /*0048*/ 	.byte	0x04, 0x17
        /*004a*/ 	.short	(.L_1189 - .L_1188)
.L_1188:
        /*004c*/ 	.word	0x00000000
        /*0050*/ 	.short	0x0000
        /*0052*/ 	.short	0x0000
        /*0054*/ 	.byte	0x00, 0xf0, 0x81, 0x06


	//----- nvinfo : EIATTR_SPARSE_MMA_MASK
	.align		4
.L_1189:
        /*0058*/ 	.byte	0x03, 0x50
        /*005a*/ 	.short	0x0000


	//----- nvinfo : EIATTR_MAXREG_COUNT
	.align		4
        /*005c*/ 	.byte	0x03, 0x1b
        /*005e*/ 	.short	0x00ff


	//----- nvinfo : EIATTR_MERCURY_ISA_VERSION
	.align		4
        /*0060*/ 	.byte	0x03, 0x5f
        /*0062*/ 	.short	0x0101


	//----- nvinfo : EIATTR_VRC_CTA_INIT_COUNT
	.align		4
        /*0064*/ 	.byte	0x02, 0x4a
	.zero		1
	.zero		1


	//----- nvinfo : EIATTR_EXIT_INSTR_OFFSETS
	.align		4
        /*0068*/ 	.byte	0x04, 0x1c
        /*006a*/ 	.short	(.L_1191 - .L_1190)


	//   ....[0]....
.L_1190:
        /*006c*/ 	.word	0x000000b0


	//   ....[1]....
        /*0070*/ 	.word	0x00000610


	//   ....[2]....
        /*0074*/ 	.word	0x00003c70


	//   ....[3]....
        /*0078*/ 	.word	0x00003d10


	//   ....[4]....
        /*007c*/ 	.word	0x00003df0


	//   ....[5]....
        /*0080*/ 	.word	0x00003f00


	//   ....[6]....
        /*0084*/ 	.word	0x00003f60


	//----- nvinfo : EIATTR_MAX_THREADS
	.align		4
.L_1191:
        /*0088*/ 	.byte	0x04, 0x05
        /*008a*/ 	.short	(.L_1193 - .L_1192)
.L_1192:
        /*008c*/ 	.word	0x00000080
        /*0090*/ 	.word	0x00000001
        /*0094*/ 	.word	0x00000001


	//----- nvinfo : EIATTR_CRS_STACK_SIZE
	.align		4
.L_1193:
        /*0098*/ 	.byte	0x04, 0x1e
        /*009a*/ 	.short	(.L_1195 - .L_1194)
.L_1194:
        /*009c*/ 	.word	0x00000000


	//----- nvinfo : EIATTR_CBANK_PARAM_SIZE
	.align		4
.L_1195:
        /*00a0*/ 	.byte	0x03, 0x19
        /*00a2*/ 	.short	0x0358


	//----- nvinfo : EIATTR_PARAM_CBANK
	.align		4
        /*00a4*/ 	.byte	0x04, 0x0a
        /*00a6*/ 	.short	(.L_1197 - .L_1196)
	.align		4
.L_1196:
        /*00a8*/ 	.word	index@(.nv.constant0._ZN2at6native16triu_tril_kernelIN3c108BFloat16ElLb1ELi4ELb1EEEvNS_4cuda6detail10TensorInfoIT_T0_EENS6_IKS7_S8_EEllS8_)
        /*00ac*/ 	.short	0x0380
        /*00ae*/ 	.short	0x0358


	//----- nvinfo : EIATTR_SW_WAR
	.align		4
.L_1197:
        /*00b0*/ 	.byte	0x04, 0x36
        /*00b2*/ 	.short	(.L_1199 - .L_1198)
.L_1198:
        /*00b4*/ 	.word	0x00000008
.L_1199:


//--------------------- .nv.info._ZN2at6native16triu_tril_kernelIN3c108BFloat16EiLb1ELi4ELb0EEEvNS_4cuda6detail10TensorInfoIT_T0_EENS6_IKS7_S8_EEllS8_ --------------------------
	.section	.nv.info._ZN2at6native16triu_tril_kernelIN3c108BFloat16EiLb1ELi4ELb0EEEvNS_4cuda6detail10TensorInfoIT_T0_EENS6_IKS7_S8_EEllS8_,"",@"SHT_CUDA_INFO"
	.sectionflags	@""
	.align	4


	//----- nvinfo : EIATTR_CUDA_API_VERSION
	.align		4
        /*0000*/ 	.byte	0x04, 0x37
        /*0002*/ 	.short	(.L_1201 - .L_1200)
.L_1200:
        /*0004*/ 	.word	0x00000082


	//----- nvinfo : EIATTR_KPARAM_INFO
	.align		4
.L_1201:
        /*0008*/ 	.byte	0x04, 0x17
        /*000a*/ 	.short	(.L_1203 - .L_1202)
.L_1202:
        /*000c*/ 	.word	0x00000000
        /*0010*/ 	.short	0x0004
        /*0012*/ 	.short	0x01c0
        /*0014*/ 	.byte	0x00, 0xf0, 0x11, 0x00


	//----- nvinfo : EIATTR_KPARAM_INFO
	.align		4
.L_1203:
        /*0018*/ 	.byte	0x04, 0x17
        /*001a*/ 	.short	(.L_1205 - .L_1204)
.L_1204:
        /*001c*/ 	.word	0x00000000
        /*0020*/ 	.short	0x0003
        /*0022*/ 	.short	0x01b8
        /*0024*/ 	.byte	0x00, 0xf0, 0x21, 0x00


	//----- nvinfo : EIATTR_KPARAM_INFO
	.align		4
.L_1205:
        /*0028*/ 	.byte	0x04, 0x17
        /*002a*/ 	.short	(.L_1207 - .L_1206)
.L_1206:
        /*002c*/ 	.word	0x00000000
        /*0030*/ 	.short	0x0002
        /*0032*/ 	.short	0x01b0
        /*0034*/ 	.byte	0x00, 0xf0, 0x21, 0x00


	//----- nvinfo : EIATTR_KPARAM_INFO
	.align		4
.L_1207:
        /*0038*/ 	.byte	0x04, 0x17
        /*003a*/ 	.short	(.L_1209 - .L_1208)
.L_1208:
        /*003c*/ 	.word	0x00000000
        /*0040*/ 	.short	0x0001
        /*0042*/ 	.short	0x00d8
        /*0044*/ 	.byte	0x00, 0xf0, 0x61, 0x03


	//----- nvinfo : EIATTR_KPARAM_INFO
	.align		4
.L_1209:
        /*0048*/ 	.byte	0x04, 0x17
        /*004a*/ 	.short	(.L_1211 - .L_1210)
.L_1210:
        /*004c*/ 	.word	0x00000000
        /*0050*/ 	.short	0x0000
        /*0052*/ 	.short	0x0000
        /*0054*/ 	.byte	0x00, 0xf0, 0x61, 0x03


	//----- nvinfo : EIATTR_SPARSE_MMA_MASK
	.align		4
.L_1211:
        /*0058*/ 	.byte	0x03, 0x50
        /*005a*/ 	.short	0x0000


	//----- nvinfo : EIATTR_MAXREG_COUNT
	.align		4
        /*005c*/ 	.byte	0x03, 0x1b
        /*005e*/ 	.short	0x00ff


	//----- nvinfo : EIATTR_MERCURY_ISA_VERSION
	.align		4
        /*0060*/ 	.byte	0x03, 0x5f
        /*0062*/ 	.short	0x0101


	//----- nvinfo : EIATTR_VRC_CTA_INIT_COUNT
	.align		4
        /*0064*/ 	.byte	0x02, 0x4a
	.zero		1
	.zero		1


	//----- nvinfo : EIATTR_EXIT_INSTR_OFFSETS
	.align		4
        /*0068*/ 	.byte	0x04, 0x1c
        /*006a*/ 	.short	(.L_1213 - .L_1212)


	//   ....[0]....
.L_1212:
        /*006c*/ 	.word	0x000000b0


	//   ....[1]....
        /*0070*/ 	.word	0x000035f0


	//   ....[2]....
        /*0074*/ 	.word	0x00003640


	//   ....[3]....
        /*0078*/ 	.word	0x00003690


	//   ....[4]....
        /*007c*/ 	.word	0x000036e0


	//   ....[5]....
        /*0080*/ 	.word	0x00003720


	//----- nvinfo : EIATTR_MAX_THREADS
	.align		4
.L_1213:
        /*0084*/ 	.byte	0x04, 0x05
        /*0086*/ 	.short	(.L_1215 - .L_1214)
.L_1214:
        /*0088*/ 	.word	0x00000080
        /*008c*/ 	.word	0x00000001
        /*0090*/ 	.word	0x00000001


	//----- nvinfo : EIATTR_CRS_STACK_SIZE
	.align		4
.L_1215:
        /*0094*/ 	.byte	0x04, 0x1e
        /*0096*/ 	.short	(.L_1217 - .L_1216)
.L_1216:
        /*0098*/ 	.word	0x00000000


	//----- nvinfo : EIATTR_CBANK_PARAM_SIZE
	.align		4
.L_1217:
        /*009c*/ 	.byte	0x03, 0x19
        /*009e*/ 	.short	0x01c4


	//----- nvinfo : EIATTR_PARAM_CBANK
	.align		4
        /*00a0*/ 	.byte	0x04, 0x0a
        /*00a2*/ 	.short	(.L_1219 - .L_1218)
	.align		4
.L_1218:
        /*00a4*/ 	.word	index@(.nv.constant0._ZN2at6native16triu_tril_kernelIN3c108BFloat16EiLb1ELi4ELb0EEEvNS_4cuda6detail10TensorInfoIT_T0_EENS6_IKS7_S8_EEllS8_)
        /*00a8*/ 	.short	0x0380
        /*00aa*/ 	.short	0x01c4


	//----- nvinfo : EIATTR_SW_WAR
	.align		4
.L_1219:
        /*00ac*/ 	.byte	0x04, 0x36
        /*00ae*/ 	.short	(.L_1221 - .L_1220)
.L_1220:
        /*00b0*/ 	.word	0x00000008
.L_1221:


//--------------------- .nv.info._ZN2at6native16triu_tril_kernelIN3c108BFloat16EiLb1ELi4ELb1EEEvNS_4cuda6detail10TensorInfoIT_T0_EENS6_IKS7_S8_EEllS8_ --------------------------
	.section	.nv.info._ZN2at6native16triu_tril_kernelIN3c108BFloat16EiLb1ELi4ELb1EEEvNS_4cuda6detail10TensorInfoIT_T0_EENS6_IKS7_S8_EEllS8_,"",@"SHT_CUDA_INFO"
	.sectionflags	@""
	.align	4


	//----- nvinfo : EIATTR_CUDA_API_VERSION
	.align		4
        /*0000*/ 	.byte	0x04, 0x37
        /*0002*/ 	.short	(.L_1223 - .L_1222)
.L_1222:
        /*0004*/ 	.word	0x00000082


	//----- nvinfo : EIATTR_KPARAM_INFO
	.align		4
.L_1223:
        /*0008*/ 	.byte	0x04, 0x17
        /*000a*/ 	.short	(.L_1225 - .L_1224)
.L_1224:
        /*000c*/ 	.word	0x00000000
        /*0010*/ 	.short	0x0004
        /*0012*/ 	.short	0x01c0
        /*0014*/ 	.byte	0x00, 0xf0, 0x11, 0x00


	//----- nvinfo : EIATTR_KPARAM_INFO
	.align		4
.L_1225:
        /*0018*/ 	.byte	0x04, 0x17
        /*001a*/ 	.short	(.L_1227 - .L_1226)
.L_1226:
        /*001c*/ 	.word	0x00000000
        /*0020*/ 	.short	0x0003
        /*0022*/ 	.short	0x01b8
        /*0024*/ 	.byte	0x00, 0xf0, 0x21, 0x00


	//----- nvinfo : EIATTR_KPARAM_INFO
	.align		4
.L_1227:
        /*0028*/ 	.byte	0x04, 0x17
        /*002a*/ 	.short	(.L_1229 - .L_1228)
.L_1228:
        /*002c*/ 	.word	0x00000000
        /*0030*/ 	.short	0x0002
        /*0032*/ 	.short	0x01b0
        /*0034*/ 	.byte	0x00, 0xf0, 0x21, 0x00


	//----- nvinfo : EIATTR_KPARAM_INFO
	.align		4
.L_1229:
        /*0038*/ 	.byte	0x04, 0x17
        /*003a*/ 	.short	(.L_1231 - .L_1230)
.L_1230:
        /*003c*/ 	.word	0x00000000
        /*0040*/ 	.short	0x0001
        /*0042*/ 	.short	0x00d8
        /*0044*/ 	.byte	0x00, 0xf0, 0x61, 0x03


	//----- nvinfo : EIATTR_KPARAM_INFO
	.align		4
.L_1231:
        /*0048*/ 	.byte	0x04, 0x17
        /*004a*/ 	.short	(.L_1233 - .L_1232)
.L_1232:
        /*004c*/ 	.word	0x00000000
        /*0050*/ 	.short	0x0000
        /*0052*/ 	.short	0x0000
        /*0054*/ 	.byte	0x00, 0xf0, 0x61, 0x03


	//----- nvinfo : EIATTR_SPARSE_MMA_MASK
	.align		4
.L_1233:
        /*0058*/ 	.byte	0x03, 0x50
        /*005a*/ 	.short	0x0000


	//----- nvinfo : EIATTR_MAXREG_COUNT
	.align		4
        /*005c*/ 	.byte	0x03, 0x1b
        /*005e*/ 	.short	0x00ff


	//----- nvinfo : EIATTR_MERCURY_ISA_VERSION
	.align		4
        /*0060*/ 	.byte	0x03, 0x5f
        /*0062*/ 	.short	0x0101


	//----- nvinfo : EIATTR_VRC_CTA_INIT_COUNT
	.align		4
        /*0064*/ 	.byte	0x02, 0x4a
	.zero		1
	.zero		1


	//----- nvinfo : EIATTR_EXIT_INSTR_OFFSETS
	.align		4
        /*0068*/ 	.byte	0x04, 0x1c
        /*006a*/ 	.short	(.L_1235 - .L_1234)


	//   ....[0]....
.L_1234:
        /*006c*/ 	.word	0x000000b0


	//   ....[1]....
        /*0070*/ 	.word	0x00000570


	//   ....[2]....
        /*0074*/ 	.word	0x00003310


	//   ....[3]....
        /*0078*/ 	.word	0x00003370


	//   ....[4]....
        /*007c*/ 	.word	0x00003410


	//   ....[5]....
        /*0080*/ 	.word	0x000034b0


	//   ....[6]....
        /*0084*/ 	.word	0x00003500


	//   ....[7]....
        /*0088*/ 	.word	0x00003550


	//----- nvinfo : EIATTR_MAX_THREADS
	.align		4
.L_1235:
        /*008c*/ 	.byte	0x04, 0x05
        /*008e*/ 	.short	(.L_1237 - .L_1236)
.L_1236:
        /*0090*/ 	.word	0x00000080
        /*0094*/ 	.word	0x00000001
        /*0098*/ 	.word	0x00000001


	//----- nvinfo : EIATTR_CRS_STACK_SIZE
	.align		4
.L_1237:
        /*009c*/ 	.byte	0x04, 0x1e
        /*009e*/ 	.short	(.L_1239 - .L_1238)
.L_1238:
        /*00a0*/ 	.word	0x00000000


	//----- nvinfo : EIATTR_CBANK_PARAM_SIZE
	.align		4
.L_1239:
        /*00a4*/ 	.byte	0x03, 0x19
        /*00a6*/ 	.short	0x01c4


	//----- nvinfo : EIATTR_PARAM_CBANK
	.align		4
        /*00a8*/ 	.byte	0x04, 0x0a
        /*00aa*/ 	.short	(.L_1241 - .L_1240)
	.align		4
.L_1240:
        /*00ac*/ 	.word	index@(.nv.constant0._ZN2at6native16triu_tril_kernelIN3c108BFloat16EiLb1ELi4ELb1EEEvNS_4cuda6detail10TensorInfoIT_T0_EENS6_IKS7_S8_EEllS8_)
        /*00b0*/ 	.short	0x0380
        /*00b2*/ 	.short	0x01c4


	//----- nvinfo : EIATTR_SW_WAR
	.align		4
.L_1241:
        /*00b4*/ 	.byte	0x04, 0x36
        /*00b6*/ 	.short	(.L_1243 - .L_1242)
.L_1242:
        /*00b8*/ 	.word	0x00000008
.L_1243:


//--------------------- .nv.info._ZN2at6native16triu_tril_kernelIN3c104HalfElLb1ELi4ELb0EEEvNS_4cuda6detail10TensorInfoIT_T0_EENS6_IKS7_S8_EEllS8_ --------------------------
	.section	.nv.info._ZN2at6native16triu_tril_kernelIN3c104HalfElLb1ELi4ELb0EEEvNS_4cuda6detail10TensorInfoIT_T0_EENS6_IKS7_S8_EEllS8_,"",@"SHT_CUDA_INFO"
	.sectionflags	@""
	.align	4


	//----- nvinfo : EIATTR_CUDA_API_VERSION
	.align		4
        /*0000*/ 	.byte	0x04, 0x37
        /*0002*/ 	.short	(.L_1245 - .L_1244)
.L_1244:
        /*0004*/ 	.word	0x00000082


	//----- nvinfo : EIATTR_KPARAM_INFO
	.align		4
.L_1245:
        /*0008*/ 	.byte	0x04, 0x17
        /*000a*/ 	.short	(.L_1247 - .L_1246)
.L_1246:
        /*000c*/ 	.word	0x00000000
        /*0010*/ 	.short	0x0004
        /*0012*/ 	.short	0x0350
        /*0014*/ 	.byte	0x00, 0xf0, 0x21, 0x00


	//----- nvinfo : EIATTR_KPARAM_INFO
	.align		4
.L_1247:
        /*0018*/ 	.byte	0x04, 0x17
        /*001a*/ 	.short	(.L_1249 - .L_1248)
.L_1248:
        /*001c*/ 	.word	0x00000000
        /*0020*/ 	.short	0x0003
        /*0022*/ 	.short	0x0348
        /*0024*/ 	.byte	0x00, 0xf0, 0x21, 0x00


	//----- nvinfo : EIATTR_KPARAM_INFO
	.align		4
.L_1249:
        /*0028*/ 	.byte	0x04, 0x17
        /*002a*/ 	.short	(.L_1251 - .L_1250)
.L_1250:
        /*002c*/ 	.word	0x00000000
        /*0030*/ 	.short	0x0002
        /*0032*/ 	.short	0x0340
        /*0034*/ 	.byte	0x00, 0xf0, 0x21, 0x00


	//----- nvinfo : EIATTR_KPARAM_INFO
	.align		4
.L_1251:
        /*0038*/ 	.byte	0x04, 0x17
        /*003a*/ 	.short	(.L_1253 - .L_1252)
.L_1252:
        /*003c*/ 	.word	0x00000000
        /*0040*/ 	.short	0x0001
        /*0042*/ 	.short	0x01a0
        /*0044*/ 	.byte	0x00, 0xf0, 0x81, 0x06


	//----- nvinfo : EIATTR_KPARAM_INFO
	.align		4
.L_1253:
        /*0048*/ 	.byte	0x04, 0x17
        /*004a*/ 	.short	(.L_1255 - .L_1254)
.L_1254:
        /*004c*/ 	.word	0x00000000
        /*0050*/ 	.short	0x0000
        /*0052*/ 	.short	0x0000
        /*0054*/ 	.byte	0x00, 0xf0, 0x81, 0x06


	//----- nvinfo : EIATTR_SPARSE_MMA_MASK
	.align		4
.L_1255:
        /*0058*/ 	.byte	0x03, 0x50
        /*005a*/ 	.short	0x0000


	//----- nvinfo : EIATTR_MAXREG_COUNT
	.align		4
        /*005c*/ 	.byte	0x03, 0x1b
        /*005e*/ 	.short	0x00ff


	//----- nvinfo : EIATTR_MERCURY_ISA_VERSION
	.align		4
        /*0060*/ 	.byte	0x03, 0x5f
        /*0062*/ 	.short	0x0101


	//----- nvinfo : EIATTR_VRC_CTA_INIT_COUNT
	.align		4
        /*0064*/ 	.byte	0x02, 0x4a
	.zero		1
	.zero		1


	//----- nvinfo : EIATTR_EXIT_INSTR_OFFSETS
	.align		4
        /*0068*/ 	.byte	0x04, 0x1c
        /*006a*/ 	.short	(.L_1257 - .L_1256)


	//   ....[0]....
.L_1256:
        /*006c*/ 	.word	0x000000b0


	//   ....[1]....
        /*0070*/ 	.word	0x00004990


	//   ....[2]....
        /*0074*/ 	.word	0x00004a20


	//   ....[3]....
        /*0078*/ 	.word	0x00004ab0


	//   ....[4]....
        /*007c*/ 	.word	0x00004b30


	//   ....[5]....
        /*0080*/ 	.word	0x00004b80


	//----- nvinfo : EIATTR_MAX_THREADS
	.align		4
.L_1257:
        /*0084*/ 	.byte	0x04, 0x05
        /*0086*/ 	.short	(.L_1259 - .L_1258)
.L_1258:
        /*0088*/ 	.word	0x00000080
        /*008c*/ 	.word	0x00000001
        /*0090*/ 	.word	0x00000001


	//----- nvinfo : EIATTR_CRS_STACK_SIZE
	.align		4
.L_1259:
        /*0094*/ 	.byte	0x04, 0x1e
        /*0096*/ 	.short	(.L_1261 - .L_1260)
.L_1260:
        /*0098*/ 	.word	0x00000000


	//----- nvinfo : EIATTR_CBANK_PARAM_SIZE
	.align		4
.L_1261:
        /*009c*/ 	.byte	0x03, 0x19
        /*009e*/ 	.short	0x0358


	//----- nvinfo : EIATTR_PARAM_CBANK
	.align		4
        /*00a0*/ 	.byte	0x04, 0x0a
        /*00a2*/ 	.short	(.L_1263 - .L_1262)
	.align		4
.L_1262:
        /*00a4*/ 	.word	index@(.nv.constant0._ZN2at6native16triu_tril_kernelIN3c104HalfElLb1ELi4ELb0EEEvNS_4cuda6detail10TensorInfoIT_T0_EENS6_IKS7_S8_EEllS8_)
        /*00a8*/ 	.short	0x0380
        /*00aa*/ 	.short	0x0358


	//----- nvinfo : EIATTR_SW_WAR
	.align		4
.L_1263:
        /*00ac*/ 	.byte	0x04, 0x36
        /*00ae*/ 	.short	(.L_1265 - .L_1264)
.L_1264:
        /*00b0*/ 	.word	0x00000008
.L_1265:


//--------------------- .nv.info._ZN2at6native16triu_tril_kernelIN3c104HalfElLb1ELi4ELb1EEEvNS_4cuda6detail10TensorInfoIT_T0_EENS6_IKS7_S8_EEllS8_ --------------------------
	.section	.nv.info._ZN2at6native16triu_tril_kernelIN3c104HalfElLb1ELi4ELb1EEEvNS_4cuda6detail10TensorInfoIT_T0_EENS6_IKS7_S8_EEllS8_,"",@"SHT_CUDA_INFO"
	.sectionflags	@""
	.align	4


	//----- nvinfo : EIATTR_CUDA_API_VERSION
	.align		4
        /*0000*/ 	.byte	0x04, 0x37
        /*0002*/ 	.short	(.L_1267 - .L_1266)
.L_1266:
        /*0004*/ 	.word	0x00000082


	//----- nvinfo : EIATTR_KPARAM_INFO
	.align		4
.L_1267:
        /*0008*/ 	.byte	0x04, 0x17
        /*000a*/ 	.short	(.L_1269 - .L_1268)
.L_1268:
        /*000c*/ 	.word	0x00000000
        /*0010*/ 	.short	0x0004
        /*0012*/ 	.short	0x0350
        /*0014*/ 	.byte	0x00, 0xf0, 0x21, 0x00


	//----- nvinfo : EIATTR_KPARAM_INFO
	.align		4
.L_1269:
        /*0018*/ 	.byte	0x04, 0x17
        /*001a*/ 	.short	(.L_1271 - .L_1270)
.L_1270:
        /*001c*/ 	.word	0x00000000
        /*0020*/ 	.short	0x0003
        /*0022*/ 	.short	0x0348
        /*0024*/ 	.byte	0x00, 0xf0, 0x21, 0x00


	//----- nvinfo : EIATTR_KPARAM_INFO
	.align		4
.L_1271:
        /*0028*/ 	.byte	0x04, 0x17
        /*002a*/ 	.short	(.L_1273 - .L_1272)
.L_1272:
        /*002c*/ 	.word	0x00000000
        /*0030*/ 	.short	0x0002
        /*0032*/ 	.short	0x0340
        /*0034*/ 	.byte	0x00, 0xf0, 0x21, 0x00


	//----- nvinfo : EIATTR_KPARAM_INFO
	.align		4
.L_1273:
        /*0038*/ 	.byte	0x04, 0x17
        /*003a*/ 	.short	(.L_1275 - .L_1274)
.L_1274:
        /*003c*/ 	.word	0x00000000
        /*0040*/ 	.short	0x0001
        /*0042*/ 	.short	0x01a0
        /*0044*/ 	.byte	0x00, 0xf0, 0x81, 0x06


	//----- nvinfo : EIATTR_KPARAM_INFO
	.align		4
.L_1275:
        /*0048*/ 	.byte	0x04, 0x17
        /*004a*/ 	.short	(.L_1277 - .L_1276)
.L_1276:
        /*004c*/ 	.word	0x00000000
        /*0050*/ 	.short	0x0000
        /*0052*/ 	.short	0x0000
        /*0054*/ 	.byte	0x00, 0xf0, 0x81, 0x06


	//----- nvinfo : EIATTR_SPARSE_MMA_MASK
	.align		4
.L_1277:
        /*0058*/ 	.byte	0x03, 0x50
        /*005a*/ 	.short	0x0000


	//----- nvinfo : EIATTR_MAXREG_COUNT
	.align		4
        /*005c*/ 	.byte	0x03, 0x1b
        /*005e*/ 	.short	0x00ff


	//----- nvinfo : EIATTR_MERCURY_ISA_VERSION
	.align		4
        /*0060*/ 	.byte	0x03, 0x5f
        /*0062*/ 	.short	0x0101


	//----- nvinfo : EIATTR_VRC_CTA_INIT_COUNT
	.align		4
        /*0064*/ 	.byte	0x02, 0x4a
	.zero		1
	.zero		1


	//----- nvinfo : EIATTR_EXIT_INSTR_OFFSETS
	.align		4
        /*0068*/ 	.byte	0x04, 0x1c
        /*006a*/ 	.short	(.L_1279 - .L_1278)


	//   ....[0]....
.L_1278:
        /*006c*/ 	.word	0x000000b0


	//   ....[1]....
        /*0070*/ 	.word	0x00000610


	//   ....[2]....
        /*0074*/ 	.word	0x00003c70


	//   ....[3]....
        /*0078*/ 	.word	0x00003d10


	//   ....[4]....
        /*007c*/ 	.word	0x00003df0


	//   ....[5]....
        /*0080*/ 	.word	0x00003f00


	//   ....[6]....
        /*0084*/ 	.word	0x00003f60


	//----- nvinfo : EIATTR_MAX_THREADS
	.align		4
.L_1279:
        /*0088*/ 	.byte	0x04, 0x05
        /*008a*/ 	.short	(.L_1281 - .L_1280)
.L_1280:
        /*008c*/ 	.word	0x00000080
        /*0090*/ 	.word	0x00000001
        /*0094*/ 	.word	0x00000001


	//----- nvinfo : EIATTR_CRS_STACK_SIZE
	.align		4
.L_1281:
        /*0098*/ 	.byte	0x04, 0x1e
        /*009a*/ 	.short	(.L_1283 - .L_1282)
.L_1282:
        /*009c*/ 	.word	0x00000000


	//----- nvinfo : EIATTR_CBANK_PARAM_SIZE
	.align		4
.L_1283:
        /*00a0*/ 	.byte	0x03, 0x19
        /*00a2*/ 	.short	0x0358


	//----- nvinfo : EIATTR_PARAM_CBANK
	.align		4
        /*00a4*/ 	.byte	0x04, 0x0a
        /*00a6*/ 	.short	(.L_1285 - .L_1284)
	.align		4
.L_1284:
        /*00a8*/ 	.word	index@(.nv.constant0._ZN2at6native16triu_tril_kernelIN3c104HalfElLb1ELi4ELb1EEEvNS_4cuda6detail10TensorInfoIT_T0_EENS6_IKS7_S8_EEllS8_)
        /*00ac*/ 	.short	0x0380
        /*00ae*/ 	.short	0x0358


	//----- nvinfo : EIATTR_SW_WAR
	.align		4
.L_1285:
        /*00b0*/ 	.byte	0x04, 0x36
        /*00b2*/ 	.short	(.L_1287 - .L_1286)
.L_1286:
        /*00b4*/ 	.word	0x00000008
.L_1287:


//--------------------- .nv.info._ZN2at6native16triu_tril_kernelIN3c104HalfEiLb1ELi4ELb0EEEvNS_4cuda6detail10TensorInfoIT_T0_EENS6_IKS7_S8_EEllS8_ --------------------------
	.section	.nv.info._ZN2at6native16triu_tril_kernelIN3c104HalfEiLb1ELi4ELb0EEEvNS_4cuda6detail10TensorInfoIT_T0_EENS6_IKS7_S8_EEllS8_,"",@"SHT_CUDA_INFO"
	.sectionflags	@""
	.align	4


	//----- nvinfo : EIATTR_CUDA_API_VERSION
	.align		4
        /*0000*/ 	.byte	0x04, 0x37
        /*0002*/ 	.short	(.L_1289 - .L_1288)
.L_1288:
        /*0004*/ 	.word	0x00000082


	//----- nvinfo : EIATTR_KPARAM_INFO
	.align		4
.L_1289:
        /*0008*/ 	.byte	0x04, 0x17
        /*000a*/ 	.short	(.L_1291 - .L_1290)
.L_1290:
        /*000c*/ 	.word	0x00000000
        /*0010*/ 	.short	0x0004
        /*0012*/ 	.short	0x01c0
        /*0014*/ 	.byte	0x00, 0xf0, 0x11, 0x00


	//----- nvinfo : EIATTR_KPARAM_INFO
	.align		4
.L_1291:
        /*0018*/ 	.byte	0x04, 0x17
        /*001a*/ 	.short	(.L_1293 - .L_1292)
.L_1292:
        /*001c*/ 	.word	0x00000000
        /*0020*/ 	.short	0x0003
        /*0022*/ 	.short	0x01b8
        /*0024*/ 	.byte	0x00, 0xf0, 0x21, 0x00


	//----- nvinfo : EIATTR_KPARAM_INFO
	.align		4
.L_1293:
        /*0028*/ 	.byte	0x04, 0x17
        /*002a*/ 	.short	(.L_1295 - .L_1294)
.L_1294:
        /*002c*/ 	.word	0x00000000
        /*0030*/ 	.short	0x0002
        /*0032*/ 	.short	0x01b0
        /*0034*/ 	.byte	0x00, 0xf0, 0x21, 0x00


	//----- nvinfo : EIATTR_KPARAM_INFO
	.align		4
.L_1295:
        /*0038*/ 	.byte	0x04, 0x17
        /*003a*/ 	.short	(.L_1297 - .L_1296)
.L_1296:
        /*003c*/ 	.word	0x00000000
        /*0040*/ 	.short	0x0001
        /*0042*/ 	.short	0x00d8
        /*0044*/ 	.byte	0x00, 0xf0, 0x61, 0x03


	//----- nvinfo : EIATTR_KPARAM_INFO
	.align		4
.L_1297:
        /*0048*/ 	.byte	0x04, 0x17
        /*004a*/ 	.short	(.L_1299 - .L_1298)
.L_1298:
        /*004c*/ 	.word	0x00000000
        /*0050*/ 	.short	0x0000
        /*0052*/ 	.short	0x0000
        /*0054*/ 	.byte	0x00, 0xf0, 0x61, 0x03


	//----- nvinfo : EIATTR_SPARSE_MMA_MASK
	.align		4
.L_1299:
        /*0058*/ 	.byte	0x03, 0x50
        /*005a*/ 	.short	0x0000


	//----- nvinfo : EIATTR_MAXREG_COUNT
	.align		4
        /*005c*/ 	.byte	0x03, 0x1b
        /*005e*/ 	.short	0x00ff


	//----- nvinfo : EIATTR_MERCURY_ISA_VERSION
	.align		4
        /*0060*/ 	.byte	0x03, 0x5f
        /*0062*/ 	.short	0x0101


	//----- nvinfo : EIATTR_VRC_CTA_INIT_COUNT
	.align		4
        /*0064*/ 	.byte	0x02, 0x4a
	.zero		1
	.zero		1


	//----- nvinfo : EIATTR_EXIT_INSTR_OFFSETS
	.align		4
        /*0068*/ 	.byte	0x04, 0x1c
        /*006a*/ 	.short	(.L_1301 - .L_1300)


	//   ....[0]....
.L_1300:
        /*006c*/ 	.word	0x000000b0


	//   ....[1]....
        /*0070*/ 	.word	0x000035f0


	//   ....[2]....
        /*0074*/ 	.word	0x00003640


	//   ....[3]....
        /*0078*/ 	.word	0x00003690


	//   ....[4]....
        /*007c*/ 	.word	0x000036e0


	//   ....[5]....
        /*0080*/ 	.word	0x00003720


	//----- nvinfo : EIATTR_MAX_THREADS
	.align		4
.L_1301:
        /*0084*/ 	.byte	0x04, 0x05
        /*0086*/ 	.short	(.L_1303 - .L_1302)
.L_1302:
        /*0088*/ 	.word	0x00000080
        /*008c*/ 	.word	0x00000001
        /*0090*/ 	.word	0x00000001


	//----- nvinfo : EIATTR_CRS_STACK_SIZE
	.align		4
.L_1303:
        /*0094*/ 	.byte	0x04, 0x1e
        /*0096*/ 	.short	(.L_1305 - .L_1304)
.L_1304:
        /*0098*/ 	.word	0x00000000


	//----- nvinfo : EIATTR_CBANK_PARAM_SIZE
	.align		4
.L_1305:
        /*009c*/ 	.byte	0x03, 0x19
        /*009e*/ 	.short	0x01c4


	//----- nvinfo : EIATTR_PARAM_CBANK
	.align		4
        /*00a0*/ 	.byte	0x04, 0x0a
        /*00a2*/ 	.short	(.L_1307 - .L_1306)
	.align		4
.L_1306:
        /*00a4*/ 	.word	index@(.nv.constant0._ZN2at6native16triu_tril_kernelIN3c104HalfEiLb1ELi4ELb0EEEvNS_4cuda6detail10TensorInfoIT_T0_EENS6_IKS7_S8_EEllS8_)
        /*00a8*/ 	.short	0x0380
        /*00aa*/ 	.short	0x01c4


	//----- nvinfo : EIATTR_SW_WAR
	.align		4
.L_1307:
        /*00ac*/ 	.byte	0x04, 0x36
        /*00ae*/ 	.short	(.L_1309 - .L_1308)
.L_1308:
        /*00b0*/ 	.word	0x00000008
.L_1309:


//--------------------- .nv.info._ZN2at6native16triu_tril_kernelIN3c104HalfEiLb1ELi4ELb1EEEvNS_4cuda6detail10TensorInfoIT_T0_EENS6_IKS7_S8_EEllS8_ --------------------------
	.section	.nv.info._ZN2at6native16triu_tril_kernelIN3c104HalfEiLb1ELi4ELb1EEEvNS_4cuda6detail10TensorInfoIT_T0_EENS6_IKS7_S8_EEllS8_,"",@"SHT_CUDA_INFO"
	.sectionflags	@""
	.align	4


	//----- nvinfo : EIATTR_CUDA_API_VERSION
	.align		4
        /*0000*/ 	.byte	0x04, 0x37
        /*0002*/ 	.short	(.L_1311 - .L_1310)
.L_1310:
        /*0004*/ 	.word	0x00000082


	//----- nvinfo : EIATTR_KPARAM_INFO
	.align		4
.L_1311:
        /*0008*/ 	.byte	0x04, 0x17
        /*000a*/ 	.short	(.L_1313 - .L_1312)
.L_1312:
        /*000c*/ 	.word	0x00000000
        /*0010*/ 	.short	0x0004
        /*0012*/ 	.short	0x01c0
        /*0014*/ 	.byte	0x00, 0xf0, 0x11, 0x00


	//----- nvinfo : EIATTR_KPARAM_INFO
	.align		4
.L_1313:
        /*0018*/ 	.byte	0x04, 0x17
        /*001a*/ 	.short	(.L_1315 - .L_1314)
.L_1314:
        /*001c*/ 	.word	0x00000000
        /*0020*/ 	.short	0x0003
        /*0022*/ 	.short	0x01b8
        /*0024*/ 	.byte	0x00, 0xf0, 0x21, 0x00


	//----- nvinfo : EIATTR_KPARAM_INFO
	.align		4
.L_1315:
        /*0028*/ 	.byte	0x04, 0x17
        /*002a*/ 	.short	(.L_1317 - .L_1316)
.L_1316:
        /*002c*/ 	.word	0x00000000
        /*0030*/ 	.short	0x0002
        /*0032*/ 	.short	0x01b0
        /*0034*/ 	.byte	0x00, 0xf0, 0x21, 0x00


	//----- nvinfo : EIATTR_KPARAM_INFO
	.align		4
.L_1317:
        /*0038*/ 	.byte	0x04, 0x17
        /*003a*/ 	.short	(.L_1319 - .L_1318)
.L_1318:
        /*003c*/ 	.word	0x00000000
        /*0040*/ 	.short	0x0001
        /*0042*/ 	.short	0x00d8
        /*0044*/ 	.byte	0x00, 0xf0, 0x61, 0x03


	//----- nvinfo : EIATTR_KPARAM_INFO
	.align		4
.L_1319:
        /*0048*/ 	.byte	0x04, 0x17
        /*004a*/ 	.short	(.L_1321 - .L_1320)
.L_1320:
        /*004c*/ 	.word	0x00000000
        /*0050*/ 	.short	0x0000
        /*0052*/ 	.short	0x0000
        /*0054*/ 	.byte	0x00, 0xf0, 0x61, 0x03


	//----- nvinfo : EIATTR_SPARSE_MMA_MASK
	.align		4
.L_1321:
        /*0058*/ 	.byte	0x03, 0x50
        /*005a*/ 	.short	0x0000


	//----- nvinfo : EIATTR_MAXREG_COUNT
	.align		4
        /*005c*/ 	.byte	0x03, 0x1b
        /*005e*/ 	.short	0x00ff


	//----- nvinfo : EIATTR_MERCURY_ISA_VERSION
	.align		4
        /*0060*/ 	.byte	0x03, 0x5f
        /*0062*/ 	.short	0x0101


	//----- nvinfo : EIATTR_VRC_CTA_INIT_COUNT
	.align		4
        /*0064*/ 	.byte	0x02, 0x4a
	.zero		1
	.zero		1


	//----- nvinfo : EIATTR_EXIT_INSTR_OFFSETS
	.align		4
        /*0068*/ 	.byte	0x04, 0x1c
        /*006a*/ 	.short	(.L_1323 - .L_1322)


	//   ....[0]....
.L_1322:
        /*006c*/ 	.word	0x000000b0


	//   ....[1]....
        /*0070*/ 	.word	0x00000570


	//   ....[2]....
        /*0074*/ 	.word	0x00003310


	//   ....[3]....
        /*0078*/ 	.word	0x00003370


	//   ....[4]....
        /*007c*/ 	.word	0x00003410


	//   ....[5]....
        /*0080*/ 	.word	0x000034b0


	//   ....[6]....
        /*0084*/ 	.word	0x00003500


	//   ....[7]....
        /*0088*/ 	.word	0x00003550


	//----- nvinfo : EIATTR_MAX_THREADS
	.align		4
.L_1323:
        /*008c*/ 	.byte	0x04, 0x05
        /*008e*/ 	.short	(.L_1325 - .L_1324)
.L_1324:
        /*0090*/ 	.word	0x00000080
        /*0094*/ 	.word	0x00000001
        /*0098*/ 	.word	0x00000001


	//----- nvinfo : EIATTR_CRS_STACK_SIZE
	.align		4
.L_1325:
        /*009c*/ 	.byte	0x04, 0x1e
        /*009e*/ 	.short	(.L_1327 - .L_1326)
.L_1326:
        /*00a0*/ 	.word	0x00000000


	//----- nvinfo : EIATTR_CBANK_PARAM_SIZE
	.align		4
.L_1327:
        /*00a4*/ 	.byte	0x03, 0x19
        /*00a6*/ 	.short	0x01c4


	//----- nvinfo : EIATTR_PARAM_CBANK
	.align		4
        /*00a8*/ 	.byte	0x04, 0x0a
        /*00aa*/ 	.short	(.L_1329 - .L_1328)
	.align		4
.L_1328:
        /*00ac*/ 	.word	index@(.nv.constant0._ZN2at6native16triu_tril_kernelIN3c104HalfEiLb1ELi4ELb1EEEvNS_4cuda6detail10TensorInfoIT_T0_EENS6_IKS7_S8_EEllS8_)
        /*00b0*/ 	.short	0x0380
        /*00b2*/ 	.short	0x01c4


	//----- nvinfo : EIATTR_SW_WAR
	.align		4
.L_1329:
        /*00b4*/ 	.byte	0x04, 0x36
        /*00b6*/ 	.short	(.L_1331 - .L_1330)
.L_1330:
        /*00b8*/ 	.word	0x00000008
.L_1331:


//--------------------- .nv.info._ZN2at6native16triu_tril_kernelIN3c107complexINS2_4HalfEEElLb1ELi2ELb0EEEvNS_4cuda6detail10TensorInfoIT_T0_EENS8_IKS9_SA_EEllSA_ --------------------------
	.section	.nv.info._ZN2at6native16triu_tril_kernelIN3c107complexINS2_4HalfEEElLb1ELi2ELb0EEEvNS_4cuda6detail10TensorInfoIT_T0_EENS8_IKS9_SA_EEllSA_,"",@"SHT_CUDA_INFO"
	.sectionflags	@""
	.align	4


	//----- nvinfo : EIATTR_CUDA_API_VERSION
	.align		4
        /*0000*/ 	.byte	0x04, 0x37
        /*0002*/ 	.short	(.L_1333 - .L_1332)
.L_1332:
        /*0004*/ 	.word	0x00000082


	//----- nvinfo : EIATTR_KPARAM_INFO
	.align		4
.L_1333:
        /*0008*/ 	.byte	0x04, 0x17
        /*000a*/ 	.short	(.L_1335 - .L_1334)
.L_1334:
        /*000c*/ 	.word	0x00000000
        /*0010*/ 	.short	0x0004
        /*0012*/ 	.short	0x0350
        /*0014*/ 	.byte	0x00, 0xf0, 0x21, 0x00


	//----- nvinfo : EIATTR_KPARAM_INFO
	.align		4
.L_1335:
        /*0018*/ 	.byte	0x04, 0x17
        /*001a*/ 	.short	(.L_1337 - .L_1336)
.L_1336:
        /*001c*/ 	.word	0x00000000
        /*0020*/ 	.short	0x0003
        /*0022*/ 	.short	0x0348
        /*0024*/ 	.byte	0x00, 0xf0, 0x21, 0x00


	//----- nvinfo : EIATTR_KPARAM_INFO
	.align		4
.L_1337:
        /*0028*/ 	.byte	0x04, 0x17
        /*002a*/ 	.short	(.L_1339 - .L_1338)
.L_1338:
        /*002c*/ 	.word	0x00000000
        /*0030*/ 	.short	0x0002
        /*0032*/ 	.short	0x0340
        /*0034*/ 	.byte	0x00, 0xf0, 0x21, 0x00


	//----- nvinfo : EIATTR_KPARAM_INFO
	.align		4
.L_1339:
        /*0038*/ 	.byte	0x04, 0x17
        /*003a*/ 	.short	(.L_1341 - .L_1340)
.L_1340:
        /*003c*/ 	.word	0x00000000
        /*0040*/ 	.short	0x0001
        /*0042*/ 	.short	0x01a0
        /*0044*/ 	.byte	0x00, 0xf0, 0x81, 0x06


	//----- nvinfo : EIATTR_KPARAM_INFO
	.align		4
.L_1341:
        /*0048*/ 	.byte	0x04, 0x17
        /*004a*/ 	.short	(.L_1343 - .L_1342)
.L_1342:
        /*004c*/ 	.word	0x00000000
        /*0050*/ 	.short	0x0000
        /*0052*/ 	.short	0x0000
        /*0054*/ 	.byte	0x00, 0xf0, 0x81, 0x06


	//----- nvinfo : EIATTR_SPARSE_MMA_MASK
	.align		4
.L_1343:
        /*0058*/ 	.byte	0x03, 0x50
        /*005a*/ 	.short	0x0000


	//----- nvinfo : EIATTR_MAXREG_COUNT
	.align		4
        /*005c*/ 	.byte	0x03, 0x1b
        /*005e*/ 	.short	0x00ff


	//----- nvinfo : EIATTR_MERCURY_ISA_VERSION
	.align		4
        /*0060*/ 	.byte	0x03, 0x5f
        /*0062*/ 	.short	0x0101


	//----- nvinfo : EIATTR_VRC_CTA_INIT_COUNT
	.align		4
        /*0064*/ 	.byte	0x02, 0x4a
	.zero		1
	.zero		1


	//----- nvinfo : EIATTR_EXIT_INSTR_OFFSETS
	.align		4
        /*0068*/ 	.byte	0x04, 0x1c
        /*006a*/ 	.short	(.L_1345 - .L_1344)


	//   ....[0]....
.L_1344:
        /*006c*/ 	.word	0x000000b0


	//   ....[1]....
        /*0070*/ 	.word	0x000047b0


	//   ....[2]....
        /*0074*/ 	.word	0x00004840


	//   ....[3]....
        /*0078*/ 	.word	0x00004890


	//----- nvinfo : EIATTR_MAX_THREADS
	.align		4
.L_1345:
        /*007c*/ 	.byte	0x04, 0x05
        /*007e*/ 	.short	(.L_1347 - .L_1346)
.L_1346:
        /*0080*/ 	.word	0x00000080
        /*0084*/ 	.word	0x00000001
        /*0088*/ 	.word	0x00000001


	//----- nvinfo : EIATTR_CRS_STACK_SIZE
	.align		4
.L_1347:
        /*008c*/ 	.byte	0x04, 0x1e
        /*008e*/ 	.short	(.L_1349 - .L_1348)
.L_1348:
        /*0090*/ 	.word	0x00000000


	//----- nvinfo : EIATTR_CBANK_PARAM_SIZE
	.align		4
.L_1349:
        /*0094*/ 	.byte	0x03, 0x19
        /*0096*/ 	.short	0x0358


	//----- nvinfo : EIATTR_PARAM_CBANK
	.align		4
        /*0098*/ 	.byte	0x04, 0x0a
        /*009a*/ 	.short	(.L_1351 - .L_1350)
	.align		4
.L_1350:
        /*009c*/ 	.word	index@(.nv.constant0._ZN2at6native16triu_tril_kernelIN3c107complexINS2_4HalfEEElLb1ELi2ELb0EEEvNS_4cuda6detail10TensorInfoIT_T0_EENS8_IKS9_SA_EEllSA_)
        /*00a0*/ 	.short	0x0380
        /*00a2*/ 	.short	0x0358


	//----- nvinfo : EIATTR_SW_WAR
	.align		4
.L_1351:
        /*00a4*/ 	.byte	0x04, 0x36
        /*00a6*/ 	.short	(.L_1353 - .L_1352)
.L_1352:
        /*00a8*/ 	.word	0x00000008
.L_1353:


//--------------------- .nv.info._ZN2at6native16triu_tril_kernelIN3c107complexINS2_4HalfEEElLb1ELi2ELb1EEEvNS_4cuda6detail10TensorInfoIT_T0_EENS8_IKS9_SA_EEllSA_ --------------------------
	.section	.nv.info._ZN2at6native16triu_tril_kernelIN3c107complexINS2_4HalfEEElLb1ELi2ELb1EEEvNS_4cuda6detail10TensorInfoIT_T0_EENS8_IKS9_SA_EEllSA_,"",@"SHT_CUDA_INFO"
	.sectionflags	@""
	.align	4


	//----- nvinfo : EIATTR_CUDA_API_VERSION
	.align		4
        /*0000*/ 	.byte	0x04, 0x37
        /*0002*/ 	.short	(.L_1355 - .L_1354)
.L_1354:
        /*0004*/ 	.word	0x00000082


	//----- nvinfo : EIATTR_KPARAM_INFO
	.align		4
.L_1355:
        /*0008*/ 	.byte	0x04, 0x17
        /*000a*/ 	.short	(.L_1357 - .L_1356)
.L_1356:
        /*000c*/ 	.word	0x00000000
        /*0010*/ 	.short	0x0004
        /*0012*/ 	.short	0x0350
        /*0014*/ 	.byte	0x00, 0xf0, 0x21, 0x00


	//----- nvinfo : EIATTR_KPARAM_INFO
	.align		4
.L_1357:
        /*0018*/ 	.byte	0x04, 0x17
        /*001a*/ 	.short	(.L_1359 - .L_1358)
.L_1358:
        /*001c*/ 	.word	0x00000000
        /*0020*/ 	.short	0x0003
        /*0022*/ 	.short	0x0348
        /*0024*/ 	.byte	0x00, 0xf0, 0x21, 0x00


	//----- nvinfo : EIATTR_KPARAM_INFO
	.align		4
.L_1359:
        /*0028*/ 	.byte	0x04, 0x17
        /*002a*/ 	.short	(.L_1361 - .L_1360)
.L_1360:
        /*002c*/ 	.word	0x00000000
        /*0030*/ 	.short	0x0002
        /*0032*/ 	.short	0x0340
        /*0034*/ 	.byte	0x00, 0xf0, 0x21, 0x00


	//----- nvinfo : EIATTR_KPARAM_INFO
	.align		4
.L_1361:
        /*0038*/ 	.byte	0x04, 0x17
        /*003a*/ 	.short	(.L_1363 - .L_1362)
.L_1362:
        /*003c*/ 	.word	0x00000000
        /*0040*/ 	.short	0x0001
        /*0042*/ 	.short	0x01a0
        /*0044*/ 	.byte	0x00, 0xf0, 0x81, 0x06


	//----- nvinfo : EIATTR_KPARAM_INFO
	.align		4
.L_1363:
        /*0048*/ 	.byte	0x04, 0x17
        /*004a*/ 	.short	(.L_1365 - .L_1364)
.L_1364:
        /*004c*/ 	.word	0x00000000
        /*0050*/ 	.short	0x0000
        /*0052*/ 	.short	0x0000
        /*0054*/ 	.byte	0x00, 0xf0, 0x81, 0x06


	//----- nvinfo : EIATTR_SPARSE_MMA_MASK
	.align		4
.L_1365:
        /*0058*/ 	.byte	0x03, 0x50
        /*005a*/ 	.short	0x0000


	//----- nvinfo : EIATTR_MAXREG_COUNT
	.align		4
        /*005c*/ 	.byte	0x03, 0x1b
        /*005e*/ 	.short	0x00ff


	//----- nvinfo : EIATTR_MERCURY_ISA_VERSION
	.align		4
        /*0060*/ 	.byte	0x03, 0x5f
        /*0062*/ 	.short	0x0101


	//----- nvinfo : EIATTR_VRC_CTA_INIT_COUNT
	.align		4
        /*0064*/ 	.byte	0x02, 0x4a
	.zero		1
	.zero		1


	//----- nvinfo : EIATTR_EXIT_INSTR_OFFSETS
	.align		4
        /*0068*/ 	.byte	0x04, 0x1c
        /*006a*/ 	.short	(.L_1367 - .L_1366)


	//   ....[0]....
.L_1366:
        /*006c*/ 	.word	0x000000b0


	//   ....[1]....
        /*0070*/ 	.word	0x00000610


	//   ....[2]....
        /*0074*/ 	.word	0x00003c70


	//   ....[3]....
        /*0078*/ 	.word	0x00003d60


	//   ....[4]....
        /*007c*/ 	.word	0x00003db0


	//----- nvinfo : EIATTR_MAX_THREADS
	.align		4
.L_1367:
        /*0080*/ 	.byte	0x04, 0x05
        /*0082*/ 	.short	(.L_1369 - .L_1368)
.L_1368:
        /*0084*/ 	.word	0x00000080
        /*0088*/ 	.word	0x00000001
        /*008c*/ 	.word	0x00000001


	//----- nvinfo : EIATTR_CRS_STACK_SIZE
	.align		4
.L_1369:
        /*0090*/ 	.byte	0x04, 0x1e
        /*0092*/ 	.short	(.L_1371 - .L_1370)
.L_1370:
        /*0094*/ 	.word	0x00000000


	//----- nvinfo : EIATTR_CBANK_PARAM_SIZE
	.align		4
.L_1371:
        /*0098*/ 	.byte	0x03, 0x19
        /*009a*/ 	.short	0x0358


	//----- nvinfo : EIATTR_PARAM_CBANK
	.align		4
        /*009c*/ 	.byte	0x04, 0x0a
        /*009e*/ 	.short	(.L_1373 - .L_1372)
	.align		4
.L_1372:
        /*00a0*/ 	.word	index@(.nv.constant0._ZN2at6native16triu_tril_kernelIN3c107complexINS2_4HalfEEElLb1ELi2ELb1EEEvNS_4cuda6detail10TensorInfoIT_T0_EENS8_IKS9_SA_EEllSA_)
        /*00a4*/ 	.short	0x0380
        /*00a6*/ 	.short	0x0358


	//----- nvinfo : EIATTR_SW_WAR
	.align		4
.L_1373:
        /*00a8*/ 	.byte	0x04, 0x36
        /*00aa*/ 	.short	(.L_1375 - .L_1374)
.L_1374:
        /*00ac*/ 	.word	0x00000008
.L_1375:


//--------------------- .nv.info._ZN2at6native16triu_tril_kernelIN3c107complexINS2_4HalfEEEiLb1ELi2ELb0EEEvNS_4cuda6detail10TensorInfoIT_T0_EENS8_IKS9_SA_EEllSA_ --------------------------
	.section	.nv.info._ZN2at6native16triu_tril_kernelIN3c107complexINS2_4HalfEEEiLb1ELi2ELb0EEEvNS_4cuda6detail10TensorInfoIT_T0_EENS8_IKS9_SA_EEllSA_,"",@"SHT_CUDA_INFO"
	.sectionflags	@""
	.align	4


	//----- nvinfo : EIATTR_CUDA_API_VERSION
	.align		4
        /*0000*/ 	.byte	0x04, 0x37
        /*0002*/ 	.short	(.L_1377 - .L_1376)
.L_1376:
        /*0004*/ 	.word	0x00000082


	//----- nvinfo : EIATTR_KPARAM_INFO
	.align		4
.L_1377:
        /*0008*/ 	.byte	0x04, 0x17
        /*000a*/ 	.short	(.L_1379 - .L_1378)
.L_1378:
        /*000c*/ 	.word	0x00000000
        /*0010*/ 	.short	0x0004
        /*0012*/ 	.short	0x01c0
        /*0014*/ 	.byte	0x00, 0xf0, 0x11, 0x00


	//----- nvinfo : EIATTR_KPARAM_INFO
	.align		4
.L_1379:
        /*0018*/ 	.byte	0x04, 0x17
        /*001a*/ 	.short	(.L_1381 - .L_1380)
.L_1380:
        /*001c*/ 	.word	0x00000000
        /*0020*/ 	.short	0x0003
        /*0022*/ 	.short	0x01b8
        /*0024*/ 	.byte	0x00, 0xf0, 0x21, 0x00


	//----- nvinfo : EIATTR_KPARAM_INFO
	.align		4
.L_1381:
        /*0028*/ 	.byte	0x04, 0x17
        /*002a*/ 	.short	(.L_1383 - .L_1382)
.L_1382:
        /*002c*/ 	.word	0x00000000
        /*0030*/ 	.short	0x0002
        /*0032*/ 	.short	0x01b0
        /*0034*/ 	.byte	0x00, 0xf0, 0x21, 0x00


	//----- nvinfo : EIATTR_KPARAM_INFO
	.align		4
.L_1383:
        /*0038*/ 	.byte	0x04, 0x17
        /*003a*/ 	.short	(.L_1385 - .L_1384)
.L_1384:
        /*003c*/ 	.word	0x00000000
        /*0040*/ 	.short	0x0001
        /*0042*/ 	.short	0x00d8
        /*0044*/ 	.byte	0x00, 0xf0, 0x61, 0x03


	//----- nvinfo : EIATTR_KPARAM_INFO
	.align		4
.L_1385:
        /*0048*/ 	.byte	0x04, 0x17
        /*004a*/ 	.short	(.L_1387 - .L_1386)
.L_1386:
        /*004c*/ 	.word	0x00000000
        /*0050*/ 	.short	0x0000
        /*0052*/ 	.short	0x0000
        /*0054*/ 	.byte	0x00, 0xf0, 0x61, 0x03


	//----- nvinfo : EIATTR_SPARSE_MMA_MASK
	.align		4
.L_1387:
        /*0058*/ 	.byte	0x03, 0x50
        /*005a*/ 	.short	0x0000


	//----- nvinfo : EIATTR_MAXREG_COUNT
	.align		4
        /*005c*/ 	.byte	0x03, 0x1b
        /*005e*/ 	.short	0x00ff


	//----- nvinfo : EIATTR_MERCURY_ISA_VERSION
	.align		4
        /*0060*/ 	.byte	0x03, 0x5f
        /*0062*/ 	.short	0x0101


	//----- nvinfo : EIATTR_VRC_CTA_INIT_COUNT
	.align		4
        /*0064*/ 	.byte	0x02, 0x4a
	.zero		1
	.zero		1


	//----- nvinfo : EIATTR_EXIT_INSTR_OFFSETS
	.align		4
        /*0068*/ 	.byte	0x04, 0x1c
        /*006a*/ 	.short	(.L_1389 - .L_1388)


	//   ....[0]....
.L_1388:
        /*006c*/ 	.word	0x000000b0


	//   ....[1]....
        /*0070*/ 	.word	0x000034a0


	//   ....[2]....
        /*0074*/ 	.word	0x000034f0


	//   ....[3]....
        /*0078*/ 	.word	0x00003530


	//----- nvinfo : EIATTR_MAX_THREADS
	.align		4
.L_1389:
        /*007c*/ 	.byte	0x04, 0x05
        /*007e*/ 	.short	(.L_1391 - .L_1390)
.L_1390:
        /*0080*/ 	.word	0x00000080
        /*0084*/ 	.word	0x00000001
        /*0088*/ 	.word	0x00000001


	//----- nvinfo : EIATTR_CRS_STACK_SIZE
	.align		4
.L_1391:
        /*008c*/ 	.byte	0x04, 0x1e
        /*008e*/ 	.short	(.L_1393 - .L_1392)
.L_1392:
        /*0090*/ 	.word	0x00000000


	//----- nvinfo : EIATTR_CBANK_PARAM_SIZE
	.align		4
.L_1393:
        /*0094*/ 	.byte	0x03, 0x19
        /*0096*/ 	.short	0x01c4


	//----- nvinfo : EIATTR_PARAM_CBANK
	.align		4
        /*0098*/ 	.byte	0x04, 0x0a
        /*009a*/ 	.short	(.L_1395 - .L_1394)
	.align		4
.L_1394:
        /*009c*/ 	.word	index@(.nv.constant0._ZN2at6native16triu_tril_kernelIN3c107complexINS2_4HalfEEEiLb1ELi2ELb0EEEvNS_4cuda6detail10TensorInfoIT_T0_EENS8_IKS9_SA_EEllSA_)
        /*00a0*/ 	.short	0x0380
        /*00a2*/ 	.short	0x01c4


	//----- nvinfo : EIATTR_SW_WAR
	.align		4
.L_1395:
        /*00a4*/ 	.byte	0x04, 0x36
        /*00a6*/ 	.short	(.L_1397 - .L_1396)
.L_1396:
        /*00a8*/ 	.word	0x00000008
.L_1397:


//--------------------- .nv.info._ZN2at6native16triu_tril_kernelIN3c107complexINS2_4HalfEEEiLb1ELi2ELb1EEEvNS_4cuda6detail10TensorInfoIT_T0_EENS8_IKS9_SA_EEllSA_ --------------------------
	.section	.nv.info._ZN2at6native16triu_tril_kernelIN3c107complexINS2_4HalfEEEiLb1ELi2ELb1EEEvNS_4cuda6detail10TensorInfoIT_T0_EENS8_IKS9_SA_EEllSA_,"",@"SHT_CUDA_INFO"
	.sectionflags	@""
	.align	4


	//----- nvinfo : EIATTR_CUDA_API_VERSION
	.align		4
        /*0000*/ 	.byte	0x04, 0x37
        /*0002*/ 	.short	(.L_1399 - .L_1398)
.L_1398:
        /*0004*/ 	.word	0x00000082


	//----- nvinfo : EIATTR_KPARAM_INFO
	.align		4
.L_1399:
        /*0008*/ 	.byte	0x04, 0x17
        /*000a*/ 	.short	(.L_1401 - .L_1400)
.L_1400:
        /*000c*/ 	.word	0x00000000
        /*0010*/ 	.short	0x0004
        /*0012*/ 	.short	0x01c0
        /*0014*/ 	.byte	0x00, 0xf0, 0x11, 0x00


	//----- nvinfo : EIATTR_KPARAM_INFO
	.align		4
.L_1401:
        /*0018*/ 	.byte	0x04, 0x17
        /*001a*/ 	.short	(.L_1403 - .L_1402)
.L_1402:
        /*001c*/ 	.word	0x00000000
        /*0020*/ 	.short	0x0003
        /*0022*/ 	.short	0x01b8
        /*0024*/ 	.byte	0x00, 0xf0, 0x21, 0x00


	//----- nvinfo : EIATTR_KPARAM_INFO
	.align		4
.L_1403:
        /*0028*/ 	.byte	0x04, 0x17
        /*002a*/ 	.short	(.L_1405 - .L_1404)
.L_1404:
        /*002c*/ 	.word	0x00000000
        /*0030*/ 	.short	0x0002
        /*0032*/ 	.short	0x01b0
        /*0034*/ 	.byte	0x00, 0xf0, 0x21, 0x00


	//----- nvinfo : EIATTR_KPARAM_INFO
	.align		4
.L_1405:
        /*0038*/ 	.byte	0x04, 0x17
        /*003a*/ 	.short	(.L_1407 - .L_1406)
.L_1406:
        /*003c*/ 	.word	0x00000000
        /*0040*/ 	.short	0x0001
        /*0042*/ 	.short	0x00d8
        /*0044*/ 	.byte	0x00, 0xf0, 0x61, 0x03


	//----- nvinfo : EIATTR_KPARAM_INFO
	.align		4
.L_1407:
        /*0048*/ 	.byte	0x04, 0x17
        /*004a*/ 	.short	(.L_1409 - .L_1408)
.L_1408:
        /*004c*/ 	.word	0x00000000
        /*0050*/ 	.short	0x0000
        /*0052*/ 	.short	0x0000
        /*0054*/ 	.byte	0x00, 0xf0, 0x61, 0x03


	//----- nvinfo : EIATTR_SPARSE_MMA_MASK
	.align		4
.L_1409:
        /*0058*/ 	.byte	0x03, 0x50
        /*005a*/ 	.short	0x0000


	//----- nvinfo : EIATTR_MAXREG_COUNT
	.align		4
        /*005c*/ 	.byte	0x03, 0x1b
        /*005e*/ 	.short	0x00ff


	//----- nvinfo : EIATTR_MERCURY_ISA_VERSION
	.align		4
        /*0060*/ 	.byte	0x03, 0x5f
        /*0062*/ 	.short	0x0101


	//----- nvinfo : EIATTR_VRC_CTA_INIT_COUNT
	.align		4
        /*0064*/ 	.byte	0x02, 0x4a
	.zero		1
	.zero		1


	//----- nvinfo : EIATTR_EXIT_INSTR_OFFSETS
	.align		4
        /*0068*/ 	.byte	0x04, 0x1c
        /*006a*/ 	.short	(.L_1411 - .L_1410)


	//   ....[0]....
.L_1410:
        /*006c*/ 	.word	0x000000b0


	//   ....[1]....
        /*0070*/ 	.word	0x00000570


	//   ....[2]....
        /*0074*/ 	.word	0x00003310


	//   ....[3]....
        /*0078*/ 	.word	0x00003370


	//   ....[4]....
        /*007c*/ 	.word	0x000033d0


	//   ....[5]....
        /*0080*/ 	.word	0x00003410


	//----- nvinfo : EIATTR_MAX_THREADS
	.align		4
.L_1411:
        /*0084*/ 	.byte	0x04, 0x05
        /*0086*/ 	.short	(.L_1413 - .L_1412)
.L_1412:
        /*0088*/ 	.word	0x00000080
        /*008c*/ 	.word	0x00000001
        /*0090*/ 	.word	0x00000001


	//----- nvinfo : EIATTR_CRS_STACK_SIZE
	.align		4
.L_1413:
        /*0094*/ 	.byte	0x04, 0x1e
        /*0096*/ 	.short	(.L_1415 - .L_1414)
.L_1414:
        /*0098*/ 	.word	0x00000000


	//----- nvinfo : EIATTR_CBANK_PARAM_SIZE
	.align		4
.L_1415:
        /*009c*/ 	.byte	0x03, 0x19
        /*009e*/ 	.short	0x01c4


	//----- nvinfo : EIATTR_PARAM_CBANK
	.align		4
        /*00a0*/ 	.byte	0x04, 0x0a
        /*00a2*/ 	.short	(.L_1417 - .L_1416)
	.align		4
.L_1416:
        /*00a4*/ 	.word	index@(.nv.constant0._ZN2at6native16triu_tril_kernelIN3c107complexINS2_4HalfEEEiLb1ELi2ELb1EEEvNS_4cuda6detail10TensorInfoIT_T0_EENS8_IKS9_SA_EEllSA_)
        /*00a8*/ 	.short	0x0380
        /*00aa*/ 	.short	0x01c4


	//----- nvinfo : EIATTR_SW_WAR
	.align		4
.L_1417:
        /*00ac*/ 	.byte	0x04, 0x36
        /*00ae*/ 	.short	(.L_1419 - .L_1418)
.L_1418:
        /*00b0*/ 	.word	0x00000008
.L_1419:


//--------------------- .nv.info._ZN2at6native16triu_tril_kernelIN3c107complexIfEElLb1ELi1ELb0EEEvNS_4cuda6detail10TensorInfoIT_T0_EENS7_IKS8_S9_EEllS9_ --------------------------
	.section	.nv.info._ZN2at6native16triu_tril_kernelIN3c107complexIfEElLb1ELi1ELb0EEEvNS_4cuda6detail10TensorInfoIT_T0_EENS7_IKS8_S9_EEllS9_,"",@"SHT_CUDA_INFO"
	.sectionflags	@""
	.align	4


	//----- nvinfo : EIATTR_CUDA_API_VERSION
	.align		4
        /*0000*/ 	.byte	0x04, 0x37
        /*0002*/ 	.short	(.L_1421 - .L_1420)
.L_1420:
        /*0004*/ 	.word	0x00000082


	//----- nvinfo : EIATTR_KPARAM_INFO
	.align		4
.L_1421:
        /*0008*/ 	.byte	0x04, 0x17
        /*000a*/ 	.short	(.L_1423 - .L_1422)
.L_1422:
        /*000c*/ 	.word	0x00000000
        /*0010*/ 	.short	0x0004
        /*0012*/ 	.short	0x0350
        /*0014*/ 	.byte	0x00, 0xf0, 0x21, 0x00


	//----- nvinfo : EIATTR_KPARAM_INFO
	.align		4
.L_1423:
        /*0018*/ 	.byte	0x04, 0x17
        /*001a*/ 	.short	(.L_1425 - .L_1424)
.L_1424:
        /*001c*/ 	.word	0x00000000
        /*0020*/ 	.short	0x0003
        /*0022*/ 	.short	0x0348
        /*0024*/ 	.byte	0x00, 0xf0, 0x21, 0x00


	//----- nvinfo : EIATTR_KPARAM_INFO
	.align		4
.L_1425:
        /*0028*/ 	.byte	0x04, 0x17
        /*002a*/ 	.short	(.L_1427 - .L_1426)
.L_1426:
        /*002c*/ 	.word	0x00000000
        /*0030*/ 	.short	0x0002
        /*0032*/ 	.short	0x0340
        /*0034*/ 	.byte	0x00, 0xf0, 0x21, 0x00


	//----- nvinfo : EIATTR_KPARAM_INFO
	.align		4
.L_1427:
        /*0038*/ 	.byte	0x04, 0x17
        /*003a*/ 	.short	(.L_1429 - .L_1428)
.L_1428:
        /*003c*/ 	.word	0x00000000
        /*0040*/ 	.short	0x0001
        /*0042*/ 	.short	0x01a0
        /*0044*/ 	.byte	0x00, 0xf0, 0x81, 0x06


	//----- nvinfo : EIATTR_KPARAM_INFO
	.align		4
.L_1429:
        /*0048*/ 	.byte	0x04, 0x17
        /*004a*/ 	.short	(.L_1431 - .L_1430)
.L_1430:
        /*004c*/ 	.word	0x00000000
        /*0050*/ 	.short	0x0000
        /*0052*/ 	.short	0x0000
        /*0054*/ 	.byte	0x00, 0xf0, 0x81, 0x06


	//----- nvinfo : EIATTR_SPARSE_MMA_MASK
	.align		4
.L_1431:
        /*0058*/ 	.byte	0x03, 0x50
        /*005a*/ 	.short	0x0000


	//----- nvinfo : EIATTR_MAXREG_COUNT
	.align		4
        /*005c*/ 	.byte	0x03, 0x1b
        /*005e*/ 	.short	0x00ff


	//----- nvinfo : EIATTR_MERCURY_ISA_VERSION
	.align		4
        /*0060*/ 	.byte	0x03, 0x5f
        /*0062*/ 	.short	0x0101


	//----- nvinfo : EIATTR_VRC_CTA_INIT_COUNT
	.align		4
        /*0064*/ 	.byte	0x02, 0x4a
	.zero		1
	.zero		1


	//----- nvinfo : EIATTR_EXIT_INSTR_OFFSETS
	.align		4
        /*0068*/ 	.byte	0x04, 0x1c
        /*006a*/ 	.short	(.L_1433 - .L_1432)


	//   ....[0]....
.L_1432:
        /*006c*/ 	.word	0x00000090


	//   ....[1]....
        /*0070*/ 	.word	0x000043f0


	//   ....[2]....
        /*0074*/ 	.word	0x00004440


	//----- nvinfo : EIATTR_MAX_THREADS
	.align		4
.L_1433:
        /*0078*/ 	.byte	0x04, 0x05
        /*007a*/ 	.short	(.L_1435 - .L_1434)
.L_1434:
        /*007c*/ 	.word	0x00000080
        /*0080*/ 	.word	0x00000001
        /*0084*/ 	.word	0x00000001


	//----- nvinfo : EIATTR_CRS_STACK_SIZE
	.align		4
.L_1435:
        /*0088*/ 	.byte	0x04, 0x1e
        /*008a*/ 	.short	(.L_1437 - .L_1436)
.L_1436:
        /*008c*/ 	.word	0x00000000


	//----- nvinfo : EIATTR_CBANK_PARAM_SIZE
	.align		4
.L_1437:
        /*0090*/ 	.byte	0x03, 0x19
        /*0092*/ 	.short	0x0358


	//----- nvinfo : EIATTR_PARAM_CBANK
	.align		4
        /*0094*/ 	.byte	0x04, 0x0a
        /*0096*/ 	.short	(.L_1439 - .L_1438)
	.align		4
.L_1438:
        /*0098*/ 	.word	index@(.nv.constant0._ZN2at6native16triu_tril_kernelIN3c107complexIfEElLb1ELi1ELb0EEEvNS_4cuda6detail10TensorInfoIT_T0_EENS7_IKS8_S9_EEllS9_)
        /*009c*/ 	.short	0x0380
        /*009e*/ 	.short	0x0358


	//----- nvinfo : EIATTR_SW_WAR
	.align		4
.L_1439:
        /*00a0*/ 	.byte	0x04, 0x36
        /*00a2*/ 	.short	(.L_1441 - .L_1440)
.L_1440:
        /*00a4*/ 	.word	0x00000008
.L_1441:


//--------------------- .nv.info._ZN2at6native16triu_tril_kernelIN3c107complexIfEElLb1ELi1ELb1EEEvNS_4cuda6detail10TensorInfoIT_T0_EENS7_IKS8_S9_EEllS9_ --------------------------
	.section	.nv.info._ZN2at6native16triu_tril_kernelIN3c107complexIfEElLb1ELi1ELb1EEEvNS_4cuda6detail10TensorInfoIT_T0_EENS7_IKS8_S9_EEllS9_,"",@"SHT_CUDA_INFO"
	.sectionflags	@""
	.align	4


	//----- nvinfo : EIATTR_CUDA_API_VERSION
	.align		4
        /*0000*/ 	.byte	0x04, 0x37
        /*0002*/ 	.short	(.L_1443 - .L_1442)
.L_1442:
        /*0004*/ 	.word	0x00000082


	//----- nvinfo : EIATTR_KPARAM_INFO
	.align		4
.L_1443:
        /*0008*/ 	.byte	0x04, 0x17
        /*000a*/ 	.short	(.L_1445 - .L_1444)
.L_1444:
        /*000c*/ 	.word	0x00000000
        /*0010*/ 	.short	0x0004
        /*0012*/ 	.short	0x0350
        /*0014*/ 	.byte	0x00, 0xf0, 0x21, 0x00


	//----- nvinfo : EIATTR_KPARAM_INFO
	.align		4
.L_1445:
        /*0018*/ 	.byte	0x04, 0x17
        /*001a*/ 	.short	(.L_1447 - .L_1446)
.L_1446:
        /*001c*/ 	.word	0x00000000
        /*0020*/ 	.short	0x0003
        /*0022*/ 	.short	0x0348
        /*0024*/ 	.byte	0x00, 0xf0, 0x21, 0x00


	//----- nvinfo : EIATTR_KPARAM_INFO
	.align		4
.L_1447:
        /*0028*/ 	.byte	0x04, 0x17
        /*002a*/ 	.short	(.L_1449 - .L_1448)
.L_1448:
        /*002c*/ 	.word	0x00000000
        /*0030*/ 	.short	0x0002
        /*0032*/ 	.short	0x0340
        /*0034*/ 	.byte	0x00, 0xf0, 0x21, 0x00


	//----- nvinfo : EIATTR_KPARAM_INFO
	.align		4
.L_1449:
        /*0038*/ 	.byte	0x04, 0x17
        /*003a*/ 	.short	(.L_1451 - .L_1450)
.L_1450:
        /*003c*/ 	.word	0x00000000
        /*0040*/ 	.short	0x0001
        /*0042*/ 	.short	0x01a0
        /*0044*/ 	.byte	0x00, 0xf0, 0x81, 0x06


	//----- nvinfo : EIATTR_KPARAM_INFO
	.align		4
.L_1451:
        /*0048*/ 	.byte	0x04, 0x17
        /*004a*/ 	.short	(.L_1453 - .L_1452)
.L_1452:
        /*004c*/ 	.word	0x00000000
        /*0050*/ 	.short	0x0000
        /*0052*/ 	.short	0x0000
        /*0054*/ 	.byte	0x00, 0xf0, 0x81, 0x06


	//----- nvinfo : EIATTR_SPARSE_MMA_MASK
	.align		4
.L_1453:
        /*0058*/ 	.byte	0x03, 0x50
        /*005a*/ 	.short	0x0000


	//----- nvinfo : EIATTR_MAXREG_COUNT
	.align		4
        /*005c*/ 	.byte	0x03, 0x1b
        /*005e*/ 	.short	0x00ff


	//----- nvinfo : EIATTR_MERCURY_ISA_VERSION
	.align		4
        /*0060*/ 	.byte	0x03, 0x5f
        /*0062*/ 	.short	0x0101


	//----- nvinfo : EIATTR_VRC_CTA_INIT_COUNT
	.align		4
        /*0064*/ 	.byte	0x02, 0x4a
	.zero		1
	.zero		1


	//----- nvinfo : EIATTR_EXIT_INSTR_OFFSETS
	.align		4
        /*0068*/ 	.byte	0x04, 0x1c
        /*006a*/ 	.short	(.L_1455 - .L_1454)


	//   ....[0]....
.L_1454:
        /*006c*/ 	.word	0x00000090


	//   ....[1]....
        /*0070*/ 	.word	0x00000610


	//   ....[2]....
        /*0074*/ 	.word	0x00003d80


	//   ....[3]....
        /*0078*/ 	.word	0x00003de0


	//----- nvinfo : EIATTR_MAX_THREADS
	.align		4
.L_1455:
        /*007c*/ 	.byte	0x04, 0x05
        /*007e*/ 	.short	(.L_1457 - .L_1456)
.L_1456:
        /*0080*/ 	.word	0x00000080
        /*0084*/ 	.word	0x00000001
        /*0088*/ 	.word	0x00000001


	//----- nvinfo : EIATTR_CRS_STACK_SIZE
	.align		4
.L_1457:
        /*008c*/ 	.byte	0x04, 0x1e
        /*008e*/ 	.short	(.L_1459 - .L_1458)
.L_1458:
        /*0090*/ 	.word	0x00000000


	//----- nvinfo : EIATTR_CBANK_PARAM_SIZE
	.align		4
.L_1459:
        /*0094*/ 	.byte	0x03, 0x19
        /*0096*/ 	.short	0x0358


	//----- nvinfo : EIATTR_PARAM_CBANK
	.align		4
        /*0098*/ 	.byte	0x04, 0x0a
        /*009a*/ 	.short	(.L_1461 - .L_1460)
	.align		4
.L_1460:
        /*009c*/ 	.word	index@(.nv.constant0._ZN2at6native16triu_tril_kernelIN3c107complexIfEElLb1ELi1ELb1EEEvNS_4cuda6detail10TensorInfoIT_T0_EENS7_IKS8_S9_EEllS9_)
        /*00a0*/ 	.short	0x0380
        /*00a2*/ 	.short	0x0358


	//----- nvinfo : EIATTR_SW_WAR
	.align		4
.L_1461:
        /*00a4*/ 	.byte	0x04, 0x36
        /*00a6*/ 	.short	(.L_1463 - .L_1462)
.L_1462:
        /*00a8*/ 	.word	0x00000008
.L_1463:


//--------------------- .nv.info._ZN2at6native16triu_tril_kernelIN3c107complexIfEEiLb1ELi1ELb0EEEvNS_4cuda6detail10TensorInfoIT_T0_EENS7_IKS8_S9_EEllS9_ --------------------------
	.section	.nv.info._ZN2at6native16triu_tril_kernelIN3c107complexIfEEiLb1ELi1ELb0EEEvNS_4cuda6detail10TensorInfoIT_T0_EENS7_IKS8_S9_EEllS9_,"",@"SHT_CUDA_INFO"
	.sectionflags	@""
	.align	4


	//----- nvinfo : EIATTR_CUDA_API_VERSION
	.align		4
        /*0000*/ 	.byte	0x04, 0x37
        /*0002*/ 	.short	(.L_1465 - .L_1464)
.L_1464:
        /*0004*/ 	.word	0x00000082


	//----- nvinfo : EIATTR_KPARAM_INFO
	.align		4
.L_1465:
        /*0008*/ 	.byte	0x04, 0x17
        /*000a*/ 	.short	(.L_1467 - .L_1466)
.L_1466:
        /*000c*/ 	.word	0x00000000
        /*0010*/ 	.short	0x0004
        /*0012*/ 	.short	0x01c0
        /*0014*/ 	.byte	0x00, 0xf0, 0x11, 0x00


	//----- nvinfo : EIATTR_KPARAM_INFO
	.align		4
.L_1467:
        /*0018*/ 	.byte	0x04, 0x17
        /*001a*/ 	.short	(.L_1469 - .L_1468)
.L_1468:
        /*001c*/ 	.word	0x00000000
        /*0020*/ 	.short	0x0003
        /*0022*/ 	.short	0x01b8
        /*0024*/ 	.byte	0x00, 0xf0, 0x21, 0x00


	//----- nvinfo : EIATTR_KPARAM_INFO
	.align		4
.L_1469:
        /*0028*/ 	.byte	0x04, 0x17
        /*002a*/ 	.short	(.L_1471 - .L_1470)
.L_1470:
        /*002c*/ 	.word	0x00000000
        /*0030*/ 	.short	0x0002
        /*0032*/ 	.short	0x01b0
        /*0034*/ 	.byte	0x00, 0xf0, 0x21, 0x00


	//----- nvinfo : EIATTR_KPARAM_INFO
	.align		4
.L_1471:
        /*0038*/ 	.byte	0x04, 0x17
        /*003a*/ 	.short	(.L_1473 - .L_1472)
.L_1472:
        /*003c*/ 	.word	0x00000000
        /*0040*/ 	.short	0x0001
        /*0042*/ 	.short	0x00d8
        /*0044*/ 	.byte	0x00, 0xf0, 0x61, 0x03


	//----- nvinfo : EIATTR_KPARAM_INFO
	.align		4
.L_1473:
        /*0048*/ 	.byte	0x04, 0x17
        /*004a*/ 	.short	(.L_1475 - .L_1474)
.L_1474:
        /*004c*/ 	.word	0x00000000
        /*0050*/ 	.short	0x0000
        /*0052*/ 	.short	0x0000
        /*0054*/ 	.byte	0x00, 0xf0, 0x61, 0x03


	//----- nvinfo : EIATTR_SPARSE_MMA_MASK
	.align		4
.L_1475:
        /*0058*/ 	.byte	0x03, 0x50
        /*005a*/ 	.short	0x0000


	//----- nvinfo : EIATTR_MAXREG_COUNT
	.align		4
        /*005c*/ 	.byte	0x03, 0x1b
        /*005e*/ 	.short	0x00ff


	//----- nvinfo : EIATTR_MERCURY_ISA_VERSION
	.align		4
        /*0060*/ 	.byte	0x03, 0x5f
        /*0062*/ 	.short	0x0101


	//----- nvinfo : EIATTR_VRC_CTA_INIT_COUNT
	.align		4
        /*0064*/ 	.byte	0x02, 0x4a
	.zero		1
	.zero		1


	//----- nvinfo : EIATTR_EXIT_INSTR_OFFSETS
	.align		4
        /*0068*/ 	.byte	0x04, 0x1c
        /*006a*/ 	.short	(.L_1477 - .L_1476)


	//   ....[0]....
.L_1476:
        /*006c*/ 	.word	0x00000090


	//   ....[1]....
        /*0070*/ 	.word	0x00003330


	//   ....[2]....
        /*0074*/ 	.word	0x00003370


	//----- nvinfo : EIATTR_MAX_THREADS
	.align		4
.L_1477:
        /*0078*/ 	.byte	0x04, 0x05
        /*007a*/ 	.short	(.L_1479 - .L_1478)
.L_1478:
        /*007c*/ 	.word	0x00000080
        /*0080*/ 	.word	0x00000001
        /*0084*/ 	.word	0x00000001


	//----- nvinfo : EIATTR_CRS_STACK_SIZE
	.align		4
.L_1479:
        /*0088*/ 	.byte	0x04, 0x1e
        /*008a*/ 	.short	(.L_1481 - .L_1480)
.L_1480:
        /*008c*/ 	.word	0x00000000


	//----- nvinfo : EIATTR_CBANK_PARAM_SIZE
	.align		4
.L_1481:
        /*0090*/ 	.byte	0x03, 0x19
        /*0092*/ 	.short	0x01c4


	//----- nvinfo : EIATTR_PARAM_CBANK
	.align		4
        /*0094*/ 	.byte	0x04, 0x0a
        /*0096*/ 	.short	(.L_1483 - .L_1482)
	.align		4
.L_1482:
        /*0098*/ 	.word	index@(.nv.constant0._ZN2at6native16triu_tril_kernelIN3c107complexIfEEiLb1ELi1ELb0EEEvNS_4cuda6detail10TensorInfoIT_T0_EENS7_IKS8_S9_EEllS9_)
        /*009c*/ 	.short	0x0380
        /*009e*/ 	.short	0x01c4


	//----- nvinfo : EIATTR_SW_WAR
	.align		4
.L_1483:
        /*00a0*/ 	.byte	0x04, 0x36
        /*00a2*/ 	.short	(.L_1485 - .L_1484)
.L_1484:
        /*00a4*/ 	.word	0x00000008
.L_1485:


//--------------------- .nv.info._ZN2at6native16triu_tril_kernelIN3c107complexIfEEiLb1ELi1ELb1EEEvNS_4cuda6detail10TensorInfoIT_T0_EENS7_IKS8_S9_EEllS9_ --------------------------
	.section	.nv.info._ZN2at6native16triu_tril_kernelIN3c107complexIfEEiLb1ELi1ELb1EEEvNS_4cuda6detail10TensorInfoIT_T0_EENS7_IKS8_S9_EEllS9_,"",@"SHT_CUDA_INFO"
	.sectionflags	@""
	.align	4


	//----- nvinfo : EIATTR_CUDA_API_VERSION
	.align		4
        /*0000*/ 	.byte	0x04, 0x37
        /*0002*/ 	.short	(.L_1487 - .L_1486)
.L_1486:
        /*0004*/ 	.word	0x00000082


	//----- nvinfo : EIATTR_KPARAM_INFO
	.align		4
.L_1487:
        /*0008*/ 	.byte	0x04, 0x17
        /*000a*/ 	.short	(.L_1489 - .L_1488)
.L_1488:
        /*000c*/ 	.word	0x00000000
        /*0010*/ 	.short	0x0004
        /*0012*/ 	.short	0x01c0
        /*0014*/ 	.byte	0x00, 0xf0, 0x11, 0x00


	//----- nvinfo : EIATTR_KPARAM_INFO
	.align		4
.L_1489:
        /*0018*/ 	.byte	0x04, 0x17
        /*001a*/ 	.short	(.L_1491 - .L_1490)
.L_1490:
        /*001c*/ 	.word	0x00000000
        /*0020*/ 	.short	0x0003
        /*0022*/ 	.short	0x01b8
        /*0024*/ 	.byte	0x00, 0xf0, 0x21, 0x00


	//----- nvinfo : EIATTR_KPARAM_INFO
	.align		4
.L_1491:
        /*0028*/ 	.byte	0x04, 0x17
        /*002a*/ 	.short	(.L_1493 - .L_1492)
.L_1492:
        /*002c*/ 	.word	0x00000000
        /*0030*/ 	.short	0x0002
        /*0032*/ 	.short	0x01b0
        /*0034*/ 	.byte	0x00, 0xf0, 0x21, 0x00


	//----- nvinfo : EIATTR_KPARAM_INFO
	.align		4
.L_1493:
        /*0038*/ 	.byte	0x04, 0x17
        /*003a*/ 	.short	(.L_1495 - .L_1494)
.L_1494:
        /*003c*/ 	.word	0x00000000
        /*0040*/ 	.short	0x0001
        /*0042*/ 	.short	0x00d8
        /*0044*/ 	.byte	0x00, 0xf0, 0x61, 0x03


	//----- nvinfo : EIATTR_KPARAM_INFO
	.align		4
.L_1495:
        /*0048*/ 	.byte	0x04, 0x17
        /*004a*/ 	.short	(.L_1497 - .L_1496)
.L_1496:
        /*004c*/ 	.word	0x00000000
        /*0050*/ 	.short	0x0000
        /*0052*/ 	.short	0x0000
        /*0054*/ 	.byte	0x00, 0xf0, 0x61, 0x03


	//----- nvinfo : EIATTR_SPARSE_MMA_MASK
	.align		4
.L_1497:
        /*0058*/ 	.byte	0x03, 0x50
        /*005a*/ 	.short	0x0000


	//----- nvinfo : EIATTR_MAXREG_COUNT
	.align		4
        /*005c*/ 	.byte	0x03, 0x1b
        /*005e*/ 	.short	0x00ff


	//----- nvinfo : EIATTR_MERCURY_ISA_VERSION
	.align		4
        /*0060*/ 	.byte	0x03, 0x5f
        /*0062*/ 	.short	0x0101


	//----- nvinfo : EIATTR_VRC_CTA_INIT_COUNT
	.align		4
        /*0064*/ 	.byte	0x02, 0x4a
	.zero		1
	.zero		1


	//----- nvinfo : EIATTR_EXIT_INSTR_OFFSETS
	.align		4
        /*0068*/ 	.byte	0x04, 0x1c
        /*006a*/ 	.short	(.L_1499 - .L_1498)


	//   ....[0]....
.L_1498:
        /*006c*/ 	.word	0x00000090


	//   ....[1]....
        /*0070*/ 	.word	0x00000580


	//   ....[2]....
        /*0074*/ 	.word	0x00003300


	//   ....[3]....
        /*0078*/ 	.word	0x00003350


	//----- nvinfo : EIATTR_MAX_THREADS
	.align		4
.L_1499:
        /*007c*/ 	.byte	0x04, 0x05
        /*007e*/ 	.short	(.L_1501 - .L_1500)
.L_1500:
        /*0080*/ 	.word	0x00000080
        /*0084*/ 	.word	0x00000001
        /*0088*/ 	.word	0x00000001


	//----- nvinfo : EIATTR_CRS_STACK_SIZE
	.align		4
.L_1501:
        /*008c*/ 	.byte	0x04, 0x1e
        /*008e*/ 	.short	(.L_1503 - .L_1502)
.L_1502:
        /*0090*/ 	.word	0x00000000


	//----- nvinfo : EIATTR_CBANK_PARAM_SIZE
	.align		4
.L_1503:
        /*0094*/ 	.byte	0x03, 0x19
        /*0096*/ 	.short	0x01c4


	//----- nvinfo : EIATTR_PARAM_CBANK
	.align		4
        /*0098*/ 	.byte	0x04, 0x0a
        /*009a*/ 	.short	(.L_1505 - .L_1504)
	.align		4
.L_1504:
        /*009c*/ 	.word	index@(.nv.constant0._ZN2at6native16triu_tril_kernelIN3c107complexIfEEiLb1ELi1ELb1EEEvNS_4cuda6detail10TensorInfoIT_T0_EENS7_IKS8_S9_EEllS9_)
        /*00a0*/ 	.short	0x0380
        /*00a2*/ 	.short	0x01c4


	//----- nvinfo : EIATTR_SW_WAR
	.align		4
.L_1505:
        /*00a4*/ 	.byte	0x04, 0x36
        /*00a6*/ 	.short	(.L_1507 - .L_1506)
.L_1506:
        /*00a8*/ 	.word	0x00000008
.L_1507:


//--------------------- .nv.info._ZN2at6native16triu_tril_kernelIN3c107complexIdEElLb1ELi1ELb0EEEvNS_4cuda6detail10TensorInfoIT_T0_EENS7_IKS8_S9_EEllS9_ --------------------------
	.section	.nv.info._ZN2at6native16triu_tril_kernelIN3c107complexIdEElLb1ELi1ELb0EEEvNS_4cuda6detail10TensorInfoIT_T0_EENS7_IKS8_S9_EEllS9_,"",@"SHT_CUDA_INFO"
	.sectionflags	@""
	.align	4


	//----- nvinfo : EIATTR_CUDA_API_VERSION
	.align		4
        /*0000*/ 	.byte	0x04, 0x37
        /*0002*/ 	.short	(.L_1509 - .L_1508)
.L_1508:
        /*0004*/ 	.word	0x00000082


	//----- nvinfo : EIATTR_KPARAM_INFO
	.align		4
.L_1509:
        /*0008*/ 	.byte	0x04, 0x17
        /*000a*/ 	.short	(.L_1511 - .L_1510)
.L_1510:
        /*000c*/ 	.word	0x00000000
        /*0010*/ 	.short	0x0004
        /*0012*/ 	.short	0x0350
        /*0014*/ 	.byte	0x00, 0xf0, 0x21, 0x00


	//----- nvinfo : EIATTR_KPARAM_INFO
	.align		4
.L_1511:
        /*0018*/ 	.byte	0x04, 0x17
        /*001a*/ 	.short	(.L_1513 - .L_1512)
.L_1512:
        /*001c*/ 	.word	0x00000000
        /*0020*/ 	.short	0x0003
        /*0022*/ 	.short	0x0348
        /*0024*/ 	.byte	0x00, 0xf0, 0x21, 0x00


	//----- nvinfo : EIATTR_KPARAM_INFO
	.align		4
.L_1513:
        /*0028*/ 	.byte	0x04, 0x17
        /*002a*/ 	.short	(.L_1515 - .L_1514)
.L_1514:
        /*002c*/ 	.word	0x00000000
        /*0030*/ 	.short	0x0002
        /*0032*/ 	.short	0x0340
        /*0034*/ 	.byte	0x00, 0xf0, 0x21, 0x00


	//----- nvinfo : EIATTR_KPARAM_INFO
	.align		4
.L_1515:
        /*0038*/ 	.byte	0x04, 0x17
        /*003a*/ 	.short	(.L_1517 - .L_1516)
.L_1516:
        /*003c*/ 	.word	0x00000000
        /*0040*/ 	.short	0x0001
        /*0042*/ 	.short	0x01a0
        /*0044*/ 	.byte	0x00, 0xf0, 0x81, 0x06


	//----- nvinfo : EIATTR_KPARAM_INFO
	.align		4
.L_1517:
        /*0048*/ 	.byte	0x04, 0x17
        /*004a*/ 	.short	(.L_1519 - .L_1518)
.L_1518:
        /*004c*/ 	.word	0x00000000
        /*0050*/ 	.short	0x0000
        /*0052*/ 	.short	0x0000
        /*0054*/ 	.byte	0x00, 0xf0, 0x81, 0x06


	//----- nvinfo : EIATTR_SPARSE_MMA_MASK
	.align		4
.L_1519:
        /*0058*/ 	.byte	0x03, 0x50
        /*005a*/ 	.short	0x0000


	//----- nvinfo : EIATTR_MAXREG_COUNT
	.align		4
        /*005c*/ 	.byte	0x03, 0x1b
        /*005e*/ 	.short	0x00ff


	//----- nvinfo : EIATTR_MERCURY_ISA_VERSION
	.align		4
        /*0060*/ 	.byte	0x03, 0x5f
        /*0062*/ 	.short	0x0101


	//----- nvinfo : EIATTR_VRC_CTA_INIT_COUNT
	.align		4
        /*0064*/ 	.byte	0x02, 0x4a
	.zero		1
	.zero		1


	//----- nvinfo : EIATTR_EXIT_INSTR_OFFSETS
	.align		4
        /*0068*/ 	.byte	0x04, 0x1c
        /*006a*/ 	.short	(.L_1521 - .L_1520)


	//   ....[0]....
.L_1520:
        /*006c*/ 	.word	0x00000090


	//   ....[1]....
        /*0070*/ 	.word	0x00004500


	//   ....[2]....
        /*0074*/ 	.word	0x00004550


	//----- nvinfo : EIATTR_MAX_THREADS
	.align		4
.L_1521:
        /*0078*/ 	.byte	0x04, 0x05
        /*007a*/ 	.short	(.L_1523 - .L_1522)
.L_1522:
        /*007c*/ 	.word	0x00000080
        /*0080*/ 	.word	0x00000001
        /*0084*/ 	.word	0x00000001


	//----- nvinfo : EIATTR_CRS_STACK_SIZE
	.align		4
.L_1523:
        /*0088*/ 	.byte	0x04, 0x1e
        /*008a*/ 	.short	(.L_1525 - .L_1524)
.L_1524:
        /*008c*/ 	.word	0x00000000


	//----- nvinfo : EIATTR_CBANK_PARAM_SIZE
	.align		4
.L_1525:
        /*0090*/ 	.byte	0x03, 0x19
        /*0092*/ 	.short	0x0358


	//----- nvinfo : EIATTR_PARAM_CBANK
	.align		4
        /*0094*/ 	.byte	0x04, 0x0a
        /*0096*/ 	.short	(.L_1527 - .L_1526)
	.align		4
.L_1526:
        /*0098*/ 	.word	index@(.nv.constant0._ZN2at6native16triu_tril_kernelIN3c107complexIdEElLb1ELi1ELb0EEEvNS_4cuda6detail10TensorInfoIT_T0_EENS7_IKS8_S9_EEllS9_)
        /*009c*/ 	.short	0x0380
        /*009e*/ 	.short	0x0358


	//----- nvinfo : EIATTR_SW_WAR
	.align		4
.L_1527:
        /*00a0*/ 	.byte	0x04, 0x36
        /*00a2*/ 	.short	(.L_1529 - .L_1528)
.L_1528:
        /*00a4*/ 	.word	0x00000008
.L_1529:


//--------------------- .nv.info._ZN2at6native16triu_tril_kernelIN3c107complexIdEElLb1ELi1ELb1EEEvNS_4cuda6detail10TensorInfoIT_T0_EENS7_IKS8_S9_EEllS9_ --------------------------
	.section	.nv.info._ZN2at6native16triu_tril_kernelIN3c107complexIdEElLb1ELi1ELb1EEEvNS_4cuda6detail10TensorInfoIT_T0_EENS7_IKS8_S9_EEllS9_,"",@"SHT_CUDA_INFO"
	.sectionflags	@""
	.align	4


	//----- nvinfo : EIATTR_CUDA_API_VERSION
	.align		4
        /*0000*/ 	.byte	0x04, 0x37
        /*0002*/ 	.short	(.L_1531 - .L_1530)
.L_1530:
        /*0004*/ 	.word	0x00000082


	//----- nvinfo : EIATTR_KPARAM_INFO
	.align		4
.L_1531:
        /*0008*/ 	.byte	0x04, 0x17
        /*000a*/ 	.short	(.L_1533 - .L_1532)
.L_1532:
        /*000c*/ 	.word	0x00000000
        /*0010*/ 	.short	0x0004
        /*0012*/ 	.short	0x0350
        /*0014*/ 	.byte	0x00, 0xf0, 0x21, 0x00


	//----- nvinfo : EIATTR_KPARAM_INFO
	.align		4
.L_1533:
        /*0018*/ 	.byte	0x04, 0x17
        /*001a*/ 	.short	(.L_1535 - .L_1534)
.L_1534:
        /*001c*/ 	.word	0x00000000
        /*0020*/ 	.short	0x0003
        /*0022*/ 	.short	0x0348
        /*0024*/ 	.byte	0x00, 0xf0, 0x21, 0x00


	//----- nvinfo : EIATTR_KPARAM_INFO
	.align		4
.L_1535:
        /*0028*/ 	.byte	0x04, 0x17
        /*002a*/ 	.short	(.L_1537 - .L_1536)
.L_1536:
        /*002c*/ 	.word	0x00000000
        /*0030*/ 	.short	0x0002
        /*0032*/ 	.short	0x0340
        /*0034*/ 	.byte	0x00, 0xf0, 0x21, 0x00


	//----- nvinfo : EIATTR_KPARAM_INFO
	.align		4
.L_1537:
        /*0038*/ 	.byte	0x04, 0x17
        /*003a*/ 	.short	(.L_1539 - .L_1538)
.L_1538:
        /*003c*/ 	.word	0x00000000
        /*0040*/ 	.short	0x0001
        /*0042*/ 	.short	0x01a0
        /*0044*/ 	.byte	0x00, 0xf0, 0x81, 0x06


	//----- nvinfo : EIATTR_KPARAM_INFO
	.align		4
.L_1539:
        /*0048*/ 	.byte	0x04, 0x17
        /*004a*/ 	.short	(.L_1541 - .L_1540)
.L_1540:
        /*004c*/ 	.word	0x00000000
        /*0050*/ 	.short	0x0000
        /*0052*/ 	.short	0x0000
        /*0054*/ 	.byte	0x00, 0xf0, 0x81, 0x06


	//----- nvinfo : EIATTR_SPARSE_MMA_MASK
	.align		4
.L_1541:
        /*0058*/ 	.byte	0x03, 0x50
        /*005a*/ 	.short	0x0000


	//----- nvinfo : EIATTR_MAXREG_COUNT
	.align		4
        /*005c*/ 	.byte	0x03, 0x1b
        /*005e*/ 	.short	0x00ff


	//----- nvinfo : EIATTR_MERCURY_ISA_VERSION
	.align		4
        /*0060*/ 	.byte	0x03, 0x5f
        /*0062*/ 	.short	0x0101


	//----- nvinfo : EIATTR_VRC_CTA_INIT_COUNT
	.align		4
        /*0064*/ 	.byte	0x02, 0x4a
	.zero		1
	.zero		1


	//----- nvinfo : EIATTR_EXIT_INSTR_OFFSETS
	.align		4
        /*0068*/ 	.byte	0x04, 0x1c
        /*006a*/ 	.short	(.L_1543 - .L_1542)


	//   ....[0]....
.L_1542:
        /*006c*/ 	.word	0x00000090


	//   ....[1]....
        /*0070*/ 	.word	0x00000610


	//   ....[2]....
        /*0074*/ 	.word	0x00003d80


	//   ....[3]....
        /*0078*/ 	.word	0x00003de0


	//----- nvinfo : EIATTR_MAX_THREADS
	.align		4
.L_1543:
        /*007c*/ 	.byte	0x04, 0x05
        /*007e*/ 	.short	(.L_1545 - .L_1544)
.L_1544:
        /*0080*/ 	.word	0x00000080
        /*0084*/ 	.word	0x00000001
        /*0088*/ 	.word	0x00000001


	//----- nvinfo : EIATTR_CRS_STACK_SIZE
	.align		4
.L_1545:
        /*008c*/ 	.byte	0x04, 0x1e
        /*008e*/ 	.short	(.L_1547 - .L_1546)
.L_1546:
        /*0090*/ 	.word	0x00000000


	//----- nvinfo : EIATTR_CBANK_PARAM_SIZE
	.align		4
.L_1547:
        /*0094*/ 	.byte	0x03, 0x19
        /*0096*/ 	.short	0x0358


	//----- nvinfo : EIATTR_PARAM_CBANK
	.align		4
        /*0098*/ 	.byte	0x04, 0x0a
        /*009a*/ 	.short	(.L_1549 - .L_1548)
	.align		4
.L_1548:
        /*009c*/ 	.word	index@(.nv.constant0._ZN2at6native16triu_tril_kernelIN3c107complexIdEElLb1ELi1ELb1EEEvNS_4cuda6detail10TensorInfoIT_T0_EENS7_IKS8_S9_EEllS9_)
        /*00a0*/ 	.short	0x0380
        /*00a2*/ 	.short	0x0358


	//----- nvinfo : EIATTR_SW_WAR
	.align		4
.L_1549:
        /*00a4*/ 	.byte	0x04, 0x36
        /*00a6*/ 	.short	(.L_1551 - .L_1550)
.L_1550:
        /*00a8*/ 	.word	0x00000008
.L_1551:


//--------------------- .nv.info._ZN2at6native16triu_tril_kernelIN3c107complexIdEEiLb1ELi1ELb0EEEvNS_4cuda6detail10TensorInfoIT_T0_EENS7_IKS8_S9_EEllS9_ --------------------------
	.section	.nv.info._ZN2at6native16triu_tril_kernelIN3c107complexIdEEiLb1ELi1ELb0EEEvNS_4cuda6detail10TensorInfoIT_T0_EENS7_IKS8_S9_EEllS9_,"",@"SHT_CUDA_INFO"
	.sectionflags	@""
	.align	4


	//----- nvinfo : EIATTR_CUDA_API_VERSION
	.align		4
        /*0000*/ 	.byte	0x04, 0x37
        /*0002*/ 	.short	(.L_1553 - .L_1552)
.L_1552:
        /*0004*/ 	.word	0x00000082


	//----- nvinfo : EIATTR_KPARAM_INFO
	.align		4
.L_1553:
        /*0008*/ 	.byte	0x04, 0x17
        /*000a*/ 	.short	(.L_1555 - .L_1554)
.L_1554:
        /*000c*/ 	.word	0x00000000
        /*0010*/ 	.short	0x0004
        /*0012*/ 	.short	0x01c0
        /*0014*/ 	.byte	0x00, 0xf0, 0x11, 0x00


	//----- nvinfo : EIATTR_KPARAM_INFO
	.align		4
.L_1555:
        /*0018*/ 	.byte	0x04, 0x17
        /*001a*/ 	.short	(.L_1557 - .L_1556)
.L_1556:
        /*001c*/ 	.word	0x00000000
        /*0020*/ 	.short	0x0003
        /*0022*/ 	.short	0x01b8
        /*0024*/ 	.byte	0x00, 0xf0, 0x21, 0x00


	//----- nvinfo : EIATTR_KPARAM_INFO
	.align		4
.L_1557:
        /*0028*/ 	.byte	0x04, 0x17
        /*002a*/ 	.short	(.L_1559 - .L_1558)
.L_1558:
        /*002c*/ 	.word	0x00000000
        /*0030*/ 	.short	0x0002
        /*0032*/ 	.short	0x01b0
        /*0034*/ 	.byte	0x00, 0xf0, 0x21, 0x00


	//----- nvinfo : EIATTR_KPARAM_INFO
	.align		4
.L_1559:
        /*0038*/ 	.byte	0x04, 0x17
        /*003a*/ 	.short	(.L_1561 - .L_1560)
.L_1560:
        /*003c*/ 	.word	0x00000000
        /*0040*/ 	.short	0x0001
        /*0042*/ 	.short	0x00d8
        /*0044*/ 	.byte	0x00, 0xf0, 0x61, 0x03


	//----- nvinfo : EIATTR_KPARAM_INFO
	.align		4
.L_1561:
        /*0048*/ 	.byte	0x04, 0x17
        /*004a*/ 	.short	(.L_1563 - .L_1562)
.L_1562:
        /*004c*/ 	.word	0x00000000
        /*0050*/ 	.short	0x0000
        /*0052*/ 	.short	0x0000
        /*0054*/ 	.byte	0x00, 0xf0, 0x61, 0x03


	//----- nvinfo : EIATTR_SPARSE_MMA_MASK
	.align		4
.L_1563:
        /*0058*/ 	.byte	0x03, 0x50
        /*005a*/ 	.short	0x0000


	//----- nvinfo : EIATTR_MAXREG_COUNT
	.align		4
        /*005c*/ 	.byte	0x03, 0x1b
        /*005e*/ 	.short	0x00ff


	//----- nvinfo : EIATTR_MERCURY_ISA_VERSION
	.align		4
        /*0060*/ 	.byte	0x03, 0x5f
        /*0062*/ 	.short	0x0101


	//----- nvinfo : EIATTR_VRC_CTA_INIT_COUNT
	.align		4
        /*0064*/ 	.byte	0x02, 0x4a
	.zero		1
	.zero		1


	//----- nvinfo : EIATTR_EXIT_INSTR_OFFSETS
	.align		4
        /*0068*/ 	.byte	0x04, 0x1c
        /*006a*/ 	.short	(.L_1565 - .L_1564)


	//   ....[0]....
.L_1564:
        /*006c*/ 	.word	0x00000090


	//   ....[1]....
        /*0070*/ 	.word	0x00003370


	//   ....[2]....
        /*0074*/ 	.word	0x000033b0


	//----- nvinfo : EIATTR_MAX_THREADS
	.align		4
.L_1565:
        /*0078*/ 	.byte	0x04, 0x05
        /*007a*/ 	.short	(.L_1567 - .L_1566)
.L_1566:
        /*007c*/ 	.word	0x00000080
        /*0080*/ 	.word	0x00000001
        /*0084*/ 	.word	0x00000001


	//----- nvinfo : EIATTR_CRS_STACK_SIZE
	.align		4
.L_1567:
        /*0088*/ 	.byte	0x04, 0x1e
        /*008a*/ 	.short	(.L_1569 - .L_1568)
.L_1568:
        /*008c*/ 	.word	0x00000000


	//----- nvinfo : EIATTR_CBANK_PARAM_SIZE
	.align		4
.L_1569:
        /*0090*/ 	.byte	0x03, 0x19
        /*0092*/ 	.short	0x01c4


	//----- nvinfo : EIATTR_PARAM_CBANK
	.align		4
        /*0094*/ 	.byte	0x04, 0x0a
        /*0096*/ 	.short	(.L_1571 - .L_1570)
	.align		4
.L_1570:
        /*0098*/ 	.word	index@(.nv.constant0._ZN2at6native16triu_tril_kernelIN3c107complexIdEEiLb1ELi1ELb0EEEvNS_4cuda6detail10TensorInfoIT_T0_EENS7_IKS8_S9_EEllS9_)
        /*009c*/ 	.short	0x0380
        /*009e*/ 	.short	0x01c4


	//----- nvinfo : EIATTR_SW_WAR
	.align		4
.L_1571:
        /*00a0*/ 	.byte	0x04, 0x36
        /*00a2*/ 	.short	(.L_1573 - .L_1572)
.L_1572:
        /*00a4*/ 	.word	0x00000008
.L_1573:


//--------------------- .nv.info._ZN2at6native16triu_tril_kernelIN3c107complexIdEEiLb1ELi1ELb1EEEvNS_4cuda6detail10TensorInfoIT_T0_EENS7_IKS8_S9_EEllS9_ --------------------------
	.section	.nv.info._ZN2at6native16triu_tril_kernelIN3c107complexIdEEiLb1ELi1ELb1EEEvNS_4cuda6detail10TensorInfoIT_T0_EENS7_IKS8_S9_EEllS9_,"",@"SHT_CUDA_INFO"
	.sectionflags	@""
	.align	4


	//----- nvinfo : EIATTR_CUDA_API_VERSION
	.align		4
        /*0000*/ 	.byte	0x04, 0x37
        /*0002*/ 	.short	(.L_1575 - .L_1574)
.L_1574:
        /*0004*/ 	.word	0x00000082


	//----- nvinfo : EIATTR_KPARAM_INFO
	.align		4
.L_1575:
        /*0008*/ 	.byte	0x04, 0x17
        /*000a*/ 	.short	(.L_1577 - .L_1576)
.L_1576:
        /*000c*/ 	.word	0x00000000
        /*0010*/ 	.short	0x0004
        /*0012*/ 	.short	0x01c0
        /*0014*/ 	.byte	0x00, 0xf0, 0x11, 0x00


	//----- nvinfo : EIATTR_KPARAM_INFO
	.align		4
.L_1577:
        /*0018*/ 	.byte	0x04, 0x17
        /*001a*/ 	.short	(.L_1579 - .L_1578)
.L_1578:
        /*001c*/ 	.word	0x00000000
        /*0020*/ 	.short	0x0003
        /*0022*/ 	.short	0x01b8
        /*0024*/ 	.byte	0x00, 0xf0, 0x21, 0x00


	//----- nvinfo : EIATTR_KPARAM_INFO
	.align		4
.L_1579:
        /*0028*/ 	.byte	0x04, 0x17
        /*002a*/ 	.short	(.L_1581 - .L_1580)
.L_1580:
        /*002c*/ 	.word	0x00000000
        /*0030*/ 	.short	0x0002
        /*0032*/ 	.short	0x01b0
        /*0034*/ 	.byte	0x00, 0xf0, 0x21, 0x00


	//----- nvinfo : EIATTR_KPARAM_INFO
	.align		4
.L_1581:
        /*0038*/ 	.byte	0x04, 0x17
        /*003a*/ 	.short	(.L_1583 - .L_1582)
.L_1582:
        /*003c*/ 	.word	0x00000000
        /*0040*/ 	.short	0x0001
        /*0042*/ 	.short	0x00d8
        /*0044*/ 	.byte	0x00, 0xf0, 0x61, 0x03


	//----- nvinfo : EIATTR_KPARAM_INFO
	.align		4
.L_1583:
        /*0048*/ 	.byte	0x04, 0x17
        /*004a*/ 	.short	(.L_1585 - .L_1584)
.L_1584:
        /*004c*/ 	.word	0x00000000
        /*0050*/ 	.short	0x0000
        /*0052*/ 	.short	0x0000
        /*0054*/ 	.byte	0x00, 0xf0, 0x61, 0x03


	//----- nvinfo : EIATTR_SPARSE_MMA_MASK
	.align		4
.L_1585:
        /*0058*/ 	.byte	0x03, 0x50
        /*005a*/ 	.short	0x0000


	//----- nvinfo : EIATTR_MAXREG_COUNT
	.align		4
        /*005c*/ 	.byte	0x03, 0x1b
        /*005e*/ 	.short	0x00ff


	//----- nvinfo : EIATTR_MERCURY_ISA_VERSION
	.align		4
        /*0060*/ 	.byte	0x03, 0x5f
        /*0062*/ 	.short	0x0101


	//----- nvinfo : EIATTR_VRC_CTA_INIT_COUNT
	.align		4
        /*0064*/ 	.byte	0x02, 0x4a
	.zero		1
	.zero		1


	//----- nvinfo : EIATTR_EXIT_INSTR_OFFSETS
	.align		4
        /*0068*/ 	.byte	0x04, 0x1c
        /*006a*/ 	.short	(.L_1587 - .L_1586)


	//   ....[0]....
.L_1586:
        /*006c*/ 	.word	0x00000090


	//   ....[1]....
        /*0070*/ 	.word	0x00000580


	//   ....[2]....
        /*0074*/ 	.word	0x00003300


	//   ....[3]....
        /*0078*/ 	.word	0x00003350


	//----- nvinfo : EIATTR_MAX_THREADS
	.align		4
.L_1587:
        /*007c*/ 	.byte	0x04, 0x05
        /*007e*/ 	.short	(.L_1589 - .L_1588)
.L_1588:
        /*0080*/ 	.word	0x00000080
        /*0084*/ 	.word	0x00000001
        /*0088*/ 	.word	0x00000001


	//----- nvinfo : EIATTR_CRS_STACK_SIZE
	.align		4
.L_1589:
        /*008c*/ 	.byte	0x04, 0x1e
        /*008e*/ 	.short	(.L_1591 - .L_1590)
.L_1590:
        /*0090*/ 	.word	0x00000000


	//----- nvinfo : EIATTR_CBANK_PARAM_SIZE
	.align		4
.L_1591:
        /*0094*/ 	.byte	0x03, 0x19
        /*0096*/ 	.short	0x01c4


	//----- nvinfo : EIATTR_PARAM_CBANK
	.align		4
        /*0098*/ 	.byte	0x04, 0x0a
        /*009a*/ 	.short	(.L_1593 - .L_1592)
	.align		4
.L_1592:
        /*009c*/ 	.word	index@(.nv.constant0._ZN2at6native16triu_tril_kernelIN3c107complexIdEEiLb1ELi1ELb1EEEvNS_4cuda6detail10TensorInfoIT_T0_EENS7_IKS8_S9_EEllS9_)
        /*00a0*/ 	.short	0x0380
        /*00a2*/ 	.short	0x01c4


	//----- nvinfo : EIATTR_SW_WAR
	.align		4
.L_1593:
        /*00a4*/ 	.byte	0x04, 0x36
        /*00a6*/ 	.short	(.L_1595 - .L_1594)
.L_1594:
        /*00a8*/ 	.word	0x00000008
.L_1595:


//--------------------- .nv.info._ZN2at6native16triu_tril_kernelIflLb1ELi2ELb0EEEvNS_4cuda6detail10TensorInfoIT_T0_EENS4_IKS5_S6_EEllS6_ --------------------------
	.section	.nv.info._ZN2at6native16triu_tril_kernelIflLb1ELi2ELb0EEEvNS_4cuda6detail10TensorInfoIT_T0_EENS4_IKS5_S6_EEllS6_,"",@"SHT_CUDA_INFO"
	.sectionflags	@""
	.align	4


	//----- nvinfo : EIATTR_CUDA_API_VERSION
	.align		4
        /*0000*/ 	.byte	0x04, 0x37
        /*0002*/ 	.short	(.L_1597 - .L_1596)
.L_1596:
        /*0004*/ 	.word	0x00000082


	//----- nvinfo : EIATTR_KPARAM_INFO
	.align		4
.L_1597:
        /*0008*/ 	.byte	0x04, 0x17
        /*000a*/ 	.short	(.L_1599 - .L_1598)
.L_1598:
        /*000c*/ 	.word	0x00000000
        /*0010*/ 	.short	0x0004
        /*0012*/ 	.short	0x0350
        /*0014*/ 	.byte	0x00, 0xf0, 0x21, 0x00


	//----- nvinfo : EIATTR_KPARAM_INFO
	.align		4
.L_1599:
        /*0018*/ 	.byte	0x04, 0x17
        /*001a*/ 	.short	(.L_1601 - .L_1600)
.L_1600:
        /*001c*/ 	.word	0x00000000
        /*0020*/ 	.short	0x0003
        /*0022*/ 	.short	0x0348
        /*0024*/ 	.byte	0x00, 0xf0, 0x21, 0x00


	//----- nvinfo : EIATTR_KPARAM_INFO
	.align		4
.L_1601:
        /*0028*/ 	.byte	0x04, 0x17
        /*002a*/ 	.short	(.L_1603 - .L_1602)
.L_1602:
        /*002c*/ 	.word	0x00000000
        /*0030*/ 	.short	0x0002
        /*0032*/ 	.short	0x0340
        /*0034*/ 	.byte	0x00, 0xf0, 0x21, 0x00


	//----- nvinfo : EIATTR_KPARAM_INFO
	.align		4
.L_1603:
        /*0038*/ 	.byte	0x04, 0x17
        /*003a*/ 	.short	(.L_1605 - .L_1604)
.L_1604:
        /*003c*/ 	.word	0x00000000
        /*0040*/ 	.short	0x0001
        /*0042*/ 	.short	0x01a0
        /*0044*/ 	.byte	0x00, 0xf0, 0x81, 0x06


	//----- nvinfo : EIATTR_KPARAM_INFO
	.align		4
.L_1605:
        /*0048*/ 	.byte	0x04, 0x17
        /*004a*/ 	.short	(.L_1607 - .L_1606)
.L_1606:
        /*004c*/ 	.word	0x00000000
        /*0050*/ 	.short	0x0000
        /*0052*/ 	.short	0x0000
        /*0054*/ 	.byte	0x00, 0xf0, 0x81, 0x06


	//----- nvinfo : EIATTR_SPARSE_MMA_MASK
	.align		4
.L_1607:
        /*0058*/ 	.byte	0x03, 0x50
        /*005a*/ 	.short	0x0000


	//----- nvinfo : EIATTR_MAXREG_COUNT
	.align		4
        /*005c*/ 	.byte	0x03, 0x1b
        /*005e*/ 	.short	0x00ff


	//----- nvinfo : EIATTR_MERCURY_ISA_VERSION
	.align		4
        /*0060*/ 	.byte	0x03, 0x5f
        /*0062*/ 	.short	0x0101


	//----- nvinfo : EIATTR_VRC_CTA_INIT_COUNT
	.align		4
        /*0064*/ 	.byte	0x02, 0x4a
	.zero		1
	.zero		1


	//----- nvinfo : EIATTR_EXIT_INSTR_OFFSETS
	.align		4
        /*0068*/ 	.byte	0x04, 0x1c
        /*006a*/ 	.short	(.L_1609 - .L_1608)


	//   ....[0]....
.L_1608:
        /*006c*/ 	.word	0x000000b0


	//   ....[1]....
        /*0070*/ 	.word	0x00004780


	//   ....[2]....
        /*0074*/ 	.word	0x00004810


	//   ....[3]....
        /*0078*/ 	.word	0x00004860


	//----- nvinfo : EIATTR_MAX_THREADS
	.align		4
.L_1609:
        /*007c*/ 	.byte	0x04, 0x05
        /*007e*/ 	.short	(.L_1611 - .L_1610)
.L_1610:
        /*0080*/ 	.word	0x00000080
        /*0084*/ 	.word	0x00000001
        /*0088*/ 	.word	0x00000001


	//----- nvinfo : EIATTR_CRS_STACK_SIZE
	.align		4
.L_1611:
        /*008c*/ 	.byte	0x04, 0x1e
        /*008e*/ 	.short	(.L_1613 - .L_1612)
.L_1612:
        /*0090*/ 	.word	0x00000000


	//----- nvinfo : EIATTR_CBANK_PARAM_SIZE
	.align		4
.L_1613:
        /*0094*/ 	.byte	0x03, 0x19
        /*0096*/ 	.short	0x0358


	//----- nvinfo : EIATTR_PARAM_CBANK
	.align		4
        /*0098*/ 	.byte	0x04, 0x0a
        /*009a*/ 	.short	(.L_1615 - .L_1614)
	.align		4
.L_1614:
        /*009c*/ 	.word	index@(.nv.constant0._ZN2at6native16triu_tril_kernelIflLb1ELi2ELb0EEEvNS_4cuda6detail10TensorInfoIT_T0_EENS4_IKS5_S6_EEllS6_)
        /*00a0*/ 	.short	0x0380
        /*00a2*/ 	.short	0x0358


	//----- nvinfo : EIATTR_SW_WAR
	.align		4
.L_1615:
        /*00a4*/ 	.byte	0x04, 0x36
        /*00a6*/ 	.short	(.L_1617 - .L_1616)
.L_1616:
        /*00a8*/ 	.word	0x00000008
.L_1617:


//--------------------- .nv.info._ZN2at6native16triu_tril_kernelIflLb1ELi2ELb1EEEvNS_4cuda6detail10TensorInfoIT_T0_EENS4_IKS5_S6_EEllS6_ --------------------------
	.section	.nv.info._ZN2at6native16triu_tril_kernelIflLb1ELi2ELb1EEEvNS_4cuda6detail10TensorInfoIT_T0_EENS4_IKS5_S6_EEllS6_,"",@"SHT_CUDA_INFO"
	.sectionflags	@""
	.align	4


	//----- nvinfo : EIATTR_CUDA_API_VERSION
	.align		4
        /*0000*/ 	.byte	0x04, 0x37
        /*0002*/ 	.short	(.L_1619 - .L_1618)
.L_1618:
        /*0004*/ 	.word	0x00000082


	//----- nvinfo : EIATTR_KPARAM_INFO
	.align		4
.L_1619:
        /*0008*/ 	.byte	0x04, 0x17
        /*000a*/ 	.short	(.L_1621 - .L_1620)
.L_1620:
        /*000c*/ 	.word	0x00000000
        /*0010*/ 	.short	0x0004
        /*0012*/ 	.short	0x0350
        /*0014*/ 	.byte	0x00, 0xf0, 0x21, 0x00


	//----- nvinfo : EIATTR_KPARAM_INFO
	.align		4
.L_1621:
        /*0018*/ 	.byte	0x04, 0x17
        /*001a*/ 	.short	(.L_1623 - .L_1622)
.L_1622:
        /*001c*/ 	.word	0x00000000
        /*0020*/ 	.short	0x0003
        /*0022*/ 	.short	0x0348
        /*0024*/ 	.byte	0x00, 0xf0, 0x21, 0x00


	//----- nvinfo : EIATTR_KPARAM_INFO
	.align		4
.L_1623:
        /*0028*/ 	.byte	0x04, 0x17
        /*002a*/ 	.short	(.L_1625 - .L_1624)
.L_1624:
        /*002c*/ 	.word	0x00000000
        /*0030*/ 	.short	0x0002
        /*0032*/ 	.short	0x0340
        /*0034*/ 	.byte	0x00, 0xf0, 0x21, 0x00


	//----- nvinfo : EIATTR_KPARAM_INFO
	.align		4
.L_1625:
        /*0038*/ 	.byte	0x04, 0x17
        /*003a*/ 	.short	(.L_1627 - .L_1626)
.L_1626:
        /*003c*/ 	.word	0x00000000
        /*0040*/ 	.short	0x0001
        /*0042*/ 	.short	0x01a0
        /*0044*/ 	.byte	0x00, 0xf0, 0x81, 0x06


	//----- nvinfo : EIATTR_KPARAM_INFO
	.align		4
.L_1627:
        /*0048*/ 	.byte	0x04, 0x17
        /*004a*/ 	.short	(.L_1629 - .L_1628)
.L_1628:
        /*004c*/ 	.word	0x00000000
        /*0050*/ 	.short	0x0000
        /*0052*/ 	.short	0x0000
        /*0054*/ 	.byte	0x00, 0xf0, 0x81, 0x06


	//----- nvinfo : EIATTR_SPARSE_MMA_MASK
	.align		4
.L_1629:
        /*0058*/ 	.byte	0x03, 0x50
        /*005a*/ 	.short	0x0000


	//----- nvinfo : EIATTR_MAXREG_COUNT
	.align		4
        /*005c*/ 	.byte	0x03, 0x1b
        /*005e*/ 	.short	0x00ff


	//----- nvinfo : EIATTR_MERCURY_ISA_VERSION
	.align		4
        /*0060*/ 	.byte	0x03, 0x5f
        /*0062*/ 	.short	0x0101


	//----- nvinfo : EIATTR_VRC_CTA_INIT_COUNT
	.align		4
        /*0064*/ 	.byte	0x02, 0x4a
	.zero		1
	.zero		1


	//----- nvinfo : EIATTR_EXIT_INSTR_OFFSETS
	.align		4
        /*0068*/ 	.byte	0x04, 0x1c
        /*006a*/ 	.short	(.L_1631 - .L_1630)


	//   ....[0]....
.L_1630:
        /*006c*/ 	.word	0x000000b0


	//   ....[1]....
        /*0070*/ 	.word	0x00000610


	//   ....[2]....
        /*0074*/ 	.word	0x00003c70


	//   ....[3]....
        /*0078*/ 	.word	0x00003d60


	//   ....[4]....
        /*007c*/ 	.word	0x00003db0


	//----- nvinfo : EIATTR_MAX_THREADS
	.align		4
.L_1631:
        /*0080*/ 	.byte	0x04, 0x05
        /*0082*/ 	.short	(.L_1633 - .L_1632)
.L_1632:
        /*0084*/ 	.word	0x00000080
        /*0088*/ 	.word	0x00000001
        /*008c*/ 	.word	0x00000001


	//----- nvinfo : EIATTR_CRS_STACK_SIZE
	.align		4
.L_1633:
        /*0090*/ 	.byte	0x04, 0x1e
        /*0092*/ 	.short	(.L_1635 - .L_1634)
.L_1634:
        /*0094*/ 	.word	0x00000000


	//----- nvinfo : EIATTR_CBANK_PARAM_SIZE
	.align		4
.L_1635:
        /*0098*/ 	.byte	0x03, 0x19
        /*009a*/ 	.short	0x0358


	//----- nvinfo : EIATTR_PARAM_CBANK
	.align		4
        /*009c*/ 	.byte	0x04, 0x0a
        /*009e*/ 	.short	(.L_1637 - .L_1636)
	.align		4
.L_1636:
        /*00a0*/ 	.word	index@(.nv.constant0._ZN2at6native16triu_tril_kernelIflLb1ELi2ELb1EEEvNS_4cuda6detail10TensorInfoIT_T0_EENS4_IKS5_S6_EEllS6_)
        /*00a4*/ 	.short	0x0380
        /*00a6*/ 	.short	0x0358


	//----- nvinfo : EIATTR_SW_WAR
	.align		4
.L_1637:
        /*00a8*/ 	.byte	0x04, 0x36
        /*00aa*/ 	.short	(.L_1639 - .L_1638)
.L_1638:
        /*00ac*/ 	.word	0x00000008
.L_1639:


//--------------------- .nv.info._ZN2at6native16triu_tril_kernelIfiLb1ELi2ELb0EEEvNS_4cuda6detail10TensorInfoIT_T0_EENS4_IKS5_S6_EEllS6_ --------------------------
	.section	.nv.info._ZN2at6native16triu_tril_kernelIfiLb1ELi2ELb0EEEvNS_4cuda6detail10TensorInfoIT_T0_EENS4_IKS5_S6_EEllS6_,"",@"SHT_CUDA_INFO"
	.sectionflags	@""
	.align	4


	//----- nvinfo : EIATTR_CUDA_API_VERSION
	.align		4
        /*0000*/ 	.byte	0x04, 0x37
        /*0002*/ 	.short	(.L_1641 - .L_1640)
.L_1640:
        /*0004*/ 	.word	0x00000082


	//----- nvinfo : EIATTR_KPARAM_INFO
	.align		4
.L_1641:
        /*0008*/ 	.byte	0x04, 0x17
        /*000a*/ 	.short	(.L_1643 - .L_1642)
.L_1642:
        /*000c*/ 	.word	0x00000000
        /*0010*/ 	.short	0x0004
        /*0012*/ 	.short	0x01c0
        /*0014*/ 	.byte	0x00, 0xf0, 0x11, 0x00


	//----- nvinfo : EIATTR_KPARAM_INFO
	.align		4
.L_1643:
        /*0018*/ 	.byte	0x04, 0x17
        /*001a*/ 	.short	(.L_1645 - .L_1644)
.L_1644:
        /*001c*/ 	.word	0x00000000
        /*0020*/ 	.short	0x0003
        /*0022*/ 	.short	0x01b8
        /*0024*/ 	.byte	0x00, 0xf0, 0x21, 0x00


	//----- nvinfo : EIATTR_KPARAM_INFO
	.align		4
.L_1645:
        /*0028*/ 	.byte	0x04, 0x17
        /*002a*/ 	.short	(.L_1647 - .L_1646)
.L_1646:
        /*002c*/ 	.word	0x00000000
        /*0030*/ 	.short	0x0002
        /*0032*/ 	.short	0x01b0
        /*0034*/ 	.byte	0x00, 0xf0, 0x21, 0x00


	//----- nvinfo : EIATTR_KPARAM_INFO
	.align		4
.L_1647:
        /*0038*/ 	.byte	0x04, 0x17
        /*003a*/ 	.short	(.L_1649 - .L_1648)
.L_1648:
        /*003c*/ 	.word	0x00000000
        /*0040*/ 	.short	0x0001
        /*0042*/ 	.short	0x00d8
        /*0044*/ 	.byte	0x00, 0xf0, 0x61, 0x03


	//----- nvinfo : EIATTR_KPARAM_INFO
	.align		4
.L_1649:
        /*0048*/ 	.byte	0x04, 0x17
        /*004a*/ 	.short	(.L_1651 - .L_1650)
.L_1650:
        /*004c*/ 	.word	0x00000000
        /*0050*/ 	.short	0x0000
        /*0052*/ 	.short	0x0000
        /*0054*/ 	.byte	0x00, 0xf0, 0x61, 0x03


	//----- nvinfo : EIATTR_SPARSE_MMA_MASK
	.align		4
.L_1651:
        /*0058*/ 	.byte	0x03, 0x50
        /*005a*/ 	.short	0x0000


	//----- nvinfo : EIATTR_MAXREG_COUNT
	.align		4
        /*005c*/ 	.byte	0x03, 0x1b
        /*005e*/ 	.short	0x00ff


	//----- nvinfo : EIATTR_MERCURY_ISA_VERSION
	.align		4
        /*0060*/ 	.byte	0x03, 0x5f
        /*0062*/ 	.short	0x0101


	//----- nvinfo : EIATTR_VRC_CTA_INIT_COUNT
	.align		4
        /*0064*/ 	.byte	0x02, 0x4a
	.zero		1
	.zero		1


	//----- nvinfo : EIATTR_EXIT_INSTR_OFFSETS
	.align		4
        /*0068*/ 	.byte	0x04, 0x1c
        /*006a*/ 	.short	(.L_1653 - .L_1652)


	//   ....[0]....
.L_1652:
        /*006c*/ 	.word	0x000000b0


	//   ....[1]....
        /*0070*/ 	.word	0x00003470


	//   ....[2]....
        /*0074*/ 	.word	0x000034c0


	//   ....[3]....
        /*0078*/ 	.word	0x00003500


	//----- nvinfo : EIATTR_MAX_THREADS
	.align		4
.L_1653:
        /*007c*/ 	.byte	0x04, 0x05
        /*007e*/ 	.short	(.L_1655 - .L_1654)
.L_1654:
        /*0080*/ 	.word	0x00000080
        /*0084*/ 	.word	0x00000001
        /*0088*/ 	.word	0x00000001


	//----- nvinfo : EIATTR_CRS_STACK_SIZE
	.align		4
.L_1655:
        /*008c*/ 	.byte	0x04, 0x1e
        /*008e*/ 	.short	(.L_1657 - .L_1656)
.L_1656:
        /*0090*/ 	.word	0x00000000


	//----- nvinfo : EIATTR_CBANK_PARAM_SIZE
	.align		4
.L_1657:
        /*0094*/ 	.byte	0x03, 0x19
        /*0096*/ 	.short	0x01c4


	//----- nvinfo : EIATTR_PARAM_CBANK
	.align		4
        /*0098*/ 	.byte	0x04, 0x0a
        /*009a*/ 	.short	(.L_1659 - .L_1658)
	.align		4
.L_1658:
        /*009c*/ 	.word	index@(.nv.constant0._ZN2at6native16triu_tril_kernelIfiLb1ELi2ELb0EEEvNS_4cuda6detail10TensorInfoIT_T0_EENS4_IKS5_S6_EEllS6_)
        /*00a0*/ 	.short	0x0380
        /*00a2*/ 	.short	0x01c4


	//----- nvinfo : EIATTR_SW_WAR
	.align		4
.L_1659:
        /*00a4*/ 	.byte	0x04, 0x36
        /*00a6*/ 	.short	(.L_1661 - .L_1660)
.L_1660:
        /*00a8*/ 	.word	0x00000008
.L_1661:


//--------------------- .nv.info._ZN2at6native16triu_tril_kernelIfiLb1ELi2ELb1EEEvNS_4cuda6detail10TensorInfoIT_T0_EENS4_IKS5_S6_EEllS6_ --------------------------
	.section	.nv.info._ZN2at6native16triu_tril_kernelIfiLb1ELi2ELb1EEEvNS_4cuda6detail10TensorInfoIT_T0_EENS4_IKS5_S6_EEllS6_,"",@"SHT_CUDA_INFO"
	.sectionflags	@""
	.align	4


	//----- nvinfo : EIATTR_CUDA_API_VERSION
	.align		4
        /*0000*/ 	.byte	0x04, 0x37
        /*0002*/ 	.short	(.L_1663 - .L_1662)
.L_1662:
        /*0004*/ 	.word	0x00000082


	//----- nvinfo : EIATTR_KPARAM_INFO
	.align		4
.L_1663:
        /*0008*/ 	.byte	0x04, 0x17
        /*000a*/ 	.short	(.L_1665 - .L_1664)
.L_1664:
        /*000c*/ 	.word	0x00000000
        /*0010*/ 	.short	0x0004
        /*0012*/ 	.short	0x01c0
        /*0014*/ 	.byte	0x00, 0xf0, 0x11, 0x00


	//----- nvinfo : EIATTR_KPARAM_INFO
	.align		4
.L_1665:
        /*0018*/ 	.byte	0x04, 0x17
        /*001a*/ 	.short	(.L_1667 - .L_1666)
.L_1666:
        /*001c*/ 	.word	0x00000000
        /*0020*/ 	.short	0x0003
        /*0022*/ 	.short	0x01b8
        /*0024*/ 	.byte	0x00, 0xf0, 0x21, 0x00


	//----- nvinfo : EIATTR_KPARAM_INFO
	.align		4
.L_1667:
        /*0028*/ 	.byte	0x04, 0x17
        /*002a*/ 	.short	(.L_1669 - .L_1668)
.L_1668:
        /*002c*/ 	.word	0x00000000
        /*0030*/ 	.short	0x0002
        /*0032*/ 	.short	0x01b0
        /*0034*/ 	.byte	0x00, 0xf0, 0x21, 0x00


	//----- nvinfo : EIATTR_KPARAM_INFO
	.align		4
.L_1669:
        /*0038*/ 	.byte	0x04, 0x17
        /*003a*/ 	.short	(.L_1671 - .L_1670)
.L_1670:
        /*003c*/ 	.word	0x00000000
        /*0040*/ 	.short	0x0001
        /*0042*/ 	.short	0x00d8
        /*0044*/ 	.byte	0x00, 0xf0, 0x61, 0x03


	//----- nvinfo : EIATTR_KPARAM_INFO
	.align		4
.L_1671:
        /*0048*/ 	.byte	0x04, 0x17
        /*004a*/ 	.short	(.L_1673 - .L_1672)
.L_1672:
        /*004c*/ 	.word	0x00000000
        /*0050*/ 	.short	0x0000
        /*0052*/ 	.short	0x0000
        /*0054*/ 	.byte	0x00, 0xf0, 0x61, 0x03


	//----- nvinfo : EIATTR_SPARSE_MMA_MASK
	.align		4
.L_1673:
        /*0058*/ 	.byte	0x03, 0x50
        /*005a*/ 	.short	0x0000


	//----- nvinfo : EIATTR_MAXREG_COUNT
	.align		4
        /*005c*/ 	.byte	0x03, 0x1b
        /*005e*/ 	.short	0x00ff


	//----- nvinfo : EIATTR_MERCURY_ISA_VERSION
	.align		4
        /*0060*/ 	.byte	0x03, 0x5f
        /*0062*/ 	.short	0x0101


	//----- nvinfo : EIATTR_VRC_CTA_INIT_COUNT
	.align		4
        /*0064*/ 	.byte	0x02, 0x4a
	.zero		1
	.zero		1


	//----- nvinfo : EIATTR_EXIT_INSTR_OFFSETS
	.align		4
        /*0068*/ 	.byte	0x04, 0x1c
        /*006a*/ 	.short	(.L_1675 - .L_1674)


	//   ....[0]....
.L_1674:
        /*006c*/ 	.word	0x000000b0


	//   ....[1]....
        /*0070*/ 	.word	0x00000570


	//   ....[2]....
        /*0074*/ 	.word	0x00003310


	//   ....[3]....
        /*0078*/ 	.word	0x00003370


	//   ....[4]....
        /*007c*/ 	.word	0x000033d0


	//   ....[5]....
        /*0080*/ 	.word	0x00003410


	//----- nvinfo : EIATTR_MAX_THREADS
	.align		4
.L_1675:
        /*0084*/ 	.byte	0x04, 0x05
        /*0086*/ 	.short	(.L_1677 - .L_1676)
.L_1676:
        /*0088*/ 	.word	0x00000080
        /*008c*/ 	.word	0x00000001
        /*0090*/ 	.word	0x00000001


	//----- nvinfo : EIATTR_CRS_STACK_SIZE
	.align		4
.L_1677:
        /*0094*/ 	.byte	0x04, 0x1e
        /*0096*/ 	.short	(.L_1679 - .L_1678)
.L_1678:
        /*0098*/ 	.word	0x00000000


	//----- nvinfo : EIATTR_CBANK_PARAM_SIZE
	.align		4
.L_1679:
        /*009c*/ 	.byte	0x03, 0x19
        /*009e*/ 	.short	0x01c4


	//----- nvinfo : EIATTR_PARAM_CBANK
	.align		4
        /*00a0*/ 	.byte	0x04, 0x0a
        /*00a2*/ 	.short	(.L_1681 - .L_1680)
	.align		4
.L_1680:
        /*00a4*/ 	.word	index@(.nv.constant0._ZN2at6native16triu_tril_kernelIfiLb1ELi2ELb1EEEvNS_4cuda6detail10TensorInfoIT_T0_EENS4_IKS5_S6_EEllS6_)
        /*00a8*/ 	.short	0x0380
        /*00aa*/ 	.short	0x01c4


	//----- nvinfo : EIATTR_SW_WAR
	.align		4
.L_1681:
        /*00ac*/ 	.byte	0x04, 0x36
        /*00ae*/ 	.short	(.L_1683 - .L_1682)
.L_1682:
        /*00b0*/ 	.word	0x00000008
.L_1683:


//--------------------- .nv.info._ZN2at6native16triu_tril_kernelIdlLb1ELi1ELb0EEEvNS_4cuda6detail10TensorInfoIT_T0_EENS4_IKS5_S6_EEllS6_ --------------------------
	.section	.nv.info._ZN2at6native16triu_tril_kernelIdlLb1ELi1ELb0EEEvNS_4cuda6detail10TensorInfoIT_T0_EENS4_IKS5_S6_EEllS6_,"",@"SHT_CUDA_INFO"
	.sectionflags	@""
	.align	4


	//----- nvinfo : EIATTR_CUDA_API_VERSION
	.align		4
        /*0000*/ 	.byte	0x04, 0x37
        /*0002*/ 	.short	(.L_1685 - .L_1684)
.L_1684:
        /*0004*/ 	.word	0x00000082


	//----- nvinfo : EIATTR_KPARAM_INFO
	.align		4
.L_1685:
        /*0008*/ 	.byte	0x04, 0x17
        /*000a*/ 	.short	(.L_1687 - .L_1686)
.L_1686:
        /*000c*/ 	.word	0x00000000
        /*0010*/ 	.short	0x0004
        /*0012*/ 	.short	0x0350
        /*0014*/ 	.byte	0x00, 0xf0, 0x21, 0x00


	//----- nvinfo : EIATTR_KPARAM_INFO
	.align		4
.L_1687:
        /*0018*/ 	.byte	0x04, 0x17
        /*001a*/ 	.short	(.L_1689 - .L_1688)
.L_1688:
        /*001c*/ 	.word	0x00000000
        /*0020*/ 	.short	0x0003
        /*0022*/ 	.short	0x0348
        /*0024*/ 	.byte	0x00, 0xf0, 0x21, 0x00


	//----- nvinfo : EIATTR_KPARAM_INFO
	.align		4
.L_1689:
        /*0028*/ 	.byte	0x04, 0x17
        /*002a*/ 	.short	(.L_1691 - .L_1690)
.L_1690:
        /*002c*/ 	.word	0x00000000
        /*0030*/ 	.short	0x0002
        /*0032*/ 	.short	0x0340
        /*0034*/ 	.byte	0x00, 0xf0, 0x21, 0x00


	//----- nvinfo : EIATTR_KPARAM_INFO
	.align		4
.L_1691:
        /*0038*/ 	.byte	0x04, 0x17
        /*003a*/ 	.short	(.L_1693 - .L_1692)
.L_1692:
        /*003c*/ 	.word	0x00000000
        /*0040*/ 	.short	0x0001
        /*0042*/ 	.short	0x01a0
        /*0044*/ 	.byte	0x00, 0xf0, 0x81, 0x06


	//----- nvinfo : EIATTR_KPARAM_INFO
	.align		4
.L_1693:
        /*0048*/ 	.byte	0x04, 0x17
        /*004a*/ 	.short	(.L_1695 - .L_1694)
.L_1694:
        /*004c*/ 	.word	0x00000000
        /*0050*/ 	.short	0x0000
        /*0052*/ 	.short	0x0000
        /*0054*/ 	.byte	0x00, 0xf0, 0x81, 0x06


	//----- nvinfo : EIATTR_SPARSE_MMA_MASK
	.align		4
.L_1695:
        /*0058*/ 	.byte	0x03, 0x50
        /*005a*/ 	.short	0x0000


	//----- nvinfo : EIATTR_MAXREG_COUNT
	.align		4
        /*005c*/ 	.byte	0x03, 0x1b
        /*005e*/ 	.short	0x00ff


	//----- nvinfo : EIATTR_MERCURY_ISA_VERSION
	.align		4
        /*0060*/ 	.byte	0x03, 0x5f
        /*0062*/ 	.short	0x0101


	//----- nvinfo : EIATTR_VRC_CTA_INIT_COUNT
	.align		4
        /*0064*/ 	.byte	0x02, 0x4a
	.zero		1
	.zero		1


	//----- nvinfo : EIATTR_EXIT_INSTR_OFFSETS
	.align		4
        /*0068*/ 	.byte	0x04, 0x1c
        /*006a*/ 	.short	(.L_1697 - .L_1696)


	//   ....[0]....
.L_1696:
        /*006c*/ 	.word	0x00000090


	//   ....[1]....
        /*0070*/ 	.word	0x000043f0


	//   ....[2]....
        /*0074*/ 	.word	0x00004440


	//----- nvinfo : EIATTR_MAX_THREADS
	.align		4
.L_1697:
        /*0078*/ 	.byte	0x04, 0x05
        /*007a*/ 	.short	(.L_1699 - .L_1698)
.L_1698:
        /*007c*/ 	.word	0x00000080
        /*0080*/ 	.word	0x00000001
        /*0084*/ 	.word	0x00000001


	//----- nvinfo : EIATTR_CRS_STACK_SIZE
	.align		4
.L_1699:
        /*0088*/ 	.byte	0x04, 0x1e
        /*008a*/ 	.short	(.L_1701 - .L_1700)
.L_1700:
        /*008c*/ 	.word	0x00000000


	//----- nvinfo : EIATTR_CBANK_PARAM_SIZE
	.align		4
.L_1701:
        /*0090*/ 	.byte	0x03, 0x19
        /*0092*/ 	.short	0x0358


	//----- nvinfo : EIATTR_PARAM_CBANK
	.align		4
        /*0094*/ 	.byte	0x04, 0x0a
        /*0096*/ 	.short	(.L_1703 - .L_1702)
	.align		4
.L_1702:
        /*0098*/ 	.word	index@(.nv.constant0._ZN2at6native16triu_tril_kernelIdlLb1ELi1ELb0EEEvNS_4cuda6detail10TensorInfoIT_T0_EENS4_IKS5_S6_EEllS6_)
        /*009c*/ 	.short	0x0380
        /*009e*/ 	.short	0x0358


	//----- nvinfo : EIATTR_SW_WAR
	.align		4
.L_1703:
        /*00a0*/ 	.byte	0x04, 0x36
        /*00a2*/ 	.short	(.L_1705 - .L_1704)
.L_1704:
        /*00a4*/ 	.word	0x00000008
.L_1705:


//--------------------- .nv.info._ZN2at6native16triu_tril_kernelIdlLb1ELi1ELb1EEEvNS_4cuda6detail10TensorInfoIT_T0_EENS4_IKS5_S6_EEllS6_ --------------------------
	.section	.nv.info._ZN2at6native16triu_tril_kernelIdlLb1ELi1ELb1EEEvNS_4cuda6detail10TensorInfoIT_T0_EENS4_IKS5_S6_EEllS6_,"",@"SHT_CUDA_INFO"
	.sectionflags	@""
	.align	4


	//----- nvinfo : EIATTR_CUDA_API_VERSION
	.align		4
        /*0000*/ 	.byte	0x04, 0x37
        /*0002*/ 	.short	(.L_1707 - .L_1706)
.L_1706:
        /*0004*/ 	.word	0x00000082


	//----- nvinfo : EIATTR_KPARAM_INFO
	.align		4
.L_1707:
        /*0008*/ 	.byte	0x04, 0x17
        /*000a*/ 	.short	(.L_1709 - .L_1708)
.L_1708:
        /*000c*/ 	.word	0x00000000
        /*0010*/ 	.short	0x0004
        /*0012*/ 	.short	0x0350
        /*0014*/ 	.byte	0x00, 0xf0, 0x21, 0x00


	//----- nvinfo : EIATTR_KPARAM_INFO
	.align		4
.L_1709:
        /*0018*/ 	.byte	0x04, 0x17
        /*001a*/ 	.short	(.L_1711 - .L_1710)
.L_1710:
        /*001c*/ 	.word	0x00000000
        /*0020*/ 	.short	0x0003
        /*0022*/ 	.short	0x0348
        /*0024*/ 	.byte	0x00, 0xf0, 0x21, 0x00


	//----- nvinfo : EIATTR_KPARAM_INFO
	.align		4
.L_1711:
        /*0028*/ 	.byte	0x04, 0x17
        /*002a*/ 	.short	(.L_1713 - .L_1712)
.L_1712:
        /*002c*/ 	.word	0x00000000
        /*0030*/ 	.short	0x0002
        /*0032*/ 	.short	0x0340
        /*0034*/ 	.byte	0x00, 0xf0, 0x21, 0x00


	//----- nvinfo : EIATTR_KPARAM_INFO
	.align		4
.L_1713:
        /*0038*/ 	.byte	0x04, 0x17
        /*003a*/ 	.short	(.L_1715 - .L_1714)
.L_1714:
        /*003c*/ 	.word	0x00000000
        /*0040*/ 	.short	0x0001
        /*0042*/ 	.short	0x01a0
        /*0044*/ 	.byte	0x00, 0xf0, 0x81, 0x06


	//----- nvinfo : EIATTR_KPARAM_INFO
	.align		4
.L_1715:
        /*0048*/ 	.byte	0x04, 0x17
        /*004a*/ 	.short	(.L_1717 - .L_1716)
.L_1716:
        /*004c*/ 	.word	0x00000000
        /*0050*/ 	.short	0x0000
        /*0052*/ 	.short	0x0000
        /*0054*/ 	.byte	0x00, 0xf0, 0x81, 0x06


	//----- nvinfo : EIATTR_SPARSE_MMA_MASK
	.align		4
.L_1717:
        /*0058*/ 	.byte	0x03, 0x50
        /*005a*/ 	.short	0x0000


	//----- nvinfo : EIATTR_MAXREG_COUNT
	.align		4
        /*005c*/ 	.byte	0x03, 0x1b
        /*005e*/ 	.short	0x00ff


	//----- nvinfo : EIATTR_MERCURY_ISA_VERSION
	.align		4
        /*0060*/ 	.byte	0x03, 0x5f
        /*0062*/ 	.short	0x0101


	//----- nvinfo : EIATTR_VRC_CTA_INIT_COUNT
	.align		4
        /*0064*/ 	.byte	0x02, 0x4a
	.zero		1
	.zero		1


	//----- nvinfo : EIATTR_EXIT_INSTR_OFFSETS
	.align		4
        /*0068*/ 	.byte	0x04, 0x1c
        /*006a*/ 	.short	(.L_1719 - .L_1718)


	//   ....[0]....
.L_1718:
        /*006c*/ 	.word	0x00000090


	//   ....[1]....
        /*0070*/ 	.word	0x00000610


	//   ....[2]....
        /*0074*/ 	.word	0x00003d80


	//   ....[3]....
        /*0078*/ 	.word	0x00003de0


	//----- nvinfo : EIATTR_MAX_THREADS
	.align		4
.L_1719:
        /*007c*/ 	.byte	0x04, 0x05
        /*007e*/ 	.short	(.L_1721 - .L_1720)
.L_1720:
        /*0080*/ 	.word	0x00000080
        /*0084*/ 	.word	0x00000001
        /*0088*/ 	.word	0x00000001


	//----- nvinfo : EIATTR_CRS_STACK_SIZE
	.align		4
.L_1721:
        /*008c*/ 	.byte	0x04, 0x1e
        /*008e*/ 	.short	(.L_1723 - .L_1722)
.L_1722:
        /*0090*/ 	.word	0x00000000


	//----- nvinfo : EIATTR_CBANK_PARAM_SIZE
	.align		4
.L_1723:
        /*0094*/ 	.byte	0x03, 0x19
        /*0096*/ 	.short	0x0358


	//----- nvinfo : EIATTR_PARAM_CBANK
	.align		4
        /*0098*/ 	.byte	0x04, 0x0a
        /*009a*/ 	.short	(.L_1725 - .L_1724)
	.align		4
.L_1724:
        /*009c*/ 	.word	index@(.nv.constant0._ZN2at6native16triu_tril_kernelIdlLb1ELi1ELb1EEEvNS_4cuda6detail10TensorInfoIT_T0_EENS4_IKS5_S6_EEllS6_)
        /*00a0*/ 	.short	0x0380
        /*00a2*/ 	.short	0x0358


	//----- nvinfo : EIATTR_SW_WAR
	.align		4
.L_1725:
        /*00a4*/ 	.byte	0x04, 0x36
        /*00a6*/ 	.short	(.L_1727 - .L_1726)
.L_1726:
        /*00a8*/ 	.word	0x00000008
.L_1727:


//--------------------- .nv.info._ZN2at6native16triu_tril_kernelIdiLb1ELi1ELb0EEEvNS_4cuda6detail10TensorInfoIT_T0_EENS4_IKS5_S6_EEllS6_ --------------------------
	.section	.nv.info._ZN2at6native16triu_tril_kernelIdiLb1ELi1ELb0EEEvNS_4cuda6detail10TensorInfoIT_T0_EENS4_IKS5_S6_EEllS6_,"",@"SHT_CUDA_INFO"
	.sectionflags	@""
	.align	4


	//----- nvinfo : EIATTR_CUDA_API_VERSION
	.align		4
        /*0000*/ 	.byte	0x04, 0x37
        /*0002*/ 	.short	(.L_1729 - .L_1728)
.L_1728:
        /*0004*/ 	.word	0x00000082


	//----- nvinfo : EIATTR_KPARAM_INFO
	.align		4
.L_1729:
        /*0008*/ 	.byte	0x04, 0x17
        /*000a*/ 	.short	(.L_1731 - .L_1730)
.L_1730:
        /*000c*/ 	.word	0x00000000
        /*0010*/ 	.short	0x0004
        /*0012*/ 	.short	0x01c0
        /*0014*/ 	.byte	0x00, 0xf0, 0x11, 0x00


	//----- nvinfo : EIATTR_KPARAM_INFO
	.align		4
.L_1731:
        /*0018*/ 	.byte	0x04, 0x17
        /*001a*/ 	.short	(.L_1733 - .L_1732)
.L_1732:
        /*001c*/ 	.word	0x00000000
        /*0020*/ 	.short	0x0003
        /*0022*/ 	.short	0x01b8
        /*0024*/ 	.byte	0x00, 0xf0, 0x21, 0x00


	//----- nvinfo : EIATTR_KPARAM_INFO
	.align		4
.L_1733:
        /*0028*/ 	.byte	0x04, 0x17
        /*002a*/ 	.short	(.L_1735 - .L_1734)
.L_1734:
        /*002c*/ 	.word	0x00000000
        /*0030*/ 	.short	0x0002
        /*0032*/ 	.short	0x01b0
        /*0034*/ 	.byte	0x00, 0xf0, 0x21, 0x00


	//----- nvinfo : EIATTR_KPARAM_INFO
	.align		4
.L_1735:
        /*0038*/ 	.byte	0x04, 0x17
        /*003a*/ 	.short	(.L_1737 - .L_1736)
.L_1736:
        /*003c*/ 	.word	0x00000000
        /*0040*/ 	.short	0x0001
        /*0042*/ 	.short	0x00d8
        /*0044*/ 	.byte	0x00, 0xf0, 0x61, 0x03


	//----- nvinfo : EIATTR_KPARAM_INFO
	.align		4
.L_1737:
        /*0048*/ 	.byte	0x04, 0x17
        /*004a*/ 	.short	(.L_1739 - .L_1738)
.L_1738:
        /*004c*/ 	.word	0x00000000
        /*0050*/ 	.short	0x0000
        /*0052*/ 	.short	0x0000
        /*0054*/ 	.byte	0x00, 0xf0, 0x61, 0x03


	//----- nvinfo : EIATTR_SPARSE_MMA_MASK
	.align		4
.L_1739:
        /*0058*/ 	.byte	0x03, 0x50
        /*005a*/ 	.short	0x0000


	//----- nvinfo : EIATTR_MAXREG_COUNT
	.align		4
        /*005c*/ 	.byte	0x03, 0x1b
        /*005e*/ 	.short	0x00ff


	//----- nvinfo : EIATTR_MERCURY_ISA_VERSION
	.align		4
        /*0060*/ 	.byte	0x03, 0x5f
        /*0062*/ 	.short	0x0101


	//----- nvinfo : EIATTR_VRC_CTA_INIT_COUNT
	.align		4
        /*0064*/ 	.byte	0x02, 0x4a
	.zero		1
	.zero		1


	//----- nvinfo : EIATTR_EXIT_INSTR_OFFSETS
	.align		4
        /*0068*/ 	.byte	0x04, 0x1c
        /*006a*/ 	.short	(.L_1741 - .L_1740)


	//   ....[0]....
.L_1740:
        /*006c*/ 	.word	0x00000090


	//   ....[1]....
        /*0070*/ 	.word	0x00003360


	//   ....[2]....
        /*0074*/ 	.word	0x000033a0


	//----- nvinfo : EIATTR_MAX_THREADS
	.align		4
.L_1741:
        /*0078*/ 	.byte	0x04, 0x05
        /*007a*/ 	.short	(.L_1743 - .L_1742)
.L_1742:
        /*007c*/ 	.word	0x00000080
        /*0080*/ 	.word	0x00000001
        /*0084*/ 	.word	0x00000001


	//----- nvinfo : EIATTR_CRS_STACK_SIZE
	.align		4
.L_1743:
        /*0088*/ 	.byte	0x04, 0x1e
        /*008a*/ 	.short	(.L_1745 - .L_1744)
.L_1744:
        /*008c*/ 	.word	0x00000000


	//----- nvinfo : EIATTR_CBANK_PARAM_SIZE
	.align		4
.L_1745:
        /*0090*/ 	.byte	0x03, 0x19
        /*0092*/ 	.short	0x01c4


	//----- nvinfo : EIATTR_PARAM_CBANK
	.align		4
        /*0094*/ 	.byte	0x04, 0x0a
        /*0096*/ 	.short	(.L_1747 - .L_1746)
	.align		4
.L_1746:
        /*0098*/ 	.word	index@(.nv.constant0._ZN2at6native16triu_tril_kernelIdiLb1ELi1ELb0EEEvNS_4cuda6detail10TensorInfoIT_T0_EENS4_IKS5_S6_EEllS6_)
        /*009c*/ 	.short	0x0380
        /*009e*/ 	.short	0x01c4


	//----- nvinfo : EIATTR_SW_WAR
	.align		4
.L_1747:
        /*00a0*/ 	.byte	0x04, 0x36
        /*00a2*/ 	.short	(.L_1749 - .L_1748)
.L_1748:
        /*00a4*/ 	.word	0x00000008
.L_1749:


//--------------------- .nv.info._ZN2at6native16triu_tril_kernelIdiLb1ELi1ELb1EEEvNS_4cuda6detail10TensorInfoIT_T0_EENS4_IKS5_S6_EEllS6_ --------------------------
	.section	.nv.info._ZN2at6native16triu_tril_kernelIdiLb1ELi1ELb1EEEvNS_4cuda6detail10TensorInfoIT_T0_EENS4_IKS5_S6_EEllS6_,"",@"SHT_CUDA_INFO"
	.sectionflags	@""
	.align	4


	//----- nvinfo : EIATTR_CUDA_API_VERSION
	.align		4
        /*0000*/ 	.byte	0x04, 0x37
        /*0002*/ 	.short	(.L_1751 - .L_1750)
.L_1750:
        /*0004*/ 	.word	0x00000082


	//----- nvinfo : EIATTR_KPARAM_INFO
	.align		4
.L_1751:
        /*0008*/ 	.byte	0x04, 0x17
        /*000a*/ 	.short	(.L_1753 - .L_1752)
.L_1752:
        /*000c*/ 	.word	0x00000000
        /*0010*/ 	.short	0x0004
        /*0012*/ 	.short	0x01c0
        /*0014*/ 	.byte	0x00, 0xf0, 0x11, 0x00


	//----- nvinfo : EIATTR_KPARAM_INFO
	.align		4
.L_1753:
        /*0018*/ 	.byte	0x04, 0x17
        /*001a*/ 	.short	(.L_1755 - .L_1754)
.L_1754:
        /*001c*/ 	.word	0x00000000
        /*0020*/ 	.short	0x0003
        /*0022*/ 	.short	0x01b8
        /*0024*/ 	.byte	0x00, 0xf0, 0x21, 0x00


	//----- nvinfo : EIATTR_KPARAM_INFO
	.align		4
.L_1755:
        /*0028*/ 	.byte	0x04, 0x17
        /*002a*/ 	.short	(.L_1757 - .L_1756)
.L_1756:
        /*002c*/ 	.word	0x00000000
        /*0030*/ 	.short	0x0002
        /*0032*/ 	.short	0x01b0
        /*0034*/ 	.byte	0x00, 0xf0, 0x21, 0x00


	//----- nvinfo : EIATTR_KPARAM_INFO
	.align		4
.L_1757:
        /*0038*/ 	.byte	0x04, 0x17
        /*003a*/ 	.short	(.L_1759 - .L_1758)
.L_1758:
        /*003c*/ 	.word	0x00000000
        /*0040*/ 	.short	0x0001
        /*0042*/ 	.short	0x00d8
        /*0044*/ 	.byte	0x00, 0xf0, 0x61, 0x03


	//----- nvinfo : EIATTR_KPARAM_INFO
	.align		4
.L_1759:
        /*0048*/ 	.byte	0x04, 0x17
        /*004a*/ 	.short	(.L_1761 - .L_1760)
.L_1760:
        /*004c*/ 	.word	0x00000000
        /*0050*/ 	.short	0x0000
        /*0052*/ 	.short	0x0000
        /*0054*/ 	.byte	0x00, 0xf0, 0x61, 0x03


	//----- nvinfo : EIATTR_SPARSE_MMA_MASK
	.align		4
.L_1761:
        /*0058*/ 	.byte	0x03, 0x50
        /*005a*/ 	.short	0x0000


	//----- nvinfo : EIATTR_MAXREG_COUNT
	.align		4
        /*005c*/ 	.byte	0x03, 0x1b
        /*005e*/ 	.short	0x00ff


	//----- nvinfo : EIATTR_MERCURY_ISA_VERSION
	.align		4
        /*0060*/ 	.byte	0x03, 0x5f
        /*0062*/ 	.short	0x0101


	//----- nvinfo : EIATTR_VRC_CTA_INIT_COUNT
	.align		4
        /*0064*/ 	.byte	0x02, 0x4a
	.zero		1
	.zero		1


	//----- nvinfo : EIATTR_EXIT_INSTR_OFFSETS
	.align		4
        /*0068*/ 	.byte	0x04, 0x1c
        /*006a*/ 	.short	(.L_1763 - .L_1762)


	//   ....[0]....
.L_1762:
        /*006c*/ 	.word	0x00000090


	//   ....[1]....
        /*0070*/ 	.word	0x00000580


	//   ....[2]....
        /*0074*/ 	.word	0x00003300


	//   ....[3]....
        /*0078*/ 	.word	0x00003350


	//----- nvinfo : EIATTR_MAX_THREADS
	.align		4
.L_1763:
        /*007c*/ 	.byte	0x04, 0x05
        /*007e*/ 	.short	(.L_1765 - .L_1764)
.L_1764:
        /*0080*/ 	.word	0x00000080
        /*0084*/ 	.word	0x00000001
        /*0088*/ 	.word	0x00000001


	//----- nvinfo : EIATTR_CRS_STACK_SIZE
	.align		4
.L_1765:
        /*008c*/ 	.byte	0x04, 0x1e
        /*008e*/ 	.short	(.L_1767 - .L_1766)
.L_1766:
        /*0090*/ 	.word	0x00000000


	//----- nvinfo : EIATTR_CBANK_PARAM_SIZE
	.align		4
.L_1767:
        /*0094*/ 	.byte	0x03, 0x19
        /*0096*/ 	.short	0x01c4


	//----- nvinfo : EIATTR_PARAM_CBANK
	.align		4
        /*0098*/ 	.byte	0x04, 0x0a
        /*009a*/ 	.short	(.L_1769 - .L_1768)
	.align		4
.L_1768:
        /*009c*/ 	.word	index@(.nv.constant0._ZN2at6native16triu_tril_kernelIdiLb1ELi1ELb1EEEvNS_4cuda6detail10TensorInfoIT_T0_EENS4_IKS5_S6_EEllS6_)
        /*00a0*/ 	.short	0x0380
        /*00a2*/ 	.short	0x01c4


	//----- nvinfo : EIATTR_SW_WAR
	.align		4
.L_1769:
        /*00a4*/ 	.byte	0x04, 0x36
        /*00a6*/ 	.short	(.L_1771 - .L_1770)
.L_1770:
        /*00a8*/ 	.word	0x00000008
.L_1771:


//--------------------- .nv.info._ZN2at6native16triu_tril_kernelIslLb1ELi4ELb0EEEvNS_4cuda6detail10TensorInfoIT_T0_EENS4_IKS5_S6_EEllS6_ --------------------------
	.section	.nv.info._ZN2at6native16triu_tril_kernelIslLb1ELi4ELb0EEEvNS_4cuda6detail10TensorInfoIT_T0_EENS4_IKS5_S6_EEllS6_,"",@"SHT_CUDA_INFO"
	.sectionflags	@""
	.align	4


	//----- nvinfo : EIATTR_CUDA_API_VERSION
	.align		4
        /*0000*/ 	.byte	0x04, 0x37
        /*0002*/ 	.short	(.L_1773 - .L_1772)
.L_1772:
        /*0004*/ 	.word	0x00000082


	//----- nvinfo : EIATTR_KPARAM_INFO
	.align		4
.L_1773:
        /*0008*/ 	.byte	0x04, 0x17
        /*000a*/ 	.short	(.L_1775 - .L_1774)
.L_1774:
        /*000c*/ 	.word	0x00000000
        /*0010*/ 	.short	0x0004
        /*0012*/ 	.short	0x0350
        /*0014*/ 	.byte	0x00, 0xf0, 0x21, 0x00


	//----- nvinfo : EIATTR_KPARAM_INFO
	.align		4
.L_1775:
        /*0018*/ 	.byte	0x04, 0x17
        /*001a*/ 	.short	(.L_1777 - .L_1776)
.L_1776:
        /*001c*/ 	.word	0x00000000
        /*0020*/ 	.short	0x0003
        /*0022*/ 	.short	0x0348
        /*0024*/ 	.byte	0x00, 0xf0, 0x21, 0x00


	//----- nvinfo : EIATTR_KPARAM_INFO
	.align		4
.L_1777:
        /*0028*/ 	.byte	0x04, 0x17
        /*002a*/ 	.short	(.L_1779 - .L_1778)
.L_1778:
        /*002c*/ 	.word	0x00000000
        /*0030*/ 	.short	0x0002
        /*0032*/ 	.short	0x0340
        /*0034*/ 	.byte	0x00, 0xf0, 0x21, 0x00


	//----- nvinfo : EIATTR_KPARAM_INFO
	.align		4
.L_1779:
        /*0038*/ 	.byte	0x04, 0x17
        /*003a*/ 	.short	(.L_1781 - .L_1780)
.L_1780:
        /*003c*/ 	.word	0x00000000
        /*0040*/ 	.short	0x0001
        /*0042*/ 	.short	0x01a0
        /*0044*/ 	.byte	0x00, 0xf0, 0x81, 0x06


	//----- nvinfo : EIATTR_KPARAM_INFO
	.align		4
.L_1781:
        /*0048*/ 	.byte	0x04, 0x17
        /*004a*/ 	.short	(.L_1783 - .L_1782)
.L_1782:
        /*004c*/ 	.word	0x00000000
        /*0050*/ 	.short	0x0000
        /*0052*/ 	.short	0x0000
        /*0054*/ 	.byte	0x00, 0xf0, 0x81, 0x06


	//----- nvinfo : EIATTR_SPARSE_MMA_MASK
	.align		4
.L_1783:
        /*0058*/ 	.byte	0x03, 0x50
        /*005a*/ 	.short	0x0000


	//----- nvinfo : EIATTR_MAXREG_COUNT
	.align		4
        /*005c*/ 	.byte	0x03, 0x1b
        /*005e*/ 	.short	0x00ff


	//----- nvinfo : EIATTR_MERCURY_ISA_VERSION
	.align		4
        /*0060*/ 	.byte	0x03, 0x5f
        /*0062*/ 	.short	0x0101


	//----- nvinfo : EIATTR_VRC_CTA_INIT_COUNT
	.align		4
        /*0064*/ 	.byte	0x02, 0x4a
	.zero		1
	.zero		1


	//----- nvinfo : EIATTR_EXIT_INSTR_OFFSETS
	.align		4
        /*0068*/ 	.byte	0x04, 0x1c
        /*006a*/ 	.short	(.L_1785 - .L_1784)


	//   ....[0]....
.L_1784:
        /*006c*/ 	.word	0x000000b0


	//   ....[1]....
        /*0070*/ 	.word	0x000049d0


	//   ....[2]....
        /*0074*/ 	.word	0x00004a60


	//   ....[3]....
        /*0078*/ 	.word	0x00004af0


	//   ....[4]....
        /*007c*/ 	.word	0x00004b70


	//   ....[5]....
        /*0080*/ 	.word	0x00004bc0


	//----- nvinfo : EIATTR_MAX_THREADS
	.align		4
.L_1785:
        /*0084*/ 	.byte	0x04, 0x05
        /*0086*/ 	.short	(.L_1787 - .L_1786)
.L_1786:
        /*0088*/ 	.word	0x00000080
        /*008c*/ 	.word	0x00000001
        /*0090*/ 	.word	0x00000001


	//----- nvinfo : EIATTR_CRS_STACK_SIZE
	.align		4
.L_1787:
        /*0094*/ 	.byte	0x04, 0x1e
        /*0096*/ 	.short	(.L_1789 - .L_1788)
.L_1788:
        /*0098*/ 	.word	0x00000000


	//----- nvinfo : EIATTR_CBANK_PARAM_SIZE
	.align		4
.L_1789:
        /*009c*/ 	.byte	0x03, 0x19
        /*009e*/ 	.short	0x0358


	//----- nvinfo : EIATTR_PARAM_CBANK
	.align		4
        /*00a0*/ 	.byte	0x04, 0x0a
        /*00a2*/ 	.short	(.L_1791 - .L_1790)
	.align		4
.L_1790:
        /*00a4*/ 	.word	index@(.nv.constant0._ZN2at6native16triu_tril_kernelIslLb1ELi4ELb0EEEvNS_4cuda6detail10TensorInfoIT_T0_EENS4_IKS5_S6_EEllS6_)
        /*00a8*/ 	.short	0x0380
        /*00aa*/ 	.short	0x0358


	//----- nvinfo : EIATTR_SW_WAR
	.align		4
.L_1791:
        /*00ac*/ 	.byte	0x04, 0x36
        /*00ae*/ 	.short	(.L_1793 - .L_1792)
.L_1792:
        /*00b0*/ 	.word	0x00000008
.L_1793:


//--------------------- .nv.info._ZN2at6native16triu_tril_kernelIslLb1ELi4ELb1EEEvNS_4cuda6detail10TensorInfoIT_T0_EENS4_IKS5_S6_EEllS6_ --------------------------
	.section	.nv.info._ZN2at6native16triu_tril_kernelIslLb1ELi4ELb1EEEvNS_4cuda6detail10TensorInfoIT_T0_EENS4_IKS5_S6_EEllS6_,"",@"SHT_CUDA_INFO"
	.sectionflags	@""
	.align	4


	//----- nvinfo : EIATTR_CUDA_API_VERSION
	.align		4
        /*0000*/ 	.byte	0x04, 0x37
        /*0002*/ 	.short	(.L_1795 - .L_1794)
.L_1794:
        /*0004*/ 	.word	0x00000082


	//----- nvinfo : EIATTR_KPARAM_INFO
	.align		4
.L_1795:
        /*0008*/ 	.byte	0x04, 0x17
        /*000a*/ 	.short	(.L_1797 - .L_1796)
.L_1796:
        /*000c*/ 	.word	0x00000000
        /*0010*/ 	.short	0x0004
        /*0012*/ 	.short	0x0350
        /*0014*/ 	.byte	0x00, 0xf0, 0x21, 0x00


	//----- nvinfo : EIATTR_KPARAM_INFO
	.align		4
.L_1797:
        /*0018*/ 	.byte	0x04, 0x17
        /*001a*/ 	.short	(.L_1799 - .L_1798)
.L_1798:
        /*001c*/ 	.word	0x00000000
        /*0020*/ 	.short	0x0003
        /*0022*/ 	.short	0x0348
        /*0024*/ 	.byte	0x00, 0xf0, 0x21, 0x00


	//----- nvinfo : EIATTR_KPARAM_INFO
	.align		4
.L_1799:
        /*0028*/ 	.byte	0x04, 0x17
        /*002a*/ 	.short	(.L_1801 - .L_1800)
.L_1800:
        /*002c*/ 	.word	0x00000000
        /*0030*/ 	.short	0x0002
        /*0032*/ 	.short	0x0340
        /*0034*/ 	.byte	0x00, 0xf0, 0x21, 0x00


	//----- nvinfo : EIATTR_KPARAM_INFO
	.align		4
.L_1801:
        /*0038*/ 	.byte	0x04, 0x17
        /*003a*/ 	.short	(.L_1803 - .L_1802)
.L_1802:
        /*003c*/ 	.word	0x00000000
        /*0040*/ 	.short	0x0001
        /*0042*/ 	.short	0x01a0
        /*0044*/ 	.byte	0x00, 0xf0, 0x81, 0x06


	//----- nvinfo : EIATTR_KPARAM_INFO
	.align		4
.L_1803:
        /*0048*/ 	.byte	0x04, 0x17
        /*004a*/ 	.short	(.L_1805 - .L_1804)
.L_1804:
        /*004c*/ 	.word	0x00000000
        /*0050*/ 	.short	0x0000
        /*0052*/ 	.short	0x0000
        /*0054*/ 	.byte	0x00, 0xf0, 0x81, 0x06


	//----- nvinfo : EIATTR_SPARSE_MMA_MASK
	.align		4
.L_1805:
        /*0058*/ 	.byte	0x03, 0x50
        /*005a*/ 	.short	0x0000


	//----- nvinfo : EIATTR_MAXREG_COUNT
	.align		4
        /*005c*/ 	.byte	0x03, 0x1b
        /*005e*/ 	.short	0x00ff


	//----- nvinfo : EIATTR_MERCURY_ISA_VERSION
	.align		4
        /*0060*/ 	.byte	0x03, 0x5f
        /*0062*/ 	.short	0x0101


	//----- nvinfo : EIATTR_VRC_CTA_INIT_COUNT
	.align		4
        /*0064*/ 	.byte	0x02, 0x4a
	.zero		1
	.zero		1


	//----- nvinfo : EIATTR_EXIT_INSTR_OFFSETS
	.align		4
        /*0068*/ 	.byte	0x04, 0x1c
        /*006a*/ 	.short	(.L_1807 - .L_1806)


	//   ....[0]....
.L_1806:
        /*006c*/ 	.word	0x000000b0


	//   ....[1]....
        /*0070*/ 	.word	0x00000610


	//   ....[2]....
        /*0074*/ 	.word	0x00003c70


	//   ....[3]....
        /*0078*/ 	.word	0x00003d10


	//   ....[4]....
        /*007c*/ 	.word	0x00003df0


	//   ....[5]....
        /*0080*/ 	.word	0x00003f00


	//   ....[6]....
        /*0084*/ 	.word	0x00003f60


	//----- nvinfo : EIATTR_MAX_THREADS
	.align		4
.L_1807:
        /*0088*/ 	.byte	0x04, 0x05
        /*008a*/ 	.short	(.L_1809 - .L_1808)
.L_1808:
        /*008c*/ 	.word	0x00000080
        /*0090*/ 	.word	0x00000001
        /*0094*/ 	.word	0x00000001


	//----- nvinfo : EIATTR_CRS_STACK_SIZE
	.align		4
.L_1809:
        /*0098*/ 	.byte	0x04, 0x1e
        /*009a*/ 	.short	(.L_1811 - .L_1810)
.L_1810:
        /*009c*/ 	.word	0x00000000


	//----- nvinfo : EIATTR_CBANK_PARAM_SIZE
	.align		4
.L_1811:
        /*00a0*/ 	.byte	0x03, 0x19
        /*00a2*/ 	.short	0x0358


	//----- nvinfo : EIATTR_PARAM_CBANK
	.align		4
        /*00a4*/ 	.byte	0x04, 0x0a
        /*00a6*/ 	.short	(.L_1813 - .L_1812)
	.align		4
.L_1812:
        /*00a8*/ 	.word	index@(.nv.constant0._ZN2at6native16triu_tril_kernelIslLb1ELi4ELb1EEEvNS_4cuda6detail10TensorInfoIT_T0_EENS4_IKS5_S6_EEllS6_)
        /*00ac*/ 	.short	0x0380
        /*00ae*/ 	.short	0x0358


	//----- nvinfo : EIATTR_SW_WAR
	.align		4
.L_1813:
        /*00b0*/ 	.byte	0x04, 0x36
        /*00b2*/ 	.short	(.L_1815 - .L_1814)
.L_1814:
        /*00b4*/ 	.word	0x00000008
.L_1815:


//--------------------- .nv.info._ZN2at6native16triu_tril_kernelIsiLb1ELi4ELb0EEEvNS_4cuda6detail10TensorInfoIT_T0_EENS4_IKS5_S6_EEllS6_ --------------------------
	.section	.nv.info._ZN2at6native16triu_tril_kernelIsiLb1ELi4ELb0EEEvNS_4cuda6detail10TensorInfoIT_T0_EENS4_IKS5_S6_EEllS6_,"",@"SHT_CUDA_INFO"
	.sectionflags	@""
	.align	4


	//----- nvinfo : EIATTR_CUDA_API_VERSION
	.align		4
        /*0000*/ 	.byte	0x04, 0x37
        /*0002*/ 	.short	(.L_1817 - .L_1816)
.L_1816:
        /*0004*/ 	.word	0x00000082


	//----- nvinfo : EIATTR_KPARAM_INFO
	.align		4
.L_1817:
        /*0008*/ 	.byte	0x04, 0x17
        /*000a*/ 	.short	(.L_1819 - .L_1818)
.L_1818:
        /*000c*/ 	.word	0x00000000
        /*0010*/ 	.short	0x0004
        /*0012*/ 	.short	0x01c0
        /*0014*/ 	.byte	0x00, 0xf0, 0x11, 0x00


	//----- nvinfo : EIATTR_KPARAM_INFO
	.align		4
.L_1819:
        /*0018*/ 	.byte	0x04, 0x17
        /*001a*/ 	.short	(.L_1821 - .L_1820)
.L_1820:
        /*001c*/ 	.word	0x00000000
        /*0020*/ 	.short	0x0003
        /*0022*/ 	.short	0x01b8
        /*0024*/ 	.byte	0x00, 0xf0, 0x21, 0x00


	//----- nvinfo : EIATTR_KPARAM_INFO
	.align		4
.L_1821:
        /*0028*/ 	.byte	0x04, 0x17
        /*002a*/ 	.short	(.L_1823 - .L_1822)
.L_1822:
        /*002c*/ 	.word	0x00000000
        /*0030*/ 	.short	0x0002
        /*0032*/ 	.short	0x01b0
        /*0034*/ 	.byte	0x00, 0xf0, 0x21, 0x00


	//----- nvinfo : EIATTR_KPARAM_INFO
	.align		4
.L_1823:
        /*0038*/ 	.byte	0x04, 0x17
        /*003a*/ 	.short	(.L_1825 - .L_1824)
.L_1824:
        /*003c*/ 	.word	0x00000000
        /*0040*/ 	.short	0x0001
        /*0042*/ 	.short	0x00d8
        /*0044*/ 	.byte	0x00, 0xf0, 0x61, 0x03


	//----- nvinfo : EIATTR_KPARAM_INFO
	.align		4
.L_1825:
        /*0048*/ 	.byte	0x04, 0x17
        /*004a*/ 	.short	(.L_1827 - .L_1826)
.L_1826:
        /*004c*/ 	.word	0x00000000
        /*0050*/ 	.short	0x0000
        /*0052*/ 	.short	0x0000
        /*0054*/ 	.byte	0x00, 0xf0, 0x61, 0x03


	//----- nvinfo : EIATTR_SPARSE_MMA_MASK
	.align		4
.L_1827:
        /*0058*/ 	.byte	0x03, 0x50
        /*005a*/ 	.short	0x0000


	//----- nvinfo : EIATTR_MAXREG_COUNT
	.align		4
        /*005c*/ 	.byte	0x03, 0x1b
        /*005e*/ 	.short	0x00ff


	//----- nvinfo : EIATTR_MERCURY_ISA_VERSION
	.align		4
        /*0060*/ 	.byte	0x03, 0x5f
        /*0062*/ 	.short	0x0101


	//----- nvinfo : EIATTR_VRC_CTA_INIT_COUNT
	.align		4
        /*0064*/ 	.byte	0x02, 0x4a
	.zero		1
	.zero		1


	//----- nvinfo : EIATTR_EXIT_INSTR_OFFSETS
	.align		4
        /*0068*/ 	.byte	0x04, 0x1c
        /*006a*/ 	.short	(.L_1829 - .L_1828)


	//   ....[0]....
.L_1828:
        /*006c*/ 	.word	0x000000b0


	//   ....[1]....
        /*0070*/ 	.word	0x00003640


	//   ....[2]....
        /*0074*/ 	.word	0x00003690


	//   ....[3]....
        /*0078*/ 	.word	0x000036e0


	//   ....[4]....
        /*007c*/ 	.word	0x00003730


	//   ....[5]....
        /*0080*/ 	.word	0x00003770


	//----- nvinfo : EIATTR_MAX_THREADS
	.align		4
.L_1829:
        /*0084*/ 	.byte	0x04, 0x05
        /*0086*/ 	.short	(.L_1831 - .L_1830)
.L_1830:
        /*0088*/ 	.word	0x00000080
        /*008c*/ 	.word	0x00000001
        /*0090*/ 	.word	0x00000001


	//----- nvinfo : EIATTR_CRS_STACK_SIZE
	.align		4
.L_1831:
        /*0094*/ 	.byte	0x04, 0x1e
        /*0096*/ 	.short	(.L_1833 - .L_1832)
.L_1832:
        /*0098*/ 	.word	0x00000000


	//----- nvinfo : EIATTR_CBANK_PARAM_SIZE
	.align		4
.L_1833:
        /*009c*/ 	.byte	0x03, 0x19
        /*009e*/ 	.short	0x01c4


	//----- nvinfo : EIATTR_PARAM_CBANK
	.align		4
        /*00a0*/ 	.byte	0x04, 0x0a
        /*00a2*/ 	.short	(.L_1835 - .L_1834)
	.align		4
.L_1834:
        /*00a4*/ 	.word	index@(.nv.constant0._ZN2at6native16triu_tril_kernelIsiLb1ELi4ELb0EEEvNS_4cuda6detail10TensorInfoIT_T0_EENS4_IKS5_S6_EEllS6_)
        /*00a8*/ 	.short	0x0380
        /*00aa*/ 	.short	0x01c4


	//----- nvinfo : EIATTR_SW_WAR
	.align		4
.L_1835:
        /*00ac*/ 	.byte	0x04, 0x36
        /*00ae*/ 	.short	(.L_1837 - .L_1836)
.L_1836:
        /*00b0*/ 	.word	0x00000008
.L_1837:


//--------------------- .nv.info._ZN2at6native16triu_tril_kernelIsiLb1ELi4ELb1EEEvNS_4cuda6detail10TensorInfoIT_T0_EENS4_IKS5_S6_EEllS6_ --------------------------
	.section	.nv.info._ZN2at6native16triu_tril_kernelIsiLb1ELi4ELb1EEEvNS_4cuda6detail10TensorInfoIT_T0_EENS4_IKS5_S6_EEllS6_,"",@"SHT_CUDA_INFO"
	.sectionflags	@""
	.align	4


	//----- nvinfo : EIATTR_CUDA_API_VERSION
	.align		4
        /*0000*/ 	.byte	0x04, 0x37
        /*0002*/ 	.short	(.L_1839 - .L_1838)
.L_1838:
        /*0004*/ 	.word	0x00000082


	//----- nvinfo : EIATTR_KPARAM_INFO
	.align		4
.L_1839:
        /*0008*/ 	.byte	0x04, 0x17
        /*000a*/ 	.short	(.L_1841 - .L_1840)
.L_1840:
        /*000c*/ 	.word	0x00000000
        /*0010*/ 	.short	0x0004
        /*0012*/ 	.short	0x01c0
        /*0014*/ 	.byte	0x00, 0xf0, 0x11, 0x00


	//----- nvinfo : EIATTR_KPARAM_INFO
	.align		4
.L_1841:
        /*0018*/ 	.byte	0x04, 0x17
        /*001a*/ 	.short	(.L_1843 - .L_1842)
.L_1842:
        /*001c*/ 	.word	0x00000000
        /*0020*/ 	.short	0x0003
        /*0022*/ 	.short	0x01b8
        /*0024*/ 	.byte	0x00, 0xf0, 0x21, 0x00


	//----- nvinfo : EIATTR_KPARAM_INFO
	.align		4
.L_1843:
        /*0028*/ 	.byte	0x04, 0x17
        /*002a*/ 	.short	(.L_1845 - .L_1844)
.L_1844:
        /*002c*/ 	.word	0x00000000
        /*0030*/ 	.short	0x0002
        /*0032*/ 	.short	0x01b0
        /*0034*/ 	.byte	0x00, 0xf0, 0x21, 0x00


	//----- nvinfo : EIATTR_KPARAM_INFO
	.align		4
.L_1845:
        /*0038*/ 	.byte	0x04, 0x17
        /*003a*/ 	.short	(.L_1847 - .L_1846)
.L_1846:
        /*003c*/ 	.word	0x00000000
        /*0040*/ 	.short	0x0001
        /*0042*/ 	.short	0x00d8
        /*0044*/ 	.byte	0x00, 0xf0, 0x61, 0x03


	//----- nvinfo : EIATTR_KPARAM_INFO
	.align		4
.L_1847:
        /*0048*/ 	.byte	0x04, 0x17
        /*004a*/ 	.short	(.L_1849 - .L_1848)
.L_1848:
        /*004c*/ 	.word	0x00000000
        /*0050*/ 	.short	0x0000
        /*0052*/ 	.short	0x0000
        /*0054*/ 	.byte	0x00, 0xf0, 0x61, 0x03


	//----- nvinfo : EIATTR_SPARSE_MMA_MASK
	.align		4
.L_1849:
        /*0058*/ 	.byte	0x03, 0x50
        /*005a*/ 	.short	0x0000


	//----- nvinfo : EIATTR_MAXREG_COUNT
	.align		4
        /*005c*/ 	.byte	0x03, 0x1b
        /*005e*/ 	.short	0x00ff


	//----- nvinfo : EIATTR_MERCURY_ISA_VERSION
	.align		4
        /*0060*/ 	.byte	0x03, 0x5f
        /*0062*/ 	.short	0x0101


	//----- nvinfo : EIATTR_VRC_CTA_INIT_COUNT
	.align		4
        /*0064*/ 	.byte	0x02, 0x4a
	.zero		1
	.zero		1


	//----- nvinfo : EIATTR_EXIT_INSTR_OFFSETS
	.align		4
        /*0068*/ 	.byte	0x04, 0x1c
        /*006a*/ 	.short	(.L_1851 - .L_1850)


	//   ....[0]....
.L_1850:
        /*006c*/ 	.word	0x000000b0


	//   ....[1]....
        /*0070*/ 	.word	0x00000570


	//   ....[2]....
        /*0074*/ 	.word	0x00003310


	//   ....[3]....
        /*0078*/ 	.word	0x00003370


	//   ....[4]....
        /*007c*/ 	.word	0x00003410


	//   ....[5]....
        /*0080*/ 	.word	0x000034b0


	//   ....[6]....
        /*0084*/ 	.word	0x00003500


	//   ....[7]....
        /*0088*/ 	.word	0x00003550


	//----- nvinfo : EIATTR_MAX_THREADS
	.align		4
.L_1851:
        /*008c*/ 	.byte	0x04, 0x05
        /*008e*/ 	.short	(.L_1853 - .L_1852)
.L_1852:
        /*0090*/ 	.word	0x00000080
        /*0094*/ 	.word	0x00000001
        /*0098*/ 	.word	0x00000001


	//----- nvinfo : EIATTR_CRS_STACK_SIZE
	.align		4
.L_1853:
        /*009c*/ 	.byte	0x04, 0x1e
        /*009e*/ 	.short	(.L_1855 - .L_1854)
.L_1854:
        /*00a0*/ 	.word	0x00000000


	//----- nvinfo : EIATTR_CBANK_PARAM_SIZE
	.align		4
.L_1855:
        /*00a4*/ 	.byte	0x03, 0x19
        /*00a6*/ 	.short	0x01c4


	//----- nvinfo : EIATTR_PARAM_CBANK
	.align		4
        /*00a8*/ 	.byte	0x04, 0x0a
        /*00aa*/ 	.short	(.L_1857 - .L_1856)
	.align		4
.L_1856:
        /*00ac*/ 	.word	index@(.nv.constant0._ZN2at6native16triu_tril_kernelIsiLb1ELi4ELb1EEEvNS_4cuda6detail10TensorInfoIT_T0_EENS4_IKS5_S6_EEllS6_)
        /*00b0*/ 	.short	0x0380
        /*00b2*/ 	.short	0x01c4


	//----- nvinfo : EIATTR_SW_WAR
	.align		4
.L_1857:
        /*00b4*/ 	.byte	0x04, 0x36
        /*00b6*/ 	.short	(.L_1859 - .L_1858)
.L_1858:
        /*00b8*/ 	.word	0x00000008
.L_1859:


//--------------------- .nv.info._ZN2at6native16triu_tril_kernelIllLb1ELi1ELb0EEEvNS_4cuda6detail10TensorInfoIT_T0_EENS4_IKS5_S6_EEllS6_ --------------------------
	.section	.nv.info._ZN2at6native16triu_tril_kernelIllLb1ELi1ELb0EEEvNS_4cuda6detail10TensorInfoIT_T0_EENS4_IKS5_S6_EEllS6_,"",@"SHT_CUDA_INFO"
	.sectionflags	@""
	.align	4


	//----- nvinfo : EIATTR_CUDA_API_VERSION
	.align		4
        /*0000*/ 	.byte	0x04, 0x37
        /*0002*/ 	.short	(.L_1861 - .L_1860)
.L_1860:
        /*0004*/ 	.word	0x00000082


	//----- nvinfo : EIATTR_KPARAM_INFO
	.align		4
.L_1861:
        /*0008*/ 	.byte	0x04, 0x17
        /*000a*/ 	.short	(.L_1863 - .L_1862)
.L_1862:
        /*000c*/ 	.word	0x00000000
        /*0010*/ 	.short	0x0004
        /*0012*/ 	.short	0x0350
        /*0014*/ 	.byte	0x00, 0xf0, 0x21, 0x00


	//----- nvinfo : EIATTR_KPARAM_INFO
	.align		4
.L_1863:
        /*0018*/ 	.byte	0x04, 0x17
        /*001a*/ 	.short	(.L_1865 - .L_1864)
.L_1864:
        /*001c*/ 	.word	0x00000000
        /*0020*/ 	.short	0x0003
        /*0022*/ 	.short	0x0348
        /*0024*/ 	.byte	0x00, 0xf0, 0x21, 0x00


	//----- nvinfo : EIATTR_KPARAM_INFO
	.align		4
.L_1865:
        /*0028*/ 	.byte	0x04, 0x17
        /*002a*/ 	.short	(.L_1867 - .L_1866)
.L_1866:
        /*002c*/ 	.word	0x00000000
        /*0030*/ 	.short	0x0002
        /*0032*/ 	.short	0x0340
        /*0034*/ 	.byte	0x00, 0xf0, 0x21, 0x00


	//----- nvinfo : EIATTR_KPARAM_INFO
	.align		4
.L_1867:
        /*0038*/ 	.byte	0x04, 0x17
        /*003a*/ 	.short	(.L_1869 - .L_1868)
.L_1868:
        /*003c*/ 	.word	0x00000000
        /*0040*/ 	.short	0x0001
        /*0042*/ 	.short	0x01a0
        /*0044*/ 	.byte	0x00, 0xf0, 0x81, 0x06


	//----- nvinfo : EIATTR_KPARAM_INFO
	.align		4
.L_1869:
        /*0048*/ 	.byte	0x04, 0x17
        /*004a*/ 	.short	(.L_1871 - .L_1870)
.L_1870:
        /*004c*/ 	.word	0x00000000
        /*0050*/ 	.short	0x0000
        /*0052*/ 	.short	0x0000
        /*0054*/ 	.byte	0x00, 0xf0, 0x81, 0x06


	//----- nvinfo : EIATTR_SPARSE_MMA_MASK
	.align		4
.L_1871:
        /*0058*/ 	.byte	0x03, 0x50
        /*005a*/ 	.short	0x0000


	//----- nvinfo : EIATTR_MAXREG_COUNT
	.align		4
        /*005c*/ 	.byte	0x03, 0x1b
        /*005e*/ 	.short	0x00ff


	//----- nvinfo : EIATTR_MERCURY_ISA_VERSION
	.align		4
        /*0060*/ 	.byte	0x03, 0x5f
        /*0062*/ 	.short	0x0101


	//----- nvinfo : EIATTR_VRC_CTA_INIT_COUNT
	.align		4
        /*0064*/ 	.byte	0x02, 0x4a
	.zero		1
	.zero		1


	//----- nvinfo : EIATTR_EXIT_INSTR_OFFSETS
	.align		4
        /*0068*/ 	.byte	0x04, 0x1c
        /*006a*/ 	.short	(.L_1873 - .L_1872)


	//   ....[0]....
.L_1872:
        /*006c*/ 	.word	0x00000090


	//   ....[1]....
        /*0070*/ 	.word	0x00004400


	//   ....[2]....
        /*0074*/ 	.word	0x00004460


	//----- nvinfo : EIATTR_MAX_THREADS
	.align		4
.L_1873:
        /*0078*/ 	.byte	0x04, 0x05
        /*007a*/ 	.short	(.L_1875 - .L_1874)
.L_1874:
        /*007c*/ 	.word	0x00000080
        /*0080*/ 	.word	0x00000001
        /*0084*/ 	.word	0x00000001


	//----- nvinfo : EIATTR_CRS_STACK_SIZE
	.align		4
.L_1875:
        /*0088*/ 	.byte	0x04, 0x1e
        /*008a*/ 	.short	(.L_1877 - .L_1876)
.L_1876:
        /*008c*/ 	.word	0x00000000


	//----- nvinfo : EIATTR_CBANK_PARAM_SIZE
	.align		4
.L_1877:
        /*0090*/ 	.byte	0x03, 0x19
        /*0092*/ 	.short	0x0358


	//----- nvinfo : EIATTR_PARAM_CBANK
	.align		4
        /*0094*/ 	.byte	0x04, 0x0a
        /*0096*/ 	.short	(.L_1879 - .L_1878)
	.align		4
.L_1878:
        /*0098*/ 	.word	index@(.nv.constant0._ZN2at6native16triu_tril_kernelIllLb1ELi1ELb0EEEvNS_4cuda6detail10TensorInfoIT_T0_EENS4_IKS5_S6_EEllS6_)
        /*009c*/ 	.short	0x0380
        /*009e*/ 	.short	0x0358


	//----- nvinfo : EIATTR_SW_WAR
	.align		4
.L_1879:
        /*00a0*/ 	.byte	0x04, 0x36
        /*00a2*/ 	.short	(.L_1881 - .L_1880)
.L_1880:
        /*00a4*/ 	.word	0x00000008
.L_1881:


//--------------------- .nv.info._ZN2at6native16triu_tril_kernelIllLb1ELi1ELb1EEEvNS_4cuda6detail10TensorInfoIT_T0_EENS4_IKS5_S6_EEllS6_ --------------------------
	.section	.nv.info._ZN2at6native16triu_tril_kernelIllLb1ELi1ELb1EEEvNS_4cuda6detail10TensorInfoIT_T0_EENS4_IKS5_S6_EEllS6_,"",@"SHT_CUDA_INFO"
	.sectionflags	@""
	.align	4


	//----- nvinfo : EIATTR_CUDA_API_VERSION
	.align		4
        /*0000*/ 	.byte	0x04, 0x37
        /*0002*/ 	.short	(.L_1883 - .L_1882)
.L_1882:
        /*0004*/ 	.word	0x00000082


	//----- nvinfo : EIATTR_KPARAM_INFO
	.align		4
.L_1883:
        /*0008*/ 	.byte	0x04, 0x17
        /*000a*/ 	.short	(.L_1885 - .L_1884)
.L_1884:
        /*000c*/ 	.word	0x00000000
        /*0010*/ 	.short	0x0004
        /*0012*/ 	.short	0x0350
        /*0014*/ 	.byte	0x00, 0xf0, 0x21, 0x00


	//----- nvinfo : EIATTR_KPARAM_INFO
	.align		4
.L_1885:
        /*0018*/ 	.byte	0x04, 0x17
        /*001a*/ 	.short	(.L_1887 - .L_1886)
.L_1886:
        /*001c*/ 	.word	0x00000000
        /*0020*/ 	.short	0x0003
        /*0022*/ 	.short	0x0348
        /*0024*/ 	.byte	0x00, 0xf0, 0x21, 0x00


	//----- nvinfo : EIATTR_KPARAM_INFO
	.align		4
.L_1887:
        /*0028*/ 	.byte	0x04, 0x17
        /*002a*/ 	.short	(.L_1889 - .L_1888)
.L_1888:
        /*002c*/ 	.word	0x00000000
        /*0030*/ 	.short	0x0002
        /*0032*/ 	.short	0x0340
        /*0034*/ 	.byte	0x00, 0xf0, 0x21, 0x00


	//----- nvinfo : EIATTR_KPARAM_INFO
	.align		4
.L_1889:
        /*0038*/ 	.byte	0x04, 0x17
        /*003a*/ 	.short	(.L_1891 - .L_1890)
.L_1890:
        /*003c*/ 	.word	0x00000000
        /*0040*/ 	.short	0x0001
        /*0042*/ 	.short	0x01a0
        /*0044*/ 	.byte	0x00, 0xf0, 0x81, 0x06


	//----- nvinfo : EIATTR_KPARAM_INFO
	.align		4
.L_1891:
        /*0048*/ 	.byte	0x04, 0x17
        /*004a*/ 	.short	(.L_1893 - .L_1892)
.L_1892:
        /*004c*/ 	.word	0x00000000
        /*0050*/ 	.short	0x0000
        /*0052*/ 	.short	0x0000
        /*0054*/ 	.byte	0x00, 0xf0, 0x81, 0x06


	//----- nvinfo : EIATTR_SPARSE_MMA_MASK
	.align		4
.L_1893:
        /*0058*/ 	.byte	0x03, 0x50
        /*005a*/ 	.short	0x0000


	//----- nvinfo : EIATTR_MAXREG_COUNT
	.align		4
        /*005c*/ 	.byte	0x03, 0x1b
        /*005e*/ 	.short	0x00ff


	//----- nvinfo : EIATTR_MERCURY_ISA_VERSION
	.align		4
        /*0060*/ 	.byte	0x03, 0x5f
        /*0062*/ 	.short	0x0101


	//----- nvinfo : EIATTR_VRC_CTA_INIT_COUNT
	.align		4
        /*0064*/ 	.byte	0x02, 0x4a
	.zero		1
	.zero		1


	//----- nvinfo : EIATTR_EXIT_INSTR_OFFSETS
	.align		4
        /*0068*/ 	.byte	0x04, 0x1c
        /*006a*/ 	.short	(.L_1895 - .L_1894)


	//   ....[0]....
.L_1894:
        /*006c*/ 	.word	0x00000090


	//   ....[1]....
        /*0070*/ 	.word	0x00000610


	//   ....[2]....
        /*0074*/ 	.word	0x00003d80


	//   ....[3]....
        /*0078*/ 	.word	0x00003de0


	//----- nvinfo : EIATTR_MAX_THREADS
	.align		4
.L_1895:
        /*007c*/ 	.byte	0x04, 0x05
        /*007e*/ 	.short	(.L_1897 - .L_1896)
.L_1896:
        /*0080*/ 	.word	0x00000080
        /*0084*/ 	.word	0x00000001
        /*0088*/ 	.word	0x00000001


	//----- nvinfo : EIATTR_CRS_STACK_SIZE
	.align		4
.L_1897:
        /*008c*/ 	.byte	0x04, 0x1e
        /*008e*/ 	.short	(.L_1899 - .L_1898)
.L_1898:
        /*0090*/ 	.word	0x00000000


	//----- nvinfo : EIATTR_CBANK_PARAM_SIZE
	.align		4
.L_1899:
        /*0094*/ 	.byte	0x03, 0x19
        /*0096*/ 	.short	0x0358


	//----- nvinfo : EIATTR_PARAM_CBANK
	.align		4
        /*0098*/ 	.byte	0x04, 0x0a
        /*009a*/ 	.short	(.L_1901 - .L_1900)
	.align		4
.L_1900:
        /*009c*/ 	.word	index@(.nv.constant0._ZN2at6native16triu_tril_kernelIllLb1ELi1ELb1EEEvNS_4cuda6detail10TensorInfoIT_T0_EENS4_IKS5_S6_EEllS6_)
        /*00a0*/ 	.short	0x0380
        /*00a2*/ 	.short	0x0358


	//----- nvinfo : EIATTR_SW_WAR
	.align		4
.L_1901:
        /*00a4*/ 	.byte	0x04, 0x36
        /*00a6*/ 	.short	(.L_1903 - .L_1902)
.L_1902:
        /*00a8*/ 	.word	0x00000008
.L_1903:


//--------------------- .nv.info._ZN2at6native16triu_tril_kernelIliLb1ELi1ELb0EEEvNS_4cuda6detail10TensorInfoIT_T0_EENS4_IKS5_S6_EEllS6_ --------------------------
	.section	.nv.info._ZN2at6native16triu_tril_kernelIliLb1ELi1ELb0EEEvNS_4cuda6detail10TensorInfoIT_T0_EENS4_IKS5_S6_EEllS6_,"",@"SHT_CUDA_INFO"
	.sectionflags	@""
	.align	4


	//----- nvinfo : EIATTR_CUDA_API_VERSION
	.align		4
        /*0000*/ 	.byte	0x04, 0x37
        /*0002*/ 	.short	(.L_1905 - .L_1904)
.L_1904:
        /*0004*/ 	.word	0x00000082


	//----- nvinfo : EIATTR_KPARAM_INFO
	.align		4
.L_1905:
        /*0008*/ 	.byte	0x04, 0x17
        /*000a*/ 	.short	(.L_1907 - .L_1906)
.L_1906:
        /*000c*/ 	.word	0x00000000
        /*0010*/ 	.short	0x0004
        /*0012*/ 	.short	0x01c0
        /*0014*/ 	.byte	0x00, 0xf0, 0x11, 0x00


	//----- nvinfo : EIATTR_KPARAM_INFO
	.align		4
.L_1907:
        /*0018*/ 	.byte	0x04, 0x17
        /*001a*/ 	.short	(.L_1909 - .L_1908)
.L_1908:
        /*001c*/ 	.word	0x00000000
        /*0020*/ 	.short	0x0003
        /*0022*/ 	.short	0x01b8
        /*0024*/ 	.byte	0x00, 0xf0, 0x21, 0x00


	//----- nvinfo : EIATTR_KPARAM_INFO
	.align		4
.L_1909:
        /*0028*/ 	.byte	0x04, 0x17
        /*002a*/ 	.short	(.L_1911 - .L_1910)
.L_1910:
        /*002c*/ 	.word	0x00000000
        /*0030*/ 	.short	0x0002
        /*0032*/ 	.short	0x01b0
        /*0034*/ 	.byte	0x00, 0xf0, 0x21, 0x00


	//----- nvinfo : EIATTR_KPARAM_INFO
	.align		4
.L_1911:
        /*0038*/ 	.byte	0x04, 0x17
        /*003a*/ 	.short	(.L_1913 - .L_1912)
.L_1912:
        /*003c*/ 	.word	0x00000000
        /*0040*/ 	.short	0x0001
        /*0042*/ 	.short	0x00d8
        /*0044*/ 	.byte	0x00, 0xf0, 0x61, 0x03


	//----- nvinfo : EIATTR_KPARAM_INFO
	.align		4
.L_1913:
        /*0048*/ 	.byte	0x04, 0x17
        /*004a*/ 	.short	(.L_1915 - .L_1914)
.L_1914:
        /*004c*/ 	.word	0x00000000
        /*0050*/ 	.short	0x0000
        /*0052*/ 	.short	0x0000
        /*0054*/ 	.byte	0x00, 0xf0, 0x61, 0x03


	//----- nvinfo : EIATTR_SPARSE_MMA_MASK
	.align		4
.L_1915:
        /*0058*/ 	.byte	0x03, 0x50
        /*005a*/ 	.short	0x0000


	//----- nvinfo : EIATTR_MAXREG_COUNT
	.align		4
        /*005c*/ 	.byte	0x03, 0x1b
        /*005e*/ 	.short	0x00ff


	//----- nvinfo : EIATTR_MERCURY_ISA_VERSION
	.align		4
        /*0060*/ 	.byte	0x03, 0x5f
        /*0062*/ 	.short	0x0101


	//----- nvinfo : EIATTR_VRC_CTA_INIT_COUNT
	.align		4
        /*0064*/ 	.byte	0x02, 0x4a
	.zero		1
	.zero		1


	//----- nvinfo : EIATTR_EXIT_INSTR_OFFSETS
	.align		4
        /*0068*/ 	.byte	0x04, 0x1c
        /*006a*/ 	.short	(.L_1917 - .L_1916)


	//   ....[0]....
.L_1916:
        /*006c*/ 	.word	0x00000090


	//   ....[1]....
        /*0070*/ 	.word	0x00003360


	//   ....[2]....
        /*0074*/ 	.word	0x000033c0


	//----- nvinfo : EIATTR_MAX_THREADS
	.align		4
.L_1917:
        /*0078*/ 	.byte	0x04, 0x05
        /*007a*/ 	.short	(.L_1919 - .L_1918)
.L_1918:
        /*007c*/ 	.word	0x00000080
        /*0080*/ 	.word	0x00000001
        /*0084*/ 	.word	0x00000001


	//----- nvinfo : EIATTR_CRS_STACK_SIZE
	.align		4
.L_1919:
        /*0088*/ 	.byte	0x04, 0x1e
        /*008a*/ 	.short	(.L_1921 - .L_1920)
.L_1920:
        /*008c*/ 	.word	0x00000000


	//----- nvinfo : EIATTR_CBANK_PARAM_SIZE
	.align		4
.L_1921:
        /*0090*/ 	.byte	0x03, 0x19
        /*0092*/ 	.short	0x01c4


	//----- nvinfo : EIATTR_PARAM_CBANK
	.align		4
        /*0094*/ 	.byte	0x04, 0x0a
        /*0096*/ 	.short	(.L_1923 - .L_1922)
	.align		4
.L_1922:
        /*0098*/ 	.word	index@(.nv.constant0._ZN2at6native16triu_tril_kernelIliLb1ELi1ELb0EEEvNS_4cuda6detail10TensorInfoIT_T0_EENS4_IKS5_S6_EEllS6_)
        /*009c*/ 	.short	0x0380
        /*009e*/ 	.short	0x01c4


	//----- nvinfo : EIATTR_SW_WAR
	.align		4
.L_1923:
        /*00a0*/ 	.byte	0x04, 0x36
        /*00a2*/ 	.short	(.L_1925 - .L_1924)
.L_1924:
        /*00a4*/ 	.word	0x00000008
.L_1925:


//--------------------- .nv.info._ZN2at6native16triu_tril_kernelIliLb1ELi1ELb1EEEvNS_4cuda6detail10TensorInfoIT_T0_EENS4_IKS5_S6_EEllS6_ --------------------------
	.section	.nv.info._ZN2at6native16triu_tril_kernelIliLb1ELi1ELb1EEEvNS_4cuda6detail10TensorInfoIT_T0_EENS4_IKS5_S6_EEllS6_,"",@"SHT_CUDA_INFO"
	.sectionflags	@""
	.align	4


	//----- nvinfo : EIATTR_CUDA_API_VERSION
	.align		4
        /*0000*/ 	.byte	0x04, 0x37
        /*0002*/ 	.short	(.L_1927 - .L_1926)
.L_1926:
        /*0004*/ 	.word	0x00000082


	//----- nvinfo : EIATTR_KPARAM_INFO
	.align		4
.L_1927:
        /*0008*/ 	.byte	0x04, 0x17
        /*000a*/ 	.short	(.L_1929 - .L_1928)
.L_1928:
        /*000c*/ 	.word	0x00000000
        /*0010*/ 	.short	0x0004
        /*0012*/ 	.short	0x01c0
        /*0014*/ 	.byte	0x00, 0xf0, 0x11, 0x00


	//----- nvinfo : EIATTR_KPARAM_INFO
	.align		4
.L_1929:
        /*0018*/ 	.byte	0x04, 0x17
        /*001a*/ 	.short	(.L_1931 - .L_1930)
.L_1930:
        /*001c*/ 	.word	0x00000000
        /*0020*/ 	.short	0x0003
        /*0022*/ 	.short	0x01b8
        /*0024*/ 	.byte	0x00, 0xf0, 0x21, 0x00


	//----- nvinfo : EIATTR_KPARAM_INFO
	.align		4
.L_1931:
        /*0028*/ 	.byte	0x04, 0x17
        /*002a*/ 	.short	(.L_1933 - .L_1932)
.L_1932:
        /*002c*/ 	.word	0x00000000
        /*0030*/ 	.short	0x0002
        /*0032*/ 	.short	0x01b0
        /*0034*/ 	.byte	0x00, 0xf0, 0x21, 0x00


	//----- nvinfo : EIATTR_KPARAM_INFO
	.align		4
.L_1933:
        /*0038*/ 	.byte	0x04, 0x17
        /*003a*/ 	.short	(.L_1935 - .L_1934)
.L_1934:
        /*003c*/ 	.word	0x00000000
        /*0040*/ 	.short	0x0001
        /*0042*/ 	.short	0x00d8
        /*0044*/ 	.byte	0x00, 0xf0, 0x61, 0x03


	//----- nvinfo : EIATTR_KPARAM_INFO
	.align		4
.L_1935:
        /*0048*/ 	.byte	0x04, 0x17
        /*004a*/ 	.short	(.L_1937 - .L_1936)
.L_1936:
        /*004c*/ 	.word	0x00000000
        /*0050*/ 	.short	0x0000
        /*0052*/ 	.short	0x0000
        /*0054*/ 	.byte	0x00, 0xf0, 0x61, 0x03


	//----- nvinfo : EIATTR_SPARSE_MMA_MASK
	.align		4
.L_1937:
        /*0058*/ 	.byte	0x03, 0x50
        /*005a*/ 	.short	0x0000


	//----- nvinfo : EIATTR_MAXREG_COUNT
	.align		4
        /*005c*/ 	.byte	0x03, 0x1b
        /*005e*/ 	.short	0x00ff


	//----- nvinfo : EIATTR_MERCURY_ISA_VERSION
	.align		4
        /*0060*/ 	.byte	0x03, 0x5f
        /*0062*/ 	.short	0x0101


	//----- nvinfo : EIATTR_VRC_CTA_INIT_COUNT
	.align		4
        /*0064*/ 	.byte	0x02, 0x4a
	.zero		1
	.zero		1


	//----- nvinfo : EIATTR_EXIT_INSTR_OFFSETS
	.align		4
        /*0068*/ 	.byte	0x04, 0x1c
        /*006a*/ 	.short	(.L_1939 - .L_1938)


	//   ....[0]....
.L_1938:
        /*006c*/ 	.word	0x00000090


	//   ....[1]....
        /*0070*/ 	.word	0x00000580


	//   ....[2]....
        /*0074*/ 	.word	0x00003300


	//   ....[3]....
        /*0078*/ 	.word	0x00003350


	//----- nvinfo : EIATTR_MAX_THREADS
	.align		4
.L_1939:
        /*007c*/ 	.byte	0x04, 0x05
        /*007e*/ 	.short	(.L_1941 - .L_1940)
.L_1940:
        /*0080*/ 	.word	0x00000080
        /*0084*/ 	.word	0x00000001
        /*0088*/ 	.word	0x00000001


	//----- nvinfo : EIATTR_CRS_STACK_SIZE
	.align		4
.L_1941:
        /*008c*/ 	.byte	0x04, 0x1e
        /*008e*/ 	.short	(.L_1943 - .L_1942)
.L_1942:
        /*0090*/ 	.word	0x00000000


	//----- nvinfo : EIATTR_CBANK_PARAM_SIZE
	.align		4
.L_1943:
        /*0094*/ 	.byte	0x03, 0x19
        /*0096*/ 	.short	0x01c4


	//----- nvinfo : EIATTR_PARAM_CBANK
	.align		4
        /*0098*/ 	.byte	0x04, 0x0a
        /*009a*/ 	.short	(.L_1945 - .L_1944)
	.align		4
.L_1944:
        /*009c*/ 	.word	index@(.nv.constant0._ZN2at6native16triu_tril_kernelIliLb1ELi1ELb1EEEvNS_4cuda6detail10TensorInfoIT_T0_EENS4_IKS5_S6_EEllS6_)
        /*00a0*/ 	.short	0x0380
        /*00a2*/ 	.short	0x01c4


	//----- nvinfo : EIATTR_SW_WAR
	.align		4
.L_1945:
        /*00a4*/ 	.byte	0x04, 0x36
        /*00a6*/ 	.short	(.L_1947 - .L_1946)
.L_1946:
        /*00a8*/ 	.word	0x00000008
.L_1947:


//--------------------- .nv.info._ZN2at6native16triu_tril_kernelIilLb1ELi2ELb0EEEvNS_4cuda6detail10TensorInfoIT_T0_EENS4_IKS5_S6_EEllS6_ --------------------------
	.section	.nv.info._ZN2at6native16triu_tril_kernelIilLb1ELi2ELb0EEEvNS_4cuda6detail10TensorInfoIT_T0_EENS4_IKS5_S6_EEllS6_,"",@"SHT_CUDA_INFO"
	.sectionflags	@""
	.align	4


	//----- nvinfo : EIATTR_CUDA_API_VERSION
	.align		4
        /*0000*/ 	.byte	0x04, 0x37
        /*0002*/ 	.short	(.L_1949 - .L_1948)
.L_1948:
        /*0004*/ 	.word	0x00000082


	//----- nvinfo : EIATTR_KPARAM_INFO
	.align		4
.L_1949:
        /*0008*/ 	.byte	0x04, 0x17
        /*000a*/ 	.short	(.L_1951 - .L_1950)
.L_1950:
        /*000c*/ 	.word	0x00000000
        /*0010*/ 	.short	0x0004
        /*0012*/ 	.short	0x0350
        /*0014*/ 	.byte	0x00, 0xf0, 0x21, 0x00


	//----- nvinfo : EIATTR_KPARAM_INFO
	.align		4
.L_1951:
        /*0018*/ 	.byte	0x04, 0x17
        /*001a*/ 	.short	(.L_1953 - .L_1952)
.L_1952:
        /*001c*/ 	.word	0x00000000
        /*0020*/ 	.short	0x0003
        /*0022*/ 	.short	0x0348
        /*0024*/ 	.byte	0x00, 0xf0, 0x21, 0x00


	//----- nvinfo : EIATTR_KPARAM_INFO
	.align		4
.L_1953:
        /*0028*/ 	.byte	0x04, 0x17
        /*002a*/ 	.short	(.L_1955 - .L_1954)
.L_1954:
        /*002c*/ 	.word	0x00000000
        /*0030*/ 	.short	0x0002
        /*0032*/ 	.short	0x0340
        /*0034*/ 	.byte	0x00, 0xf0, 0x21, 0x00


	//----- nvinfo : EIATTR_KPARAM_INFO
	.align		4
.L_1955:
        /*0038*/ 	.byte	0x04, 0x17
        /*003a*/ 	.short	(.L_1957 - .L_1956)
.L_1956:
        /*003c*/ 	.word	0x00000000
        /*0040*/ 	.short	0x0001
        /*0042*/ 	.short	0x01a0
        /*0044*/ 	.byte	0x00, 0xf0, 0x81, 0x06


	//----- nvinfo : EIATTR_KPARAM_INFO
	.align		4
.L_1957:
        /*0048*/ 	.byte	0x04, 0x17
        /*004a*/ 	.short	(.L_1959 - .L_1958)
.L_1958:
        /*004c*/ 	.word	0x00000000
        /*0050*/ 	.short	0x0000
        /*0052*/ 	.short	0x0000
        /*0054*/ 	.byte	0x00, 0xf0, 0x81, 0x06


	//----- nvinfo : EIATTR_SPARSE_MMA_MASK
	.align		4
.L_1959:
        /*0058*/ 	.byte	0x03, 0x50
        /*005a*/ 	.short	0x0000


	//----- nvinfo : EIATTR_MAXREG_COUNT
	.align		4
        /*005c*/ 	.byte	0x03, 0x1b
        /*005e*/ 	.short	0x00ff


	//----- nvinfo : EIATTR_MERCURY_ISA_VERSION
	.align		4
        /*0060*/ 	.byte	0x03, 0x5f
        /*0062*/ 	.short	0x0101


	//----- nvinfo : EIATTR_VRC_CTA_INIT_COUNT
	.align		4
        /*0064*/ 	.byte	0x02, 0x4a
	.zero		1
	.zero		1


	//----- nvinfo : EIATTR_EXIT_INSTR_OFFSETS
	.align		4
        /*0068*/ 	.byte	0x04, 0x1c
        /*006a*/ 	.short	(.L_1961 - .L_1960)


	//   ....[0]....
.L_1960:
        /*006c*/ 	.word	0x000000b0


	//   ....[1]....
        /*0070*/ 	.word	0x00004780


	//   ....[2]....
        /*0074*/ 	.word	0x00004810


	//   ....[3]....
        /*0078*/ 	.word	0x00004860


	//----- nvinfo : EIATTR_MAX_THREADS
	.align		4
.L_1961:
        /*007c*/ 	.byte	0x04, 0x05
        /*007e*/ 	.short	(.L_1963 - .L_1962)
.L_1962:
        /*0080*/ 	.word	0x00000080
        /*0084*/ 	.word	0x00000001
        /*0088*/ 	.word	0x00000001


	//----- nvinfo : EIATTR_CRS_STACK_SIZE
	.align		4
.L_1963:
        /*008c*/ 	.byte	0x04, 0x1e
        /*008e*/ 	.short	(.L_1965 - .L_1964)
.L_1964:
        /*0090*/ 	.word	0x00000000


	//----- nvinfo : EIATTR_CBANK_PARAM_SIZE
	.align		4
.L_1965:
        /*0094*/ 	.byte	0x03, 0x19
        /*0096*/ 	.short	0x0358


	//----- nvinfo : EIATTR_PARAM_CBANK
	.align		4
        /*0098*/ 	.byte	0x04, 0x0a
        /*009a*/ 	.short	(.L_1967 - .L_1966)
	.align		4
.L_1966:
        /*009c*/ 	.word	index@(.nv.constant0._ZN2at6native16triu_tril_kernelIilLb1ELi2ELb0EEEvNS_4cuda6detail10TensorInfoIT_T0_EENS4_IKS5_S6_EEllS6_)
        /*00a0*/ 	.short	0x0380
        /*00a2*/ 	.short	0x0358


	//----- nvinfo : EIATTR_SW_WAR
	.align		4
.L_1967:
        /*00a4*/ 	.byte	0x04, 0x36
        /*00a6*/ 	.short	(.L_1969 - .L_1968)
.L_1968:
        /*00a8*/ 	.word	0x00000008
.L_1969:


//--------------------- .nv.info._ZN2at6native16triu_tril_kernelIilLb1ELi2ELb1EEEvNS_4cuda6detail10TensorInfoIT_T0_EENS4_IKS5_S6_EEllS6_ --------------------------
	.section	.nv.info._ZN2at6native16triu_tril_kernelIilLb1ELi2ELb1EEEvNS_4cuda6detail10TensorInfoIT_T0_EENS4_IKS5_S6_EEllS6_,"",@"SHT_CUDA_INFO"
	.sectionflags	@""
	.align	4


	//----- nvinfo : EIATTR_CUDA_API_VERSION
	.align		4
        /*0000*/ 	.byte	0x04, 0x37
        /*0002*/ 	.short	(.L_1971 - .L_1970)
.L_1970:
        /*0004*/ 	.word	0x00000082


	//----- nvinfo : EIATTR_KPARAM_INFO
	.align		4
.L_1971:
        /*0008*/ 	.byte	0x04, 0x17
        /*000a*/ 	.short	(.L_1973 - .L_1972)
.L_1972:
        /*000c*/ 	.word	0x00000000
        /*0010*/ 	.short	0x0004
        /*0012*/ 	.short	0x0350
        /*0014*/ 	.byte	0x00, 0xf0, 0x21, 0x00


	//----- nvinfo : EIATTR_KPARAM_INFO
	.align		4
.L_1973:
        /*0018*/ 	.byte	0x04, 0x17
        /*001a*/ 	.short	(.L_1975 - .L_1974)
.L_1974:
        /*001c*/ 	.word	0x00000000
        /*0020*/ 	.short	0x0003
        /*0022*/ 	.short	0x0348
        /*0024*/ 	.byte	0x00, 0xf0, 0x21, 0x00


	//----- nvinfo : EIATTR_KPARAM_INFO
	.align		4
.L_1975:
        /*0028*/ 	.byte	0x04, 0x17
        /*002a*/ 	.short	(.L_1977 - .L_1976)
.L_1976:
        /*002c*/ 	.word	0x00000000
        /*0030*/ 	.short	0x0002
        /*0032*/ 	.short	0x0340
        /*0034*/ 	.byte	0x00, 0xf0, 0x21, 0x00


	//----- nvinfo : EIATTR_KPARAM_INFO
	.align		4
.L_1977:
        /*0038*/ 	.byte	0x04, 0x17
        /*003a*/ 	.short	(.L_1979 - .L_1978)
.L_1978:
        /*003c*/ 	.word	0x00000000
        /*0040*/ 	.short	0x0001
        /*0042*/ 	.short	0x01a0
        /*0044*/ 	.byte	0x00, 0xf0, 0x81, 0x06


	//----- nvinfo : EIATTR_KPARAM_INFO
	.align		4
.L_1979:
        /*0048*/ 	.byte	0x04, 0x17
        /*004a*/ 	.short	(.L_1981 - .L_1980)
.L_1980:
        /*004c*/ 	.word	0x00000000
        /*0050*/ 	.short	0x0000
        /*0052*/ 	.short	0x0000
        /*0054*/ 	.byte	0x00, 0xf0, 0x81, 0x06


	//----- nvinfo : EIATTR_SPARSE_MMA_MASK
	.align		4
.L_1981:
        /*0058*/ 	.byte	0x03, 0x50
        /*005a*/ 	.short	0x0000


	//----- nvinfo : EIATTR_MAXREG_COUNT
	.align		4
        /*005c*/ 	.byte	0x03, 0x1b
        /*005e*/ 	.short	0x00ff


	//----- nvinfo : EIATTR_MERCURY_ISA_VERSION
	.align		4
        /*0060*/ 	.byte	0x03, 0x5f
        /*0062*/ 	.short	0x0101


	//----- nvinfo : EIATTR_VRC_CTA_INIT_COUNT
	.align		4
        /*0064*/ 	.byte	0x02, 0x4a
	.zero		1
	.zero		1


	//----- nvinfo : EIATTR_EXIT_INSTR_OFFSETS
	.align		4
        /*0068*/ 	.byte	0x04, 0x1c
        /*006a*/ 	.short	(.L_1983 - .L_1982)


	//   ....[0]....
.L_1982:
        /*006c*/ 	.word	0x000000b0


	//   ....[1]....
        /*0070*/ 	.word	0x00000610


	//   ....[2]....
        /*0074*/ 	.word	0x00003c70


	//   ....[3]....
        /*0078*/ 	.word	0x00003d60


	//   ....[4]....
        /*007c*/ 	.word	0x00003db0


	//----- nvinfo : EIATTR_MAX_THREADS
	.align		4
.L_1983:
        /*0080*/ 	.byte	0x04, 0x05
        /*0082*/ 	.short	(.L_1985 - .L_1984)
.L_1984:
        /*0084*/ 	.word	0x00000080
        /*0088*/ 	.word	0x00000001
        /*008c*/ 	.word	0x00000001


	//----- nvinfo : EIATTR_CRS_STACK_SIZE
	.align		4
.L_1985:
        /*0090*/ 	.byte	0x04, 0x1e
        /*0092*/ 	.short	(.L_1987 - .L_1986)
.L_1986:
        /*0094*/ 	.word	0x00000000


	//----- nvinfo : EIATTR_CBANK_PARAM_SIZE
	.align		4
.L_1987:
        /*0098*/ 	.byte	0x03, 0x19
        /*009a*/ 	.short	0x0358


	//----- nvinfo : EIATTR_PARAM_CBANK
	.align		4
        /*009c*/ 	.byte	0x04, 0x0a
        /*009e*/ 	.short	(.L_1989 - .L_1988)
	.align		4
.L_1988:
        /*00a0*/ 	.word	index@(.nv.constant0._ZN2at6native16triu_tril_kernelIilLb1ELi2ELb1EEEvNS_4cuda6detail10TensorInfoIT_T0_EENS4_IKS5_S6_EEllS6_)
        /*00a4*/ 	.short	0x0380
        /*00a6*/ 	.short	0x0358


	//----- nvinfo : EIATTR_SW_WAR
	.align		4
.L_1989:
        /*00a8*/ 	.byte	0x04, 0x36
        /*00aa*/ 	.short	(.L_1991 - .L_1990)
.L_1990:
        /*00ac*/ 	.word	0x00000008
.L_1991:


//--------------------- .nv.info._ZN2at6native16triu_tril_kernelIiiLb1ELi2ELb0EEEvNS_4cuda6detail10TensorInfoIT_T0_EENS4_IKS5_S6_EEllS6_ --------------------------
	.section	.nv.info._ZN2at6native16triu_tril_kernelIiiLb1ELi2ELb0EEEvNS_4cuda6detail10TensorInfoIT_T0_EENS4_IKS5_S6_EEllS6_,"",@"SHT_CUDA_INFO"
	.sectionflags	@""
	.align	4


	//----- nvinfo : EIATTR_CUDA_API_VERSION
	.align		4
        /*0000*/ 	.byte	0x04, 0x37
        /*0002*/ 	.short	(.L_1993 - .L_1992)
.L_1992:
        /*0004*/ 	.word	0x00000082


	//----- nvinfo : EIATTR_KPARAM_INFO
	.align		4
.L_1993:
        /*0008*/ 	.byte	0x04, 0x17
        /*000a*/ 	.short	(.L_1995 - .L_1994)
.L_1994:
        /*000c*/ 	.word	0x00000000
        /*0010*/ 	.short	0x0004
        /*0012*/ 	.short	0x01c0
        /*0014*/ 	.byte	0x00, 0xf0, 0x11, 0x00


	//----- nvinfo : EIATTR_KPARAM_INFO
	.align		4
.L_1995:
        /*0018*/ 	.byte	0x04, 0x17
        /*001a*/ 	.short	(.L_1997 - .L_1996)
.L_1996:
        /*001c*/ 	.word	0x00000000
        /*0020*/ 	.short	0x0003
        /*0022*/ 	.short	0x01b8
        /*0024*/ 	.byte	0x00, 0xf0, 0x21, 0x00


	//----- nvinfo : EIATTR_KPARAM_INFO
	.align		4
.L_1997:
        /*0028*/ 	.byte	0x04, 0x17
        /*002a*/ 	.short	(.L_1999 - .L_1998)
.L_1998:
        /*002c*/ 	.word	0x00000000
        /*0030*/ 	.short	0x0002
        /*0032*/ 	.short	0x01b0
        /*0034*/ 	.byte	0x00, 0xf0, 0x21, 0x00


	//----- nvinfo : EIATTR_KPARAM_INFO
	.align		4
.L_1999:
        /*0038*/ 	.byte	0x04, 0x17
        /*003a*/ 	.short	(.L_2001 - .L_2000)
.L_2000:
        /*003c*/ 	.word	0x00000000
        /*0040*/ 	.short	0x0001
        /*0042*/ 	.short	0x00d8
        /*0044*/ 	.byte	0x00, 0xf0, 0x61, 0x03


	//----- nvinfo : EIATTR_KPARAM_INFO
	.align		4
.L_2001:
        /*0048*/ 	.byte	0x04, 0x17
        /*004a*/ 	.short	(.L_2003 - .L_2002)
.L_2002:
        /*004c*/ 	.word	0x00000000
        /*0050*/ 	.short	0x0000
        /*0052*/ 	.short	0x0000
        /*0054*/ 	.byte	0x00, 0xf0, 0x61, 0x03


	//----- nvinfo : EIATTR_SPARSE_MMA_MASK
	.align		4
.L_2003:
        /*0058*/ 	.byte	0x03, 0x50
        /*005a*/ 	.short	0x0000


	//----- nvinfo : EIATTR_MAXREG_COUNT
	.align		4
        /*005c*/ 	.byte	0x03, 0x1b
        /*005e*/ 	.short	0x00ff


	//----- nvinfo : EIATTR_MERCURY_ISA_VERSION
	.align		4
        /*0060*/ 	.byte	0x03, 0x5f
        /*0062*/ 	.short	0x0101


	//----- nvinfo : EIATTR_VRC_CTA_INIT_COUNT
	.align		4
        /*0064*/ 	.byte	0x02, 0x4a
	.zero		1
	.zero		1


	//----- nvinfo : EIATTR_EXIT_INSTR_OFFSETS
	.align		4
        /*0068*/ 	.byte	0x04, 0x1c
        /*006a*/ 	.short	(.L_2005 - .L_2004)


	//   ....[0]....
.L_2004:
        /*006c*/ 	.word	0x000000b0


	//   ....[1]....
        /*0070*/ 	.word	0x00003470


	//   ....[2]....
        /*0074*/ 	.word	0x000034c0


	//   ....[3]....
        /*0078*/ 	.word	0x00003500


	//----- nvinfo : EIATTR_MAX_THREADS
	.align		4
.L_2005:
        /*007c*/ 	.byte	0x04, 0x05
        /*007e*/ 	.short	(.L_2007 - .L_2006)
.L_2006:
        /*0080*/ 	.word	0x00000080
        /*0084*/ 	.word	0x00000001
        /*0088*/ 	.word	0x00000001


	//----- nvinfo : EIATTR_CRS_STACK_SIZE
	.align		4
.L_2007:
        /*008c*/ 	.byte	0x04, 0x1e
        /*008e*/ 	.short	(.L_2009 - .L_2008)
.L_2008:
        /*0090*/ 	.word	0x00000000


	//----- nvinfo : EIATTR_CBANK_PARAM_SIZE
	.align		4
.L_2009:
        /*0094*/ 	.byte	0x03, 0x19
        /*0096*/ 	.short	0x01c4


	//----- nvinfo : EIATTR_PARAM_CBANK
	.align		4
        /*0098*/ 	.byte	0x04, 0x0a
        /*009a*/ 	.short	(.L_2011 - .L_2010)
	.align		4
.L_2010:
        /*009c*/ 	.word	index@(.nv.constant0._ZN2at6native16triu_tril_kernelIiiLb1ELi2ELb0EEEvNS_4cuda6detail10TensorInfoIT_T0_EENS4_IKS5_S6_EEllS6_)
        /*00a0*/ 	.short	0x0380
        /*00a2*/ 	.short	0x01c4


	//----- nvinfo : EIATTR_SW_WAR
	.align		4
.L_2011:
        /*00a4*/ 	.byte	0x04, 0x36
        /*00a6*/ 	.short	(.L_2013 - .L_2012)
.L_2012:
        /*00a8*/ 	.word	0x00000008
.L_2013:


//--------------------- .nv.info._ZN2at6native16triu_tril_kernelIiiLb1ELi2ELb1EEEvNS_4cuda6detail10TensorInfoIT_T0_EENS4_IKS5_S6_EEllS6_ --------------------------
	.section	.nv.info._ZN2at6native16triu_tril_kernelIiiLb1ELi2ELb1EEEvNS_4cuda6detail10TensorInfoIT_T0_EENS4_IKS5_S6_EEllS6_,"",@"SHT_CUDA_INFO"
	.sectionflags	@""
	.align	4


	//----- nvinfo : EIATTR_CUDA_API_VERSION
	.align		4
        /*0000*/ 	.byte	0x04, 0x37
        /*0002*/ 	.short	(.L_2015 - .L_2014)
.L_2014:
        /*0004*/ 	.word	0x00000082


	//----- nvinfo : EIATTR_KPARAM_INFO
	.align		4
.L_2015:
        /*0008*/ 	.byte	0x04, 0x17
        /*000a*/ 	.short	(.L_2017 - .L_2016)
.L_2016:
        /*000c*/ 	.word	0x00000000
        /*0010*/ 	.short	0x0004
        /*0012*/ 	.short	0x01c0
        /*0014*/ 	.byte	0x00, 0xf0, 0x11, 0x00


	//----- nvinfo : EIATTR_KPARAM_INFO
	.align		4
.L_2017:
        /*0018*/ 	.byte	0x04, 0x17
        /*001a*/ 	.short	(.L_2019 - .L_2018)
.L_2018:
        /*001c*/ 	.word	0x00000000
        /*0020*/ 	.short	0x0003
        /*0022*/ 	.short	0x01b8
        /*0024*/ 	.byte	0x00, 0xf0, 0x21, 0x00


	//----- nvinfo : EIATTR_KPARAM_INFO
	.align		4
.L_2019:
        /*0028*/ 	.byte	0x04, 0x17
        /*002a*/ 	.short	(.L_2021 - .L_2020)
.L_2020:
        /*002c*/ 	.word	0x00000000
        /*0030*/ 	.short	0x0002
        /*0032*/ 	.short	0x01b0
        /*0034*/ 	.byte	0x00, 0xf0, 0x21, 0x00


	//----- nvinfo : EIATTR_KPARAM_INFO
	.align		4
.L_2021:
        /*0038*/ 	.byte	0x04, 0x17
        /*003a*/ 	.short	(.L_2023 - .L_2022)
.L_2022:
        /*003c*/ 	.word	0x00000000
        /*0040*/ 	.short	0x0001
        /*0042*/ 	.short	0x00d8
        /*0044*/ 	.byte	0x00, 0xf0, 0x61, 0x03


	//----- nvinfo : EIATTR_KPARAM_INFO
	.align		4
.L_2023:
        /*0048*/ 	.byte	0x04, 0x17
        /*004a*/ 	.short	(.L_2025 - .L_2024)
.L_2024:
        /*004c*/ 	.word	0x00000000
        /*0050*/ 	.short	0x0000
        /*0052*/ 	.short	0x0000
        /*0054*/ 	.byte	0x00, 0xf0, 0x61, 0x03


	//----- nvinfo : EIATTR_SPARSE_MMA_MASK
	.align		4
.L_2025:
        /*0058*/ 	.byte	0x03, 0x50
        /*005a*/ 	.short	0x0000


	//----- nvinfo : EIATTR_MAXREG_COUNT
	.align		4
        /*005c*/ 	.byte	0x03, 0x1b
        /*005e*/ 	.short	0x00ff


	//----- nvinfo : EIATTR_MERCURY_ISA_VERSION
	.align		4
        /*0060*/ 	.byte	0x03, 0x5f
        /*0062*/ 	.short	0x0101


	//----- nvinfo : EIATTR_VRC_CTA_INIT_COUNT
	.align		4
        /*0064*/ 	.byte	0x02, 0x4a
	.zero		1
	.zero		1


	//----- nvinfo : EIATTR_EXIT_INSTR_OFFSETS
	.align		4
        /*0068*/ 	.byte	0x04, 0x1c
        /*006a*/ 	.short	(.L_2027 - .L_2026)


	//   ....[0]....
.L_2026:
        /*006c*/ 	.word	0x000000b0


	//   ....[1]....
        /*0070*/ 	.word	0x00000570


	//   ....[2]....
        /*0074*/ 	.word	0x00003310


	//   ....[3]....
        /*0078*/ 	.word	0x00003370


	//   ....[4]....
        /*007c*/ 	.word	0x000033d0


	//   ....[5]....
        /*0080*/ 	.word	0x00003410


	//----- nvinfo : EIATTR_MAX_THREADS
	.align		4
.L_2027:
        /*0084*/ 	.byte	0x04, 0x05
        /*0086*/ 	.short	(.L_2029 - .L_2028)
.L_2028:
        /*0088*/ 	.word	0x00000080
        /*008c*/ 	.word	0x00000001
        /*0090*/ 	.word	0x00000001


	//----- nvinfo : EIATTR_CRS_STACK_SIZE
	.align		4
.L_2029:
        /*0094*/ 	.byte	0x04, 0x1e
        /*0096*/ 	.short	(.L_2031 - .L_2030)
.L_2030:
        /*0098*/ 	.word	0x00000000


	//----- nvinfo : EIATTR_CBANK_PARAM_SIZE
	.align		4
.L_2031:
        /*009c*/ 	.byte	0x03, 0x19
        /*009e*/ 	.short	0x01c4


	//----- nvinfo : EIATTR_PARAM_CBANK
	.align		4
        /*00a0*/ 	.byte	0x04, 0x0a
        /*00a2*/ 	.short	(.L_2033 - .L_2032)
	.align		4
.L_2032:
        /*00a4*/ 	.word	index@(.nv.constant0._ZN2at6native16triu_tril_kernelIiiLb1ELi2ELb1EEEvNS_4cuda6detail10TensorInfoIT_T0_EENS4_IKS5_S6_EEllS6_)
        /*00a8*/ 	.short	0x0380
        /*00aa*/ 	.short	0x01c4


	//----- nvinfo : EIATTR_SW_WAR
	.align		4
.L_2033:
        /*00ac*/ 	.byte	0x04, 0x36
        /*00ae*/ 	.short	(.L_2035 - .L_2034)
.L_2034:
        /*00b0*/ 	.word	0x00000008
.L_2035:


//--------------------- .nv.info._ZN2at6native16triu_tril_kernelIalLb1ELi8ELb0EEEvNS_4cuda6detail10TensorInfoIT_T0_EENS4_IKS5_S6_EEllS6_ --------------------------
	.section	.nv.info._ZN2at6native16triu_tril_kernelIalLb1ELi8ELb0EEEvNS_4cuda6detail10TensorInfoIT_T0_EENS4_IKS5_S6_EEllS6_,"",@"SHT_CUDA_INFO"
	.sectionflags	@""
	.align	4


	//----- nvinfo : EIATTR_CUDA_API_VERSION
	.align		4
        /*0000*/ 	.byte	0x04, 0x37
        /*0002*/ 	.short	(.L_2037 - .L_2036)
.L_2036:
        /*0004*/ 	.word	0x00000082


	//----- nvinfo : EIATTR_KPARAM_INFO
	.align		4
.L_2037:
        /*0008*/ 	.byte	0x04, 0x17
        /*000a*/ 	.short	(.L_2039 - .L_2038)
.L_2038:
        /*000c*/ 	.word	0x00000000
        /*0010*/ 	.short	0x0004
        /*0012*/ 	.short	0x0350
        /*0014*/ 	.byte	0x00, 0xf0, 0x21, 0x00


	//----- nvinfo : EIATTR_KPARAM_INFO
	.align		4
.L_2039:
        /*0018*/ 	.byte	0x04, 0x17
        /*001a*/ 	.short	(.L_2041 - .L_2040)
.L_2040:
        /*001c*/ 	.word	0x00000000
        /*0020*/ 	.short	0x0003
        /*0022*/ 	.short	0x0348
        /*0024*/ 	.byte	0x00, 0xf0, 0x21, 0x00


	//----- nvinfo : EIATTR_KPARAM_INFO
	.align		4
.L_2041:
        /*0028*/ 	.byte	0x04, 0x17
        /*002a*/ 	.short	(.L_2043 - .L_2042)
.L_2042:
        /*002c*/ 	.word	0x00000000
        /*0030*/ 	.short	0x0002
        /*0032*/ 	.short	0x0340
        /*0034*/ 	.byte	0x00, 0xf0, 0x21, 0x00


	//----- nvinfo : EIATTR_KPARAM_INFO
	.align		4
.L_2043:
        /*0038*/ 	.byte	0x04, 0x17
        /*003a*/ 	.short	(.L_2045 - .L_2044)
.L_2044:
        /*003c*/ 	.word	0x00000000
        /*0040*/ 	.short	0x0001
        /*0042*/ 	.short	0x01a0
        /*0044*/ 	.byte	0x00, 0xf0, 0x81, 0x06


	//----- nvinfo : EIATTR_KPARAM_INFO
	.align		4
.L_2045:
        /*0048*/ 	.byte	0x04, 0x17
        /*004a*/ 	.short	(.L_2047 - .L_2046)
.L_2046:
        /*004c*/ 	.word	0x00000000
        /*0050*/ 	.short	0x0000
        /*0052*/ 	.short	0x0000
        /*0054*/ 	.byte	0x00, 0xf0, 0x81, 0x06


	//----- nvinfo : EIATTR_SPARSE_MMA_MASK
	.align		4
.L_2047:
        /*0058*/ 	.byte	0x03, 0x50
        /*005a*/ 	.short	0x0000


	//----- nvinfo : EIATTR_MAXREG_COUNT
	.align		4
        /*005c*/ 	.byte	0x03, 0x1b
        /*005e*/ 	.short	0x00ff


	//----- nvinfo : EIATTR_MERCURY_ISA_VERSION
	.align		4
        /*0060*/ 	.byte	0x03, 0x5f
        /*0062*/ 	.short	0x0101


	//----- nvinfo : EIATTR_VRC_CTA_INIT_COUNT
	.align		4
        /*0064*/ 	.byte	0x02, 0x4a
	.zero		1
	.zero		1


	//----- nvinfo : EIATTR_EXIT_INSTR_OFFSETS
	.align		4
        /*0068*/ 	.byte	0x04, 0x1c
        /*006a*/ 	.short	(.L_2049 - .L_2048)


	//   ....[0]....
.L_2048:
        /*006c*/ 	.word	0x000000b0


	//   ....[1]....
        /*0070*/ 	.word	0x00004ea0


	//   ....[2]....
        /*0074*/ 	.word	0x00004f30


	//   ....[3]....
        /*0078*/ 	.word	0x00004fc0


	//   ....[4]....
        /*007c*/ 	.word	0x00005040


	//   ....[5]....
        /*0080*/ 	.word	0x000050d0


	//   ....[6]....
        /*0084*/ 	.word	0x00005150


	//   ....[7]....
        /*0088*/ 	.word	0x000051e0


	//   ....[8]....
        /*008c*/ 	.word	0x00005270


	//   ....[9]....
        /*0090*/ 	.word	0x000052c0


	//----- nvinfo : EIATTR_MAX_THREADS
	.align		4
.L_2049:
        /*0094*/ 	.byte	0x04, 0x05
        /*0096*/ 	.short	(.L_2051 - .L_2050)
.L_2050:
        /*0098*/ 	.word	0x00000080
        /*009c*/ 	.word	0x00000001
        /*00a0*/ 	.word	0x00000001


	//----- nvinfo : EIATTR_CRS_STACK_SIZE
	.align		4
.L_2051:
        /*00a4*/ 	.byte	0x04, 0x1e
        /*00a6*/ 	.short	(.L_2053 - .L_2052)
.L_2052:
        /*00a8*/ 	.word	0x00000000


	//----- nvinfo : EIATTR_CBANK_PARAM_SIZE
	.align		4
.L_2053:
        /*00ac*/ 	.byte	0x03, 0x19
        /*00ae*/ 	.short	0x0358


	//----- nvinfo : EIATTR_PARAM_CBANK
	.align		4
        /*00b0*/ 	.byte	0x04, 0x0a
        /*00b2*/ 	.short	(.L_2055 - .L_2054)
	.align		4
.L_2054:
        /*00b4*/ 	.word	index@(.nv.constant0._ZN2at6native16triu_tril_kernelIalLb1ELi8ELb0EEEvNS_4cuda6detail10TensorInfoIT_T0_EENS4_IKS5_S6_EEllS6_)
        /*00b8*/ 	.short	0x0380
        /*00ba*/ 	.short	0x0358


	//----- nvinfo : EIATTR_SW_WAR
	.align		4
.L_2055:
        /*00bc*/ 	.byte	0x04, 0x36
        /*00be*/ 	.short	(.L_2057 - .L_2056)
.L_2056:
        /*00c0*/ 	.word	0x00000008
.L_2057:


//--------------------- .nv.info._ZN2at6native16triu_tril_kernelIalLb1ELi8ELb1EEEvNS_4cuda6detail10TensorInfoIT_T0_EENS4_IKS5_S6_EEllS6_ --------------------------
	.section	.nv.info._ZN2at6native16triu_tril_kernelIalLb1ELi8ELb1EEEvNS_4cuda6detail10TensorInfoIT_T0_EENS4_IKS5_S6_EEllS6_,"",@"SHT_CUDA_INFO"
	.sectionflags	@""
	.align	4


	//----- nvinfo : EIATTR_CUDA_API_VERSION
	.align		4
        /*0000*/ 	.byte	0x04, 0x37
        /*0002*/ 	.short	(.L_2059 - .L_2058)
.L_2058:
        /*0004*/ 	.word	0x00000082


	//----- nvinfo : EIATTR_KPARAM_INFO
	.align		4
.L_2059:
        /*0008*/ 	.byte	0x04, 0x17
        /*000a*/ 	.short	(.L_2061 - .L_2060)
.L_2060:
        /*000c*/ 	.word	0x00000000
        /*0010*/ 	.short	0x0004
        /*0012*/ 	.short	0x0350
        /*0014*/ 	.byte	0x00, 0xf0, 0x21, 0x00


	//----- nvinfo : EIATTR_KPARAM_INFO
	.align		4
.L_2061:
        /*0018*/ 	.byte	0x04, 0x17
        /*001a*/ 	.short	(.L_2063 - .L_2062)
.L_2062:
        /*001c*/ 	.word	0x00000000
        /*0020*/ 	.short	0x0003
        /*0022*/ 	.short	0x0348
        /*0024*/ 	.byte	0x00, 0xf0, 0x21, 0x00


	//----- nvinfo : EIATTR_KPARAM_INFO
	.align		4
.L_2063:
        /*0028*/ 	.byte	0x04, 0x17
        /*002a*/ 	.short	(.L_2065 - .L_2064)
.L_2064:
        /*002c*/ 	.word	0x00000000
        /*0030*/ 	.short	0x0002
        /*0032*/ 	.short	0x0340
        /*0034*/ 	.byte	0x00, 0xf0, 0x21, 0x00


	//----- nvinfo : EIATTR_KPARAM_INFO
	.align		4
.L_2065:
        /*0038*/ 	.byte	0x04, 0x17
        /*003a*/ 	.short	(.L_2067 - .L_2066)
.L_2066:
        /*003c*/ 	.word	0x00000000
        /*0040*/ 	.short	0x0001
        /*0042*/ 	.short	0x01a0
        /*0044*/ 	.byte	0x00, 0xf0, 0x81, 0x06


	//----- nvinfo : EIATTR_KPARAM_INFO
	.align		4
.L_2067:
        /*0048*/ 	.byte	0x04, 0x17
        /*004a*/ 	.short	(.L_2069 - .L_2068)
.L_2068:
        /*004c*/ 	.word	0x00000000
        /*0050*/ 	.short	0x0000
        /*0052*/ 	.short	0x0000
        /*0054*/ 	.byte	0x00, 0xf0, 0x81, 0x06


	//----- nvinfo : EIATTR_SPARSE_MMA_MASK
	.align		4
.L_2069:
        /*0058*/ 	.byte	0x03, 0x50
        /*005a*/ 	.short	0x0000


	//----- nvinfo : EIATTR_MAXREG_COUNT
	.align		4
        /*005c*/ 	.byte	0x03, 0x1b
        /*005e*/ 	.short	0x00ff


	//----- nvinfo : EIATTR_MERCURY_ISA_VERSION
	.align		4
        /*0060*/ 	.byte	0x03, 0x5f
        /*0062*/ 	.short	0x0101


	//----- nvinfo : EIATTR_VRC_CTA_INIT_COUNT
	.align		4
        /*0064*/ 	.byte	0x02, 0x4a
	.zero		1
	.zero		1


	//----- nvinfo : EIATTR_EXIT_INSTR_OFFSETS
	.align		4
        /*0068*/ 	.byte	0x04, 0x1c
        /*006a*/ 	.short	(.L_2071 - .L_2070)


	//   ....[0]....
.L_2070:
        /*006c*/ 	.word	0x000000b0


	//   ....[1]....
        /*0070*/ 	.word	0x00000610


	//   ....[2]....
        /*0074*/ 	.word	0x00003c70


	//   ....[3]....
        /*0078*/ 	.word	0x00003d10


	//   ....[4]....
        /*007c*/ 	.word	0x00003df0


	//   ....[5]....
        /*0080*/ 	.word	0x00003ec0


	//   ....[6]....
        /*0084*/ 	.word	0x00003fa0


	//   ....[7]....
        /*0088*/ 	.word	0x00004070


	//   ....[8]....
        /*008c*/ 	.word	0x00004150


	//   ....[9]....
        /*0090*/ 	.word	0x00004270


	//   ....[10]....
        /*0094*/ 	.word	0x000042d0


	//----- nvinfo : EIATTR_MAX_THREADS
	.align		4
.L_2071:
        /*0098*/ 	.byte	0x04, 0x05
        /*009a*/ 	.short	(.L_2073 - .L_2072)
.L_2072:
        /*009c*/ 	.word	0x00000080
        /*00a0*/ 	.word	0x00000001
        /*00a4*/ 	.word	0x00000001


	//----- nvinfo : EIATTR_CRS_STACK_SIZE
	.align		4
.L_2073:
        /*00a8*/ 	.byte	0x04, 0x1e
        /*00aa*/ 	.short	(.L_2075 - .L_2074)
.L_2074:
        /*00ac*/ 	.word	0x00000000


	//----- nvinfo : EIATTR_CBANK_PARAM_SIZE
	.align		4
.L_2075:
        /*00b0*/ 	.byte	0x03, 0x19
        /*00b2*/ 	.short	0x0358


	//----- nvinfo : EIATTR_PARAM_CBANK
	.align		4
        /*00b4*/ 	.byte	0x04, 0x0a
        /*00b6*/ 	.short	(.L_2077 - .L_2076)
	.align		4
.L_2076:
        /*00b8*/ 	.word	index@(.nv.constant0._ZN2at6native16triu_tril_kernelIalLb1ELi8ELb1EEEvNS_4cuda6detail10TensorInfoIT_T0_EENS4_IKS5_S6_EEllS6_)
        /*00bc*/ 	.short	0x0380
        /*00be*/ 	.short	0x0358


	//----- nvinfo : EIATTR_SW_WAR
	.align		4
.L_2077:
        /*00c0*/ 	.byte	0x04, 0x36
        /*00c2*/ 	.short	(.L_2079 - .L_2078)
.L_2078:
        /*00c4*/ 	.word	0x00000008
.L_2079:


//--------------------- .nv.info._ZN2at6native16triu_tril_kernelIaiLb1ELi8ELb0EEEvNS_4cuda6detail10TensorInfoIT_T0_EENS4_IKS5_S6_EEllS6_ --------------------------
	.section	.nv.info._ZN2at6native16triu_tril_kernelIaiLb1ELi8ELb0EEEvNS_4cuda6detail10TensorInfoIT_T0_EENS4_IKS5_S6_EEllS6_,"",@"SHT_CUDA_INFO"
	.sectionflags	@""
	.align	4


	//----- nvinfo : EIATTR_CUDA_API_VERSION
	.align		4
        /*0000*/ 	.byte	0x04, 0x37
        /*0002*/ 	.short	(.L_2081 - .L_2080)
.L_2080:
        /*0004*/ 	.word	0x00000082


	//----- nvinfo : EIATTR_KPARAM_INFO
	.align		4
.L_2081:
        /*0008*/ 	.byte	0x04, 0x17
        /*000a*/ 	.short	(.L_2083 - .L_2082)
.L_2082:
        /*000c*/ 	.word	0x00000000
        /*0010*/ 	.short	0x0004
        /*0012*/ 	.short	0x01c0
        /*0014*/ 	.byte	0x00, 0xf0, 0x11, 0x00


	//----- nvinfo : EIATTR_KPARAM_INFO
	.align		4
.L_2083:
        /*0018*/ 	.byte	0x04, 0x17
        /*001a*/ 	.short	(.L_2085 - .L_2084)
.L_2084:
        /*001c*/ 	.word	0x00000000
        /*0020*/ 	.short	0x0003
        /*0022*/ 	.short	0x01b8
        /*0024*/ 	.byte	0x00, 0xf0, 0x21, 0x00


	//----- nvinfo : EIATTR_KPARAM_INFO
	.align		4
.L_2085:
        /*0028*/ 	.byte	0x04, 0x17
        /*002a*/ 	.short	(.L_2087 - .L_2086)
.L_2086:
        /*002c*/ 	.word	0x00000000
        /*0030*/ 	.short	0x0002
        /*0032*/ 	.short	0x01b0
        /*0034*/ 	.byte	0x00, 0xf0, 0x21, 0x00


	//----- nvinfo : EIATTR_KPARAM_INFO
	.align		4
.L_2087:
        /*0038*/ 	.byte	0x04, 0x17
        /*003a*/ 	.short	(.L_2089 - .L_2088)
.L_2088:
        /*003c*/ 	.word	0x00000000
        /*0040*/ 	.short	0x0001
        /*0042*/ 	.short	0x00d8
        /*0044*/ 	.byte	0x00, 0xf0, 0x61, 0x03


	//----- nvinfo : EIATTR_KPARAM_INFO
	.align		4
.L_2089:
        /*0048*/ 	.byte	0x04, 0x17
        /*004a*/ 	.short	(.L_2091 - .L_2090)
.L_2090:
        /*004c*/ 	.word	0x00000000
        /*0050*/ 	.short	0x0000
        /*0052*/ 	.short	0x0000
        /*0054*/ 	.byte	0x00, 0xf0, 0x61, 0x03


	//----- nvinfo : EIATTR_SPARSE_MMA_MASK
	.align		4
.L_2091:
        /*0058*/ 	.byte	0x03, 0x50
        /*005a*/ 	.short	0x0000


	//----- nvinfo : EIATTR_MAXREG_COUNT
	.align		4
        /*005c*/ 	.byte	0x03, 0x1b
        /*005e*/ 	.short	0x00ff


	//----- nvinfo : EIATTR_MERCURY_ISA_VERSION
	.align		4
        /*0060*/ 	.byte	0x03, 0x5f
        /*0062*/ 	.short	0x0101


	//----- nvinfo : EIATTR_VRC_CTA_INIT_COUNT
	.align		4
        /*0064*/ 	.byte	0x02, 0x4a
	.zero		1
	.zero		1


	//----- nvinfo : EIATTR_EXIT_INSTR_OFFSETS
	.align		4
        /*0068*/ 	.byte	0x04, 0x1c
        /*006a*/ 	.short	(.L_2093 - .L_2092)


	//   ....[0]....
.L_2092:
        /*006c*/ 	.word	0x000000b0


	//   ....[1]....
        /*0070*/ 	.word	0x00003ad0


	//   ....[2]....
        /*0074*/ 	.word	0x00003b30


	//   ....[3]....
        /*0078*/ 	.word	0x00003b90


	//   ....[4]....
        /*007c*/ 	.word	0x00003bf0


	//   ....[5]....
        /*0080*/ 	.word	0x00003c50


	//   ....[6]....
        /*0084*/ 	.word	0x00003cb0


	//   ....[7]....
        /*0088*/ 	.word	0x00003d10


	//   ....[8]....
        /*008c*/ 	.word	0x00003d70


	//   ....[9]....
        /*0090*/ 	.word	0x00003dc0


	//----- nvinfo : EIATTR_MAX_THREADS
	.align		4
.L_2093:
        /*0094*/ 	.byte	0x04, 0x05
        /*0096*/ 	.short	(.L_2095 - .L_2094)
.L_2094:
        /*0098*/ 	.word	0x00000080
        /*009c*/ 	.word	0x00000001
        /*00a0*/ 	.word	0x00000001


	//----- nvinfo : EIATTR_CRS_STACK_SIZE
	.align		4
.L_2095:
        /*00a4*/ 	.byte	0x04, 0x1e
        /*00a6*/ 	.short	(.L_2097 - .L_2096)
.L_2096:
        /*00a8*/ 	.word	0x00000000


	//----- nvinfo : EIATTR_CBANK_PARAM_SIZE
	.align		4
.L_2097:
        /*00ac*/ 	.byte	0x03, 0x19
        /*00ae*/ 	.short	0x01c4


	//----- nvinfo : EIATTR_PARAM_CBANK
	.align		4
        /*00b0*/ 	.byte	0x04, 0x0a
        /*00b2*/ 	.short	(.L_2099 - .L_2098)
	.align		4
.L_2098:
        /*00b4*/ 	.word	index@(.nv.constant0._ZN2at6native16triu_tril_kernelIaiLb1ELi8ELb0EEEvNS_4cuda6detail10TensorInfoIT_T0_EENS4_IKS5_S6_EEllS6_)
        /*00b8*/ 	.short	0x0380
        /*00ba*/ 	.short	0x01c4


	//----- nvinfo : EIATTR_SW_WAR
	.align		4
.L_2099:
        /*00bc*/ 	.byte	0x04, 0x36
        /*00be*/ 	.short	(.L_2101 - .L_2100)
.L_2100:
        /*00c0*/ 	.word	0x00000008
.L_2101:


//--------------------- .nv.info._ZN2at6native16triu_tril_kernelIaiLb1ELi8ELb1EEEvNS_4cuda6detail10TensorInfoIT_T0_EENS4_IKS5_S6_EEllS6_ --------------------------
	.section	.nv.info._ZN2at6native16triu_tril_kernelIaiLb1ELi8ELb1EEEvNS_4cuda6detail10TensorInfoIT_T0_EENS4_IKS5_S6_EEllS6_,"",@"SHT_CUDA_INFO"
	.sectionflags	@""
	.align	4


	//----- nvinfo : EIATTR_CUDA_API_VERSION
	.align		4
        /*0000*/ 	.byte	0x04, 0x37
        /*0002*/ 	.short	(.L_2103 - .L_2102)
.L_2102:
        /*0004*/ 	.word	0x00000082


	//----- nvinfo : EIATTR_KPARAM_INFO
	.align		4
.L_2103:
        /*0008*/ 	.byte	0x04, 0x17
        /*000a*/ 	.short	(.L_2105 - .L_2104)
.L_2104:
        /*000c*/ 	.word	0x00000000
        /*0010*/ 	.short	0x0004
        /*0012*/ 	.short	0x01c0
        /*0014*/ 	.byte	0x00, 0xf0, 0x11, 0x00


	//----- nvinfo : EIATTR_KPARAM_INFO
	.align		4
.L_2105:
        /*0018*/ 	.byte	0x04, 0x17
        /*001a*/ 	.short	(.L_2107 - .L_2106)
.L_2106:
        /*001c*/ 	.word	0x00000000
        /*0020*/ 	.short	0x0003
        /*0022*/ 	.short	0x01b8
        /*0024*/ 	.byte	0x00, 0xf0, 0x21, 0x00


	//----- nvinfo : EIATTR_KPARAM_INFO
	.align		4
.L_2107:
        /*0028*/ 	.byte	0x04, 0x17
        /*002a*/ 	.short	(.L_2109 - .L_2108)
.L_2108:
        /*002c*/ 	.word	0x00000000
        /*0030*/ 	.short	0x0002
        /*0032*/ 	.short	0x01b0
        /*0034*/ 	.byte	0x00, 0xf0, 0x21, 0x00


	//----- nvinfo : EIATTR_KPARAM_INFO
	.align		4
.L_2109:
        /*0038*/ 	.byte	0x04, 0x17
        /*003a*/ 	.short	(.L_2111 - .L_2110)
.L_2110:
        /*003c*/ 	.word	0x00000000
        /*0040*/ 	.short	0x0001
        /*0042*/ 	.short	0x00d8
        /*0044*/ 	.byte	0x00, 0xf0, 0x61, 0x03


	//----- nvinfo : EIATTR_KPARAM_INFO
	.align		4
.L_2111:
        /*0048*/ 	.byte	0x04, 0x17
        /*004a*/ 	.short	(.L_2113 - .L_2112)
.L_2112:
        /*004c*/ 	.word	0x00000000
        /*0050*/ 	.short	0x0000
        /*0052*/ 	.short	0x0000
        /*0054*/ 	.byte	0x00, 0xf0, 0x61, 0x03


	//----- nvinfo : EIATTR_SPARSE_MMA_MASK
	.align		4
.L_2113:
        /*0058*/ 	.byte	0x03, 0x50
        /*005a*/ 	.short	0x0000


	//----- nvinfo : EIATTR_MAXREG_COUNT
	.align		4
        /*005c*/ 	.byte	0x03, 0x1b
        /*005e*/ 	.short	0x00ff


	//----- nvinfo : EIATTR_MERCURY_ISA_VERSION
	.align		4
        /*0060*/ 	.byte	0x03, 0x5f
        /*0062*/ 	.short	0x0101


	//----- nvinfo : EIATTR_VRC_CTA_INIT_COUNT
	.align		4
        /*0064*/ 	.byte	0x02, 0x4a
	.zero		1
	.zero		1


	//----- nvinfo : EIATTR_EXIT_INSTR_OFFSETS
	.align		4
        /*0068*/ 	.byte	0x04, 0x1c
        /*006a*/ 	.short	(.L_2115 - .L_2114)


	//   ....[0]....
.L_2114:
        /*006c*/ 	.word	0x000000b0


	//   ....[1]....
        /*0070*/ 	.word	0x00000570


	//   ....[2]....
        /*0074*/ 	.word	0x00003310


	//   ....[3]....
        /*0078*/ 	.word	0x00003380


	//   ....[4]....
        /*007c*/ 	.word	0x00003430


	//   ....[5]....
        /*0080*/ 	.word	0x000034e0


	//   ....[6]....
        /*0084*/ 	.word	0x00003590


	//   ....[7]....
        /*0088*/ 	.word	0x00003640


	//   ....[8]....
        /*008c*/ 	.word	0x000036f0


	//   ....[9]....
        /*0090*/ 	.word	0x000037a0


	//   ....[10]....
        /*0094*/ 	.word	0x000037f0


	//   ....[11]....
        /*0098*/ 	.word	0x00003850


	//----- nvinfo : EIATTR_MAX_THREADS
	.align		4
.L_2115:
        /*009c*/ 	.byte	0x04, 0x05
        /*009e*/ 	.short	(.L_2117 - .L_2116)
.L_2116:
        /*00a0*/ 	.word	0x00000080
        /*00a4*/ 	.word	0x00000001
        /*00a8*/ 	.word	0x00000001


	//----- nvinfo : EIATTR_CRS_STACK_SIZE
	.align		4
.L_2117:
        /*00ac*/ 	.byte	0x04, 0x1e
        /*00ae*/ 	.short	(.L_2119 - .L_2118)
.L_2118:
        /*00b0*/ 	.word	0x00000000


	//----- nvinfo : EIATTR_CBANK_PARAM_SIZE
	.align		4
.L_2119:
        /*00b4*/ 	.byte	0x03, 0x19
        /*00b6*/ 	.short	0x01c4


	//----- nvinfo : EIATTR_PARAM_CBANK
	.align		4
        /*00b8*/ 	.byte	0x04, 0x0a
        /*00ba*/ 	.short	(.L_2121 - .L_2120)
	.align		4
.L_2120:
        /*00bc*/ 	.word	index@(.nv.constant0._ZN2at6native16triu_tril_kernelIaiLb1ELi8ELb1EEEvNS_4cuda6detail10TensorInfoIT_T0_EENS4_IKS5_S6_EEllS6_)
        /*00c0*/ 	.short	0x0380
        /*00c2*/ 	.short	0x01c4


	//----- nvinfo : EIATTR_SW_WAR
	.align		4
.L_2121:
        /*00c4*/ 	.byte	0x04, 0x36
        /*00c6*/ 	.short	(.L_2123 - .L_2122)
.L_2122:
        /*00c8*/ 	.word	0x00000008
.L_2123:


//--------------------- .nv.info._ZN2at6native16triu_tril_kernelIhlLb1ELi8ELb0EEEvNS_4cuda6detail10TensorInfoIT_T0_EENS4_IKS5_S6_EEllS6_ --------------------------
	.section	.nv.info._ZN2at6native16triu_tril_kernelIhlLb1ELi8ELb0EEEvNS_4cuda6detail10TensorInfoIT_T0_EENS4_IKS5_S6_EEllS6_,"",@"SHT_CUDA_INFO"
	.sectionflags	@""
	.align	4


	//----- nvinfo : EIATTR_CUDA_API_VERSION
	.align		4
        /*0000*/ 	.byte	0x04, 0x37
        /*0002*/ 	.short	(.L_2125 - .L_2124)
.L_2124:
        /*0004*/ 	.word	0x00000082


	//----- nvinfo : EIATTR_KPARAM_INFO
	.align		4
.L_2125:
        /*0008*/ 	.byte	0x04, 0x17
        /*000a*/ 	.short	(.L_2127 - .L_2126)
.L_2126:
        /*000c*/ 	.word	0x00000000
        /*0010*/ 	.short	0x0004
        /*0012*/ 	.short	0x0350
        /*0014*/ 	.byte	0x00, 0xf0, 0x21, 0x00


	//----- nvinfo : EIATTR_KPARAM_INFO
	.align		4
.L_2127:
        /*0018*/ 	.byte	0x04, 0x17
        /*001a*/ 	.short	(.L_2129 - .L_2128)
.L_2128:
        /*001c*/ 	.word	0x00000000
        /*0020*/ 	.short	0x0003
        /*0022*/ 	.short	0x0348
        /*0024*/ 	.byte	0x00, 0xf0, 0x21, 0x00


	//----- nvinfo : EIATTR_KPARAM_INFO
	.align		4
.L_2129:
        /*0028*/ 	.byte	0x04, 0x17
        /*002a*/ 	.short	(.L_2131 - .L_2130)
.L_2130:
        /*002c*/ 	.word	0x00000000
        /*0030*/ 	.short	0x0002
        /*0032*/ 	.short	0x0340
        /*0034*/ 	.byte	0x00, 0xf0, 0x21, 0x00


	//----- nvinfo : EIATTR_KPARAM_INFO
	.align		4
.L_2131:
        /*0038*/ 	.byte	0x04, 0x17
        /*003a*/ 	.short	(.L_2133 - .L_2132)
.L_2132:
        /*003c*/ 	.word	0x00000000
        /*0040*/ 	.short	0x0001
        /*0042*/ 	.short	0x01a0
        /*0044*/ 	.byte	0x00, 0xf0, 0x81, 0x06


	//----- nvinfo : EIATTR_KPARAM_INFO
	.align		4
.L_2133:
        /*0048*/ 	.byte	0x04, 0x17
        /*004a*/ 	.short	(.L_2135 - .L_2134)
.L_2134:
        /*004c*/ 	.word	0x00000000
        /*0050*/ 	.short	0x0000
        /*0052*/ 	.short	0x0000
        /*0054*/ 	.byte	0x00, 0xf0, 0x81, 0x06


	//----- nvinfo : EIATTR_SPARSE_MMA_MASK
	.align		4
.L_2135:
        /*0058*/ 	.byte	0x03, 0x50
        /*005a*/ 	.short	0x0000


	//----- nvinfo : EIATTR_MAXREG_COUNT
	.align		4
        /*005c*/ 	.byte	0x03, 0x1b
        /*005e*/ 	.short	0x00ff


	//----- nvinfo : EIATTR_MERCURY_ISA_VERSION
	.align		4
        /*0060*/ 	.byte	0x03, 0x5f
        /*0062*/ 	.short	0x0101


	//----- nvinfo : EIATTR_VRC_CTA_INIT_COUNT
	.align		4
        /*0064*/ 	.byte	0x02, 0x4a
	.zero		1
	.zero		1


	//----- nvinfo : EIATTR_EXIT_INSTR_OFFSETS
	.align		4
        /*0068*/ 	.byte	0x04, 0x1c
        /*006a*/ 	.short	(.L_2137 - .L_2136)


	//   ....[0]....
.L_2136:
        /*006c*/ 	.word	0x000000b0


	//   ....[1]....
        /*0070*/ 	.word	0x00004ea0


	//   ....[2]....
        /*0074*/ 	.word	0x00004f30


	//   ....[3]....
        /*0078*/ 	.word	0x00004fc0


	//   ....[4]....
        /*007c*/ 	.word	0x00005040


	//   ....[5]....
        /*0080*/ 	.word	0x000050d0


	//   ....[6]....
        /*0084*/ 	.word	0x00005150


	//   ....[7]....
        /*0088*/ 	.word	0x000051e0


	//   ....[8]....
        /*008c*/ 	.word	0x00005270


	//   ....[9]....
        /*0090*/ 	.word	0x000052c0


	//----- nvinfo : EIATTR_MAX_THREADS
	.align		4
.L_2137:
        /*0094*/ 	.byte	0x04, 0x05
        /*0096*/ 	.short	(.L_2139 - .L_2138)
.L_2138:
        /*0098*/ 	.word	0x00000080
        /*009c*/ 	.word	0x00000001
        /*00a0*/ 	.word	0x00000001


	//----- nvinfo : EIATTR_CRS_STACK_SIZE
	.align		4
.L_2139:
        /*00a4*/ 	.byte	0x04, 0x1e
        /*00a6*/ 	.short	(.L_2141 - .L_2140)
.L_2140:
        /*00a8*/ 	.word	0x00000000


	//----- nvinfo : EIATTR_CBANK_PARAM_SIZE
	.align		4
.L_2141:
        /*00ac*/ 	.byte	0x03, 0x19
        /*00ae*/ 	.short	0x0358


	//----- nvinfo : EIATTR_PARAM_CBANK
	.align		4
        /*00b0*/ 	.byte	0x04, 0x0a
        /*00b2*/ 	.short	(.L_2143 - .L_2142)
	.align		4
.L_2142:
        /*00b4*/ 	.word	index@(.nv.constant0._ZN2at6native16triu_tril_kernelIhlLb1ELi8ELb0EEEvNS_4cuda6detail10TensorInfoIT_T0_EENS4_IKS5_S6_EEllS6_)
        /*00b8*/ 	.short	0x0380
        /*00ba*/ 	.short	0x0358


	//----- nvinfo : EIATTR_SW_WAR
	.align		4
.L_2143:
        /*00bc*/ 	.byte	0x04, 0x36
        /*00be*/ 	.short	(.L_2145 - .L_2144)
.L_2144:
        /*00c0*/ 	.word	0x00000008
.L_2145:


//--------------------- .nv.info._ZN2at6native16triu_tril_kernelIhlLb1ELi8ELb1EEEvNS_4cuda6detail10TensorInfoIT_T0_EENS4_IKS5_S6_EEllS6_ --------------------------
	.section	.nv.info._ZN2at6native16triu_tril_kernelIhlLb1ELi8ELb1EEEvNS_4cuda6detail10TensorInfoIT_T0_EENS4_IKS5_S6_EEllS6_,"",@"SHT_CUDA_INFO"
	.sectionflags	@""
	.align	4


	//----- nvinfo : EIATTR_CUDA_API_VERSION
	.align		4
        /*0000*/ 	.byte	0x04, 0x37
        /*0002*/ 	.short	(.L_2147 - .L_2146)
.L_2146:
        /*0004*/ 	.word	0x00000082


	//----- nvinfo : EIATTR_KPARAM_INFO
	.align		4
.L_2147:
        /*0008*/ 	.byte	0x04, 0x17
        /*000a*/ 	.short	(.L_2149 - .L_2148)
.L_2148:
        /*000c*/ 	.word	0x00000000
        /*0010*/ 	.short	0x0004
        /*0012*/ 	.short	0x0350
        /*0014*/ 	.byte	0x00, 0xf0, 0x21, 0x00


	//----- nvinfo : EIATTR_KPARAM_INFO
	.align		4
.L_2149:
        /*0018*/ 	.byte	0x04, 0x17
        /*001a*/ 	.short	(.L_2151 - .L_2150)
.L_2150:
        /*001c*/ 	.word	0x00000000
        /*0020*/ 	.short	0x0003
        /*0022*/ 	.short	0x0348
        /*0024*/ 	.byte	0x00, 0xf0, 0x21, 0x00


	//----- nvinfo : EIATTR_KPARAM_INFO
	.align		4
.L_2151:
        /*0028*/ 	.byte	0x04, 0x17
        /*002a*/ 	.short	(.L_2153 - .L_2152)
.L_2152:
        /*002c*/ 	.word	0x00000000
        /*0030*/ 	.short	0x0002
        /*0032*/ 	.short	0x0340
        /*0034*/ 	.byte	0x00, 0xf0, 0x21, 0x00


	//----- nvinfo : EIATTR_KPARAM_INFO
	.align		4
.L_2153:
        /*0038*/ 	.byte	0x04, 0x17
        /*003a*/ 	.short	(.L_2155 - .L_2154)
.L_2154:
        /*003c*/ 	.word	0x00000000
        /*0040*/ 	.short	0x0001
        /*0042*/ 	.short	0x01a0
        /*0044*/ 	.byte	0x00, 0xf0, 0x81, 0x06


	//----- nvinfo : EIATTR_KPARAM_INFO
	.align		4
.L_2155:
        /*0048*/ 	.byte	0x04, 0x17
        /*004a*/ 	.short	(.L_2157 - .L_2156)
.L_2156:
        /*004c*/ 	.word	0x00000000
        /*0050*/ 	.short	0x0000
        /*0052*/ 	.short	0x0000
        /*0054*/ 	.byte	0x00, 0xf0, 0x81, 0x06


	//----- nvinfo : EIATTR_SPARSE_MMA_MASK
	.align		4
.L_2157:
        /*0058*/ 	.byte	0x03, 0x50
        /*005a*/ 	.short	0x0000


	//----- nvinfo : EIATTR_MAXREG_COUNT
	.align		4
        /*005c*/ 	.byte	0x03, 0x1b
        /*005e*/ 	.short	0x00ff


	//----- nvinfo : EIATTR_MERCURY_ISA_VERSION
	.align		4
        /*0060*/ 	.byte	0x03, 0x5f
        /*0062*/ 	.short	0x0101


	//----- nvinfo : EIATTR_VRC_CTA_INIT_COUNT
	.align		4
        /*0064*/ 	.byte	0x02, 0x4a
	.zero		1
	.zero		1


	//----- nvinfo : EIATTR_EXIT_INSTR_OFFSETS
	.align		4
        /*0068*/ 	.byte	0x04, 0x1c
        /*006a*/ 	.short	(.L_2159 - .L_2158)


	//   ....[0]....
.L_2158:
        /*006c*/ 	.word	0x000000b0


	//   ....[1]....
        /*0070*/ 	.word	0x00000610


	//   ....[2]....
        /*0074*/ 	.word	0x00003c70


	//   ....[3]....
        /*0078*/ 	.word	0x00003d10


	//   ....[4]....
        /*007c*/ 	.word	0x00003df0


	//   ....[5]....
        /*0080*/ 	.word	0x00003ec0


	//   ....[6]....
        /*0084*/ 	.word	0x00003fa0


	//   ....[7]....
        /*0088*/ 	.word	0x00004070


	//   ....[8]....
        /*008c*/ 	.word	0x00004150


	//   ....[9]....
        /*0090*/ 	.word	0x00004270


	//   ....[10]....
        /*0094*/ 	.word	0x000042d0


	//----- nvinfo : EIATTR_MAX_THREADS
	.align		4
.L_2159:
        /*0098*/ 	.byte	0x04, 0x05
        /*009a*/ 	.short	(.L_2161 - .L_2160)
.L_2160:
        /*009c*/ 	.word	0x00000080
        /*00a0*/ 	.word	0x00000001
        /*00a4*/ 	.word	0x00000001


	//----- nvinfo : EIATTR_CRS_STACK_SIZE
	.align		4
.L_2161:
        /*00a8*/ 	.byte	0x04, 0x1e
        /*00aa*/ 	.short	(.L_2163 - .L_2162)
.L_2162:
        /*00ac*/ 	.word	0x00000000


	//----- nvinfo : EIATTR_CBANK_PARAM_SIZE
	.align		4
.L_2163:
        /*00b0*/ 	.byte	0x03, 0x19
        /*00b2*/ 	.short	0x0358


	//----- nvinfo : EIATTR_PARAM_CBANK
	.align		4
        /*00b4*/ 	.byte	0x04, 0x0a
        /*00b6*/ 	.short	(.L_2165 - .L_2164)
	.align		4
.L_2164:
        /*00b8*/ 	.word	index@(.nv.constant0._ZN2at6native16triu_tril_kernelIhlLb1ELi8ELb1EEEvNS_4cuda6detail10TensorInfoIT_T0_EENS4_IKS5_S6_EEllS6_)
        /*00bc*/ 	.short	0x0380
        /*00be*/ 	.short	0x0358


	//----- nvinfo : EIATTR_SW_WAR
	.align		4
.L_2165:
        /*00c0*/ 	.byte	0x04, 0x36
        /*00c2*/ 	.short	(.L_2167 - .L_2166)
.L_2166:
        /*00c4*/ 	.word	0x00000008
.L_2167:


//--------------------- .nv.info._ZN2at6native16triu_tril_kernelIhiLb1ELi8ELb0EEEvNS_4cuda6detail10TensorInfoIT_T0_EENS4_IKS5_S6_EEllS6_ --------------------------
	.section	.nv.info._ZN2at6native16triu_tril_kernelIhiLb1ELi8ELb0EEEvNS_4cuda6detail10TensorInfoIT_T0_EENS4_IKS5_S6_EEllS6_,"",@"SHT_CUDA_INFO"
	.sectionflags	@""
	.align	4


	//----- nvinfo : EIATTR_CUDA_API_VERSION
	.align		4
        /*0000*/ 	.byte	0x04, 0x37
        /*0002*/ 	.short	(.L_2169 - .L_2168)
.L_2168:
        /*0004*/ 	.word	0x00000082


	//----- nvinfo : EIATTR_KPARAM_INFO
	.align		4
.L_2169:
        /*0008*/ 	.byte	0x04, 0x17
        /*000a*/ 	.short	(.L_2171 - .L_2170)
.L_2170:
        /*000c*/ 	.word	0x00000000
        /*0010*/ 	.short	0x0004
        /*0012*/ 	.short	0x01c0
        /*0014*/ 	.byte	0x00, 0xf0, 0x11, 0x00


	//----- nvinfo : EIATTR_KPARAM_INFO
	.align		4
.L_2171:
        /*0018*/ 	.byte	0x04, 0x17
        /*001a*/ 	.short	(.L_2173 - .L_2172)
.L_2172:
        /*001c*/ 	.word	0x00000000
        /*0020*/ 	.short	0x0003
        /*0022*/ 	.short	0x01b8
        /*0024*/ 	.byte	0x00, 0xf0, 0x21, 0x00


	//----- nvinfo : EIATTR_KPARAM_INFO
	.align		4
.L_2173:
        /*0028*/ 	.byte	0x04, 0x17
        /*002a*/ 	.short	(.L_2175 - .L_2174)
.L_2174:
        /*002c*/ 	.word	0x00000000
        /*0030*/ 	.short	0x0002
        /*0032*/ 	.short	0x01b0
        /*0034*/ 	.byte	0x00, 0xf0, 0x21, 0x00


	//----- nvinfo : EIATTR_KPARAM_INFO
	.align		4
.L_2175:
        /*0038*/ 	.byte	0x04, 0x17
        /*003a*/ 	.short	(.L_2177 - .L_2176)
.L_2176:
        /*003c*/ 	.word	0x00000000
        /*0040*/ 	.short	0x0001
        /*0042*/ 	.short	0x00d8
        /*0044*/ 	.byte	0x00, 0xf0, 0x61, 0x03


	//----- nvinfo : EIATTR_KPARAM_INFO
	.align		4
.L_2177:
        /*0048*/ 	.byte	0x04, 0x17
        /*004a*/ 	.short	(.L_2179 - .L_2178)
.L_2178:
        /*004c*/ 	.word	0x00000000
        /*0050*/ 	.short	0x0000
        /*0052*/ 	.short	0x0000
        /*0054*/ 	.byte	0x00, 0xf0, 0x61, 0x03


	//----- nvinfo : EIATTR_SPARSE_MMA_MASK
	.align		4
.L_2179:
        /*0058*/ 	.byte	0x03, 0x50
        /*005a*/ 	.short	0x0000


	//----- nvinfo : EIATTR_MAXREG_COUNT
	.align		4
        /*005c*/ 	.byte	0x03, 0x1b
        /*005e*/ 	.short	0x00ff


	//----- nvinfo : EIATTR_MERCURY_ISA_VERSION
	.align		4
        /*0060*/ 	.byte	0x03, 0x5f
        /*0062*/ 	.short	0x0101


	//----- nvinfo : EIATTR_VRC_CTA_INIT_COUNT
	.align		4
        /*0064*/ 	.byte	0x02, 0x4a
	.zero		1
	.zero		1


	//----- nvinfo : EIATTR_EXIT_INSTR_OFFSETS
	.align		4
        /*0068*/ 	.byte	0x04, 0x1c
        /*006a*/ 	.short	(.L_2181 - .L_2180)


	//   ....[0]....
.L_2180:
        /*006c*/ 	.word	0x000000b0


	//   ....[1]....
        /*0070*/ 	.word	0x00003ad0


	//   ....[2]....
        /*0074*/ 	.word	0x00003b30


	//   ....[3]....
        /*0078*/ 	.word	0x00003b90


	//   ....[4]....
        /*007c*/ 	.word	0x00003bf0


	//   ....[5]....
        /*0080*/ 	.word	0x00003c50


	//   ....[6]....
        /*0084*/ 	.word	0x00003cb0


	//   ....[7]....
        /*0088*/ 	.word	0x00003d10


	//   ....[8]....
        /*008c*/ 	.word	0x00003d70


	//   ....[9]....
        /*0090*/ 	.word	0x00003dc0


	//----- nvinfo : EIATTR_MAX_THREADS
	.align		4
.L_2181:
        /*0094*/ 	.byte	0x04, 0x05
        /*0096*/ 	.short	(.L_2183 - .L_2182)
.L_2182:
        /*0098*/ 	.word	0x00000080
        /*009c*/ 	.word	0x00000001
        /*00a0*/ 	.word	0x00000001


	//----- nvinfo : EIATTR_CRS_STACK_SIZE
	.align		4
.L_2183:
        /*00a4*/ 	.byte	0x04, 0x1e
        /*00a6*/ 	.short	(.L_2185 - .L_2184)
.L_2184:
        /*00a8*/ 	.word	0x00000000


	//----- nvinfo : EIATTR_CBANK_PARAM_SIZE
	.align		4
.L_2185:
        /*00ac*/ 	.byte	0x03, 0x19
        /*00ae*/ 	.short	0x01c4


	//----- nvinfo : EIATTR_PARAM_CBANK
	.align		4
        /*00b0*/ 	.byte	0x04, 0x0a
        /*00b2*/ 	.short	(.L_2187 - .L_2186)
	.align		4
.L_2186:
        /*00b4*/ 	.word	index@(.nv.constant0._ZN2at6native16triu_tril_kernelIhiLb1ELi8ELb0EEEvNS_4cuda6detail10TensorInfoIT_T0_EENS4_IKS5_S6_EEllS6_)
        /*00b8*/ 	.short	0x0380
        /*00ba*/ 	.short	0x01c4


	//----- nvinfo : EIATTR_SW_WAR
	.align		4
.L_2187:
        /*00bc*/ 	.byte	0x04, 0x36
        /*00be*/ 	.short	(.L_2189 - .L_2188)
.L_2188:
        /*00c0*/ 	.word	0x00000008
.L_2189:


//--------------------- .nv.info._ZN2at6native16triu_tril_kernelIhiLb1ELi8ELb1EEEvNS_4cuda6detail10TensorInfoIT_T0_EENS4_IKS5_S6_EEllS6_ --------------------------
	.section	.nv.info._ZN2at6native16triu_tril_kernelIhiLb1ELi8ELb1EEEvNS_4cuda6detail10TensorInfoIT_T0_EENS4_IKS5_S6_EEllS6_,"",@"SHT_CUDA_INFO"
	.sectionflags	@""
	.align	4


	//----- nvinfo : EIATTR_CUDA_API_VERSION
	.align		4
        /*0000*/ 	.byte	0x04, 0x37
        /*0002*/ 	.short	(.L_2191 - .L_2190)
.L_2190:
        /*0004*/ 	.word	0x00000082


	//----- nvinfo : EIATTR_KPARAM_INFO
	.align		4
.L_2191:
        /*0008*/ 	.byte	0x04, 0x17
        /*000a*/ 	.short	(.L_2193 - .L_2192)
.L_2192:
        /*000c*/ 	.word	0x00000000
        /*0010*/ 	.short	0x0004
        /*0012*/ 	.short	0x01c0
        /*0014*/ 	.byte	0x00, 0xf0, 0x11, 0x00


	//----- nvinfo : EIATTR_KPARAM_INFO
	.align		4
.L_2193:
        /*0018*/ 	.byte	0x04, 0x17
        /*001a*/ 	.short	(.L_2195 - .L_2194)
.L_2194:
        /*001c*/ 	.word	0x00000000
        /*0020*/ 	.short	0x0003
        /*0022*/ 	.short	0x01b8
        /*0024*/ 	.byte	0x00, 0xf0, 0x21, 0x00


	//----- nvinfo : EIATTR_KPARAM_INFO
	.align		4
.L_2195:
        /*0028*/ 	.byte	0x04, 0x17
        /*002a*/ 	.short	(.L_2197 - .L_2196)
.L_2196:
        /*002c*/ 	.word	0x00000000
        /*0030*/ 	.short	0x0002
        /*0032*/ 	.short	0x01b0
        /*0034*/ 	.byte	0x00, 0xf0, 0x21, 0x00


	//----- nvinfo : EIATTR_KPARAM_INFO
	.align		4
.L_2197:
        /*0038*/ 	.byte	0x04, 0x17
        /*003a*/ 	.short	(.L_2199 - .L_2198)
.L_2198:
        /*003c*/ 	.word	0x00000000
        /*0040*/ 	.short	0x0001
        /*0042*/ 	.short	0x00d8
        /*0044*/ 	.byte	0x00, 0xf0, 0x61, 0x03


	//----- nvinfo : EIATTR_KPARAM_INFO
	.align		4
.L_2199:
        /*0048*/ 	.byte	0x04, 0x17
        /*004a*/ 	.short	(.L_2201 - .L_2200)
.L_2200:
        /*004c*/ 	.word	0x00000000
        /*0050*/ 	.short	0x0000
        /*0052*/ 	.short	0x0000
        /*0054*/ 	.byte	0x00, 0xf0, 0x61, 0x03


	//----- nvinfo : EIATTR_SPARSE_MMA_MASK
	.align		4
.L_2201:
        /*0058*/ 	.byte	0x03, 0x50
        /*005a*/ 	.short	0x0000


	//----- nvinfo : EIATTR_MAXREG_COUNT
	.align		4
        /*005c*/ 	.byte	0x03, 0x1b
        /*005e*/ 	.short	0x00ff


	//----- nvinfo : EIATTR_MERCURY_ISA_VERSION
	.align		4
        /*0060*/ 	.byte	0x03, 0x5f
        /*0062*/ 	.short	0x0101


	//----- nvinfo : EIATTR_VRC_CTA_INIT_COUNT
	.align		4
        /*0064*/ 	.byte	0x02, 0x4a
	.zero		1
	.zero		1


	//----- nvinfo : EIATTR_EXIT_INSTR_OFFSETS
	.align		4
        /*0068*/ 	.byte	0x04, 0x1c
        /*006a*/ 	.short	(.L_2203 - .L_2202)


	//   ....[0]....
.L_2202:
        /*006c*/ 	.word	0x000000b0


	//   ....[1]....
        /*0070*/ 	.word	0x00000570


	//   ....[2]....
        /*0074*/ 	.word	0x00003310


	//   ....[3]....
        /*0078*/ 	.word	0x00003380


	//   ....[4]....
        /*007c*/ 	.word	0x00003430


	//   ....[5]....
        /*0080*/ 	.word	0x000034e0


	//   ....[6]....
        /*0084*/ 	.word	0x00003590


	//   ....[7]....
        /*0088*/ 	.word	0x00003640


	//   ....[8]....
        /*008c*/ 	.word	0x000036f0


	//   ....[9]....
        /*0090*/ 	.word	0x000037a0


	//   ....[10]....
        /*0094*/ 	.word	0x000037f0


	//   ....[11]....
        /*0098*/ 	.word	0x00003850


	//----- nvinfo : EIATTR_MAX_THREADS
	.align		4
.L_2203:
        /*009c*/ 	.byte	0x04, 0x05
        /*009e*/ 	.short	(.L_2205 - .L_2204)
.L_2204:
        /*00a0*/ 	.word	0x00000080
        /*00a4*/ 	.word	0x00000001
        /*00a8*/ 	.word	0x00000001


	//----- nvinfo : EIATTR_CRS_STACK_SIZE
	.align		4
.L_2205:
        /*00ac*/ 	.byte	0x04, 0x1e
        /*00ae*/ 	.short	(.L_2207 - .L_2206)
.L_2206:
        /*00b0*/ 	.word	0x00000000


	//----- nvinfo : EIATTR_CBANK_PARAM_SIZE
	.align		4
.L_2207:
        /*00b4*/ 	.byte	0x03, 0x19
        /*00b6*/ 	.short	0x01c4


	//----- nvinfo : EIATTR_PARAM_CBANK
	.align		4
        /*00b8*/ 	.byte	0x04, 0x0a
        /*00ba*/ 	.short	(.L_2209 - .L_2208)
	.align		4
.L_2208:
        /*00bc*/ 	.word	index@(.nv.constant0._ZN2at6native16triu_tril_kernelIhiLb1ELi8ELb1EEEvNS_4cuda6detail10TensorInfoIT_T0_EENS4_IKS5_S6_EEllS6_)
        /*00c0*/ 	.short	0x0380
        /*00c2*/ 	.short	0x01c4


	//----- nvinfo : EIATTR_SW_WAR
	.align		4
.L_2209:
        /*00c4*/ 	.byte	0x04, 0x36
        /*00c6*/ 	.short	(.L_2211 - .L_2210)
.L_2210:
        /*00c8*/ 	.word	0x00000008
.L_2211:


//--------------------- .nv.info._ZN2at6native16triu_tril_kernelIblLb0ELi8ELb0EEEvNS_4cuda6detail10TensorInfoIT_T0_EENS4_IKS5_S6_EEllS6_ --------------------------
	.section	.nv.info._ZN2at6native16triu_tril_kernelIblLb0ELi8ELb0EEEvNS_4cuda6detail10TensorInfoIT_T0_EENS4_IKS5_S6_EEllS6_,"",@"SHT_CUDA_INFO"
	.sectionflags	@""
	.align	4


	//----- nvinfo : EIATTR_CUDA_API_VERSION
	.align		4
        /*0000*/ 	.byte	0x04, 0x37
        /*0002*/ 	.short	(.L_2213 - .L_2212)
.L_2212:
        /*0004*/ 	.word	0x00000082


	//----- nvinfo : EIATTR_KPARAM_INFO
	.align		4
.L_2213:
        /*0008*/ 	.byte	0x04, 0x17
        /*000a*/ 	.short	(.L_2215 - .L_2214)
.L_2214:
        /*000c*/ 	.word	0x00000000
        /*0010*/ 	.short	0x0004
        /*0012*/ 	.short	0x0350
        /*0014*/ 	.byte	0x00, 0xf0, 0x21, 0x00


	//----- nvinfo : EIATTR_KPARAM_INFO
	.align		4
.L_2215:
        /*0018*/ 	.byte	0x04, 0x17
        /*001a*/ 	.short	(.L_2217 - .L_2216)
.L_2216:
        /*001c*/ 	.word	0x00000000
        /*0020*/ 	.short	0x0003
        /*0022*/ 	.short	0x0348
        /*0024*/ 	.byte	0x00, 0xf0, 0x21, 0x00


	//----- nvinfo : EIATTR_KPARAM_INFO
	.align		4
.L_2217:
        /*0028*/ 	.byte	0x04, 0x17
        /*002a*/ 	.short	(.L_2219 - .L_2218)
.L_2218:
        /*002c*/ 	.word	0x00000000
        /*0030*/ 	.short	0x0002
        /*0032*/ 	.short	0x0340
        /*0034*/ 	.byte	0x00, 0xf0, 0x21, 0x00


	//----- nvinfo : EIATTR_KPARAM_INFO
	.align		4
.L_2219:
        /*0038*/ 	.byte	0x04, 0x17
        /*003a*/ 	.short	(.L_2221 - .L_2220)
.L_2220:
        /*003c*/ 	.word	0x00000000
        /*0040*/ 	.short	0x0001
        /*0042*/ 	.short	0x01a0
        /*0044*/ 	.byte	0x00, 0xf0, 0x81, 0x06


	//----- nvinfo : EIATTR_KPARAM_INFO
	.align		4
.L_2221:
        /*0048*/ 	.byte	0x04, 0x17
        /*004a*/ 	.short	(.L_2223 - .L_2222)
.L_2222:
        /*004c*/ 	.word	0x00000000
        /*0050*/ 	.short	0x0000
        /*0052*/ 	.short	0x0000
        /*0054*/ 	.byte	0x00, 0xf0, 0x81, 0x06


	//----- nvinfo : EIATTR_SPARSE_MMA_MASK
	.align		4
.L_2223:
        /*0058*/ 	.byte	0x03, 0x50
        /*005a*/ 	.short	0x0000


	//----- nvinfo : EIATTR_MAXREG_COUNT
	.align		4
        /*005c*/ 	.byte	0x03, 0x1b
        /*005e*/ 	.short	0x00ff


	//----- nvinfo : EIATTR_MERCURY_ISA_VERSION
	.align		4
        /*0060*/ 	.byte	0x03, 0x5f
        /*0062*/ 	.short	0x0101


	//----- nvinfo : EIATTR_VRC_CTA_INIT_COUNT
	.align		4
        /*0064*/ 	.byte	0x02, 0x4a
	.zero		1
	.zero		1


	//----- nvinfo : EIATTR_EXIT_INSTR_OFFSETS
	.align		4
        /*0068*/ 	.byte	0x04, 0x1c
        /*006a*/ 	.short	(.L_2225 - .L_2224)


	//   ....[0]....
.L_2224:
        /*006c*/ 	.word	0x000000b0


	//   ....[1]....
        /*0070*/ 	.word	0x00004e30


	//   ....[2]....
        /*0074*/ 	.word	0x00004ec0


	//   ....[3]....
        /*0078*/ 	.word	0x00004f50


	//   ....[4]....
        /*007c*/ 	.word	0x00004fd0


	//   ....[5]....
        /*0080*/ 	.word	0x00005060


	//   ....[6]....
        /*0084*/ 	.word	0x000050e0


	//   ....[7]....
        /*0088*/ 	.word	0x00005170


	//   ....[8]....
        /*008c*/ 	.word	0x00005200


	//   ....[9]....
        /*0090*/ 	.word	0x00005250


	//----- nvinfo : EIATTR_MAX_THREADS
	.align		4
.L_2225:
        /*0094*/ 	.byte	0x04, 0x05
        /*0096*/ 	.short	(.L_2227 - .L_2226)
.L_2226:
        /*0098*/ 	.word	0x00000080
        /*009c*/ 	.word	0x00000001
        /*00a0*/ 	.word	0x00000001


	//----- nvinfo : EIATTR_CRS_STACK_SIZE
	.align		4
.L_2227:
        /*00a4*/ 	.byte	0x04, 0x1e
        /*00a6*/ 	.short	(.L_2229 - .L_2228)
.L_2228:
        /*00a8*/ 	.word	0x00000000


	//----- nvinfo : EIATTR_CBANK_PARAM_SIZE
	.align		4
.L_2229:
        /*00ac*/ 	.byte	0x03, 0x19
        /*00ae*/ 	.short	0x0358


	//----- nvinfo : EIATTR_PARAM_CBANK
	.align		4
        /*00b0*/ 	.byte	0x04, 0x0a
        /*00b2*/ 	.short	(.L_2231 - .L_2230)
	.align		4
.L_2230:
        /*00b4*/ 	.word	index@(.nv.constant0._ZN2at6native16triu_tril_kernelIblLb0ELi8ELb0EEEvNS_4cuda6detail10TensorInfoIT_T0_EENS4_IKS5_S6_EEllS6_)
        /*00b8*/ 	.short	0x0380
        /*00ba*/ 	.short	0x0358


	//----- nvinfo : EIATTR_SW_WAR
	.align		4
.L_2231:
        /*00bc*/ 	.byte	0x04, 0x36
        /*00be*/ 	.short	(.L_2233 - .L_2232)
.L_2232:
        /*00c0*/ 	.word	0x00000008
.L_2233:


//--------------------- .nv.info._ZN2at6native16triu_tril_kernelIblLb0ELi8ELb1EEEvNS_4cuda6detail10TensorInfoIT_T0_EENS4_IKS5_S6_EEllS6_ --------------------------
	.section	.nv.info._ZN2at6native16triu_tril_kernelIblLb0ELi8ELb1EEEvNS_4cuda6detail10TensorInfoIT_T0_EENS4_IKS5_S6_EEllS6_,"",@"SHT_CUDA_INFO"
	.sectionflags	@""
	.align	4


	//----- nvinfo : EIATTR_CUDA_API_VERSION
	.align		4
        /*0000*/ 	.byte	0x04, 0x37
        /*0002*/ 	.short	(.L_2235 - .L_2234)
.L_2234:
        /*0004*/ 	.word	0x00000082


	//----- nvinfo : EIATTR_KPARAM_INFO
	.align		4
.L_2235:
        /*0008*/ 	.byte	0x04, 0x17
        /*000a*/ 	.short	(.L_2237 - .L_2236)
.L_2236:
        /*000c*/ 	.word	0x00000000
        /*0010*/ 	.short	0x0004
        /*0012*/ 	.short	0x0350
        /*0014*/ 	.byte	0x00, 0xf0, 0x21, 0x00


	//----- nvinfo : EIATTR_KPARAM_INFO
	.align		4
.L_2237:
        /*0018*/ 	.byte	0x04, 0x17
        /*001a*/ 	.short	(.L_2239 - .L_2238)
.L_2238:
        /*001c*/ 	.word	0x00000000
        /*0020*/ 	.short	0x0003
        /*0022*/ 	.short	0x0348
        /*0024*/ 	.byte	0x00, 0xf0, 0x21, 0x00


	//----- nvinfo : EIATTR_KPARAM_INFO
	.align		4
.L_2239:
        /*0028*/ 	.byte	0x04, 0x17
        /*002a*/ 	.short	(.L_2241 - .L_2240)
.L_2240:
        /*002c*/ 	.word	0x00000000
        /*0030*/ 	.short	0x0002
        /*0032*/ 	.short	0x0340
        /*0034*/ 	.byte	0x00, 0xf0, 0x21, 0x00


	//----- nvinfo : EIATTR_KPARAM_INFO
	.align		4
.L_2241:
        /*0038*/ 	.byte	0x04, 0x17
        /*003a*/ 	.short	(.L_2243 - .L_2242)
.L_2242:
        /*003c*/ 	.word	0x00000000
        /*0040*/ 	.short	0x0001
        /*0042*/ 	.short	0x01a0
        /*0044*/ 	.byte	0x00, 0xf0, 0x81, 0x06


	//----- nvinfo : EIATTR_KPARAM_INFO
	.align		4
.L_2243:
        /*0048*/ 	.byte	0x04, 0x17
        /*004a*/ 	.short	(.L_2245 - .L_2244)
.L_2244:
        /*004c*/ 	.word	0x00000000
        /*0050*/ 	.short	0x0000
        /*0052*/ 	.short	0x0000
        /*0054*/ 	.byte	0x00, 0xf0, 0x81, 0x06


	//----- nvinfo : EIATTR_SPARSE_MMA_MASK
	.align		4
.L_2245:
        /*0058*/ 	.byte	0x03, 0x50
        /*005a*/ 	.short	0x0000


	//----- nvinfo : EIATTR_MAXREG_COUNT
	.align		4
        /*005c*/ 	.byte	0x03, 0x1b
        /*005e*/ 	.short	0x00ff


	//----- nvinfo : EIATTR_MERCURY_ISA_VERSION
	.align		4
        /*0060*/ 	.byte	0x03, 0x5f
        /*0062*/ 	.short	0x0101


	//----- nvinfo : EIATTR_VRC_CTA_INIT_COUNT
	.align		4
        /*0064*/ 	.byte	0x02, 0x4a
	.zero		1
	.zero		1


	//----- nvinfo : EIATTR_EXIT_INSTR_OFFSETS
	.align		4
        /*0068*/ 	.byte	0x04, 0x1c
        /*006a*/ 	.short	(.L_2247 - .L_2246)


	//   ....[0]....
.L_2246:
        /*006c*/ 	.word	0x000000b0


	//   ....[1]....
        /*0070*/ 	.word	0x00000620


	//   ....[2]....
        /*0074*/ 	.word	0x00003c70


	//   ....[3]....
        /*0078*/ 	.word	0x00003d40


	//   ....[4]....
        /*007c*/ 	.word	0x00003e20


	//   ....[5]....
        /*0080*/ 	.word	0x00003f20


	//   ....[6]....
        /*0084*/ 	.word	0x00004050


	//   ....[7]....
        /*0088*/ 	.word	0x00004150


	//   ....[8]....
        /*008c*/ 	.word	0x00004280


	//   ....[9]....
        /*0090*/ 	.word	0x000043f0


	//   ....[10]....
        /*0094*/ 	.word	0x00004470


	//----- nvinfo : EIATTR_MAX_THREADS
	.align		4
.L_2247:
        /*0098*/ 	.byte	0x04, 0x05
        /*009a*/ 	.short	(.L_2249 - .L_2248)
.L_2248:
        /*009c*/ 	.word	0x00000080
        /*00a0*/ 	.word	0x00000001
        /*00a4*/ 	.word	0x00000001


	//----- nvinfo : EIATTR_CRS_STACK_SIZE
	.align		4
.L_2249:
        /*00a8*/ 	.byte	0x04, 0x1e
        /*00aa*/ 	.short	(.L_2251 - .L_2250)
.L_2250:
        /*00ac*/ 	.word	0x00000000


	//----- nvinfo : EIATTR_CBANK_PARAM_SIZE
	.align		4
.L_2251:
        /*00b0*/ 	.byte	0x03, 0x19
        /*00b2*/ 	.short	0x0358


	//----- nvinfo : EIATTR_PARAM_CBANK
	.align		4
        /*00b4*/ 	.byte	0x04, 0x0a
        /*00b6*/ 	.short	(.L_2253 - .L_2252)
	.align		4
.L_2252:
        /*00b8*/ 	.word	index@(.nv.constant0._ZN2at6native16triu_tril_kernelIblLb0ELi8ELb1EEEvNS_4cuda6detail10TensorInfoIT_T0_EENS4_IKS5_S6_EEllS6_)
        /*00bc*/ 	.short	0x0380
        /*00be*/ 	.short	0x0358


	//----- nvinfo : EIATTR_SW_WAR
	.align		4
.L_2253:
        /*00c0*/ 	.byte	0x04, 0x36
        /*00c2*/ 	.short	(.L_2255 - .L_2254)
.L_2254:
        /*00c4*/ 	.word	0x00000008
.L_2255:


//--------------------- .nv.info._ZN2at6native16triu_tril_kernelIbiLb0ELi8ELb0EEEvNS_4cuda6detail10TensorInfoIT_T0_EENS4_IKS5_S6_EEllS6_ --------------------------
	.section	.nv.info._ZN2at6native16triu_tril_kernelIbiLb0ELi8ELb0EEEvNS_4cuda6detail10TensorInfoIT_T0_EENS4_IKS5_S6_EEllS6_,"",@"SHT_CUDA_INFO"
	.sectionflags	@""
	.align	4


	//----- nvinfo : EIATTR_CUDA_API_VERSION
	.align		4
        /*0000*/ 	.byte	0x04, 0x37
        /*0002*/ 	.short	(.L_2257 - .L_2256)
.L_2256:
        /*0004*/ 	.word	0x00000082


	//----- nvinfo : EIATTR_KPARAM_INFO
	.align		4
.L_2257:
        /*0008*/ 	.byte	0x04, 0x17
        /*000a*/ 	.short	(.L_2259 - .L_2258)
.L_2258:
        /*000c*/ 	.word	0x00000000
        /*0010*/ 	.short	0x0004
        /*0012*/ 	.short	0x01c0
        /*0014*/ 	.byte	0x00, 0xf0, 0x11, 0x00


	//----- nvinfo : EIATTR_KPARAM_INFO
	.align		4
.L_2259:
        /*0018*/ 	.byte	0x04, 0x17
        /*001a*/ 	.short	(.L_2261 - .L_2260)
.L_2260:
        /*001c*/ 	.word	0x00000000
        /*0020*/ 	.short	0x0003
        /*0022*/ 	.short	0x01b8
        /*0024*/ 	.byte	0x00, 0xf0, 0x21, 0x00


	//----- nvinfo : EIATTR_KPARAM_INFO
	.align		4
.L_2261:
        /*0028*/ 	.byte	0x04, 0x17
        /*002a*/ 	.short	(.L_2263 - .L_2262)
.L_2262:
        /*002c*/ 	.word	0x00000000
        /*0030*/ 	.short	0x0002
        /*0032*/ 	.short	0x01b0
        /*0034*/ 	.byte	0x00, 0xf0, 0x21, 0x00


	//----- nvinfo : EIATTR_KPARAM_INFO
	.align		4
.L_2263:
        /*0038*/ 	.byte	0x04, 0x17
        /*003a*/ 	.short	(.L_2265 - .L_2264)
.L_2264:
        /*003c*/ 	.word	0x00000000
        /*0040*/ 	.short	0x0001
        /*0042*/ 	.short	0x00d8
        /*0044*/ 	.byte	0x00, 0xf0, 0x61, 0x03


	//----- nvinfo : EIATTR_KPARAM_INFO
	.align		4
.L_2265:
        /*0048*/ 	.byte	0x04, 0x17
        /*004a*/ 	.short	(.L_2267 - .L_2266)
.L_2266:
        /*004c*/ 	.word	0x00000000
        /*0050*/ 	.short	0x0000
        /*0052*/ 	.short	0x0000
        /*0054*/ 	.byte	0x00, 0xf0, 0x61, 0x03


	//----- nvinfo : EIATTR_SPARSE_MMA_MASK
	.align		4
.L_2267:
        /*0058*/ 	.byte	0x03, 0x50
        /*005a*/ 	.short	0x0000


	//----- nvinfo : EIATTR_MAXREG_COUNT
	.align		4
        /*005c*/ 	.byte	0x03, 0x1b
        /*005e*/ 	.short	0x00ff


	//----- nvinfo : EIATTR_MERCURY_ISA_VERSION
	.align		4
        /*0060*/ 	.byte	0x03, 0x5f
        /*0062*/ 	.short	0x0101


	//----- nvinfo : EIATTR_VRC_CTA_INIT_COUNT
	.align		4
        /*0064*/ 	.byte	0x02, 0x4a
	.zero		1
	.zero		1


	//----- nvinfo : EIATTR_EXIT_INSTR_OFFSETS
	.align		4
        /*0068*/ 	.byte	0x04, 0x1c
        /*006a*/ 	.short	(.L_2269 - .L_2268)


	//   ....[0]....
.L_2268:
        /*006c*/ 	.word	0x000000b0


	//   ....[1]....
        /*0070*/ 	.word	0x00003ad0


	//   ....[2]....
        /*0074*/ 	.word	0x00003b30


	//   ....[3]....
        /*0078*/ 	.word	0x00003b90


	//   ....[4]....
        /*007c*/ 	.word	0x00003bf0


	//   ....[5]....
        /*0080*/ 	.word	0x00003c50


	//   ....[6]....
        /*0084*/ 	.word	0x00003cb0


	//   ....[7]....
        /*0088*/ 	.word	0x00003d10


	//   ....[8]....
        /*008c*/ 	.word	0x00003d70


	//   ....[9]....
        /*0090*/ 	.word	0x00003dc0


	//----- nvinfo : EIATTR_MAX_THREADS
	.align		4
.L_2269:
        /*0094*/ 	.byte	0x04, 0x05
        /*0096*/ 	.short	(.L_2271 - .L_2270)
.L_2270:
        /*0098*/ 	.word	0x00000080
        /*009c*/ 	.word	0x00000001
        /*00a0*/ 	.word	0x00000001


	//----- nvinfo : EIATTR_CRS_STACK_SIZE
	.align		4
.L_2271:
        /*00a4*/ 	.byte	0x04, 0x1e
        /*00a6*/ 	.short	(.L_2273 - .L_2272)
.L_2272:
        /*00a8*/ 	.word	0x00000000


	//----- nvinfo : EIATTR_CBANK_PARAM_SIZE
	.align		4
.L_2273:
        /*00ac*/ 	.byte	0x03, 0x19
        /*00ae*/ 	.short	0x01c4


	//----- nvinfo : EIATTR_PARAM_CBANK
	.align		4
        /*00b0*/ 	.byte	0x04, 0x0a
        /*00b2*/ 	.short	(.L_2275 - .L_2274)
	.align		4
.L_2274:
        /*00b4*/ 	.word	index@(.nv.constant0._ZN2at6native16triu_tril_kernelIbiLb0ELi8ELb0EEEvNS_4cuda6detail10TensorInfoIT_T0_EENS4_IKS5_S6_EEllS6_)
        /*00b8*/ 	.short	0x0380
        /*00ba*/ 	.short	0x01c4


	//----- nvinfo : EIATTR_SW_WAR
	.align		4
.L_2275:
        /*00bc*/ 	.byte	0x04, 0x36
        /*00be*/ 	.short	(.L_2277 - .L_2276)
.L_2276:
        /*00c0*/ 	.word	0x00000008
.L_2277:


//--------------------- .nv.info._ZN2at6native16triu_tril_kernelIbiLb0ELi8ELb1EEEvNS_4cuda6detail10TensorInfoIT_T0_EENS4_IKS5_S6_EEllS6_ --------------------------
	.section	.nv.info._ZN2at6native16triu_tril_kernelIbiLb0ELi8ELb1EEEvNS_4cuda6detail10TensorInfoIT_T0_EENS4_IKS5_S6_EEllS6_,"",@"SHT_CUDA_INFO"
	.sectionflags	@""
	.align	4


	//----- nvinfo : EIATTR_CUDA_API_VERSION
	.align		4
        /*0000*/ 	.byte	0x04, 0x37
        /*0002*/ 	.short	(.L_2279 - .L_2278)
.L_2278:
        /*0004*/ 	.word	0x00000082


	//----- nvinfo : EIATTR_KPARAM_INFO
	.align		4
.L_2279:
        /*0008*/ 	.byte	0x04, 0x17
        /*000a*/ 	.short	(.L_2281 - .L_2280)
.L_2280:
        /*000c*/ 	.word	0x00000000
        /*0010*/ 	.short	0x0004
        /*0012*/ 	.short	0x01c0
        /*0014*/ 	.byte	0x00, 0xf0, 0x11, 0x00


	//----- nvinfo : EIATTR_KPARAM_INFO
	.align		4
.L_2281:
        /*0018*/ 	.byte	0x04, 0x17
        /*001a*/ 	.short	(.L_2283 - .L_2282)
.L_2282:
        /*001c*/ 	.word	0x00000000
        /*0020*/ 	.short	0x0003
        /*0022*/ 	.short	0x01b8
        /*0024*/ 	.byte	0x00, 0xf0, 0x21, 0x00


	//----- nvinfo : EIATTR_KPARAM_INFO
	.align		4
.L_2283:
        /*0028*/ 	.byte	0x04, 0x17
        /*002a*/ 	.short	(.L_2285 - .L_2284)
.L_2284:
        /*002c*/ 	.word	0x00000000
        /*0030*/ 	.short	0x0002
        /*0032*/ 	.short	0x01b0
        /*0034*/ 	.byte	0x00, 0xf0, 0x21, 0x00


	//----- nvinfo : EIATTR_KPARAM_INFO
	.align		4
.L_2285:
        /*0038*/ 	.byte	0x04, 0x17
        /*003a*/ 	.short	(.L_2287 - .L_2286)
.L_2286:
        /*003c*/ 	.word	0x00000000
        /*0040*/ 	.short	0x0001
        /*0042*/ 	.short	0x00d8
        /*0044*/ 	.byte	0x00, 0xf0, 0x61, 0x03


	//----- nvinfo : EIATTR_KPARAM_INFO
	.align		4
.L_2287:
        /*0048*/ 	.byte	0x04, 0x17
        /*004a*/ 	.short	(.L_2289 - .L_2288)
.L_2288:
        /*004c*/ 	.word	0x00000000
        /*0050*/ 	.short	0x0000
        /*0052*/ 	.short	0x0000
        /*0054*/ 	.byte	0x00, 0xf0, 0x61, 0x03


	//----- nvinfo : EIATTR_SPARSE_MMA_MASK
	.align		4
.L_2289:
        /*0058*/ 	.byte	0x03, 0x50
        /*005a*/ 	.short	0x0000


	//----- nvinfo : EIATTR_MAXREG_COUNT
	.align		4
        /*005c*/ 	.byte	0x03, 0x1b
        /*005e*/ 	.short	0x00ff


	//----- nvinfo : EIATTR_MERCURY_ISA_VERSION
	.align		4
        /*0060*/ 	.byte	0x03, 0x5f
        /*0062*/ 	.short	0x0101


	//----- nvinfo : EIATTR_VRC_CTA_INIT_COUNT
	.align		4
        /*0064*/ 	.byte	0x02, 0x4a
	.zero		1
	.zero		1


	//----- nvinfo : EIATTR_EXIT_INSTR_OFFSETS
	.align		4
        /*0068*/ 	.byte	0x04, 0x1c
        /*006a*/ 	.short	(.L_2291 - .L_2290)


	//   ....[0]....
.L_2290:
        /*006c*/ 	.word	0x000000b0


	//   ....[1]....
        /*0070*/ 	.word	0x00000580


	//   ....[2]....
        /*0074*/ 	.word	0x00003320


	//   ....[3]....
        /*0078*/ 	.word	0x000033d0


	//   ....[4]....
        /*007c*/ 	.word	0x00003490


	//   ....[5]....
        /*0080*/ 	.word	0x00003550


	//   ....[6]....
        /*0084*/ 	.word	0x00003610


	//   ....[7]....
        /*0088*/ 	.word	0x000036d0


	//   ....[8]....
        /*008c*/ 	.word	0x00003790


	//   ....[9]....
        /*0090*/ 	.word	0x00003850


	//   ....[10]....
        /*0094*/ 	.word	0x000038a0


	//   ....[11]....
        /*0098*/ 	.word	0x00003910


	//----- nvinfo : EIATTR_MAX_THREADS
	.align		4
.L_2291:
        /*009c*/ 	.byte	0x04, 0x05
        /*009e*/ 	.short	(.L_2293 - .L_2292)
.L_2292:
        /*00a0*/ 	.word	0x00000080
        /*00a4*/ 	.word	0x00000001
        /*00a8*/ 	.word	0x00000001


	//----- nvinfo : EIATTR_CRS_STACK_SIZE
	.align		4
.L_2293:
        /*00ac*/ 	.byte	0x04, 0x1e
        /*00ae*/ 	.short	(.L_2295 - .L_2294)
.L_2294:
        /*00b0*/ 	.word	0x00000000


	//----- nvinfo : EIATTR_CBANK_PARAM_SIZE
	.align		4
.L_2295:
        /*00b4*/ 	.byte	0x03, 0x19
        /*00b6*/ 	.short	0x01c4


	//----- nvinfo : EIATTR_PARAM_CBANK
	.align		4
        /*00b8*/ 	.byte	0x04, 0x0a
        /*00ba*/ 	.short	(.L_2297 - .L_2296)
	.align		4
.L_2296:
        /*00bc*/ 	.word	index@(.nv.constant0._ZN2at6native16triu_tril_kernelIbiLb0ELi8ELb1EEEvNS_4cuda6detail10TensorInfoIT_T0_EENS4_IKS5_S6_EEllS6_)
        /*00c0*/ 	.short	0x0380
        /*00c2*/ 	.short	0x01c4


	//----- nvinfo : EIATTR_SW_WAR
	.align		4
.L_2297:
        /*00c4*/ 	.byte	0x04, 0x36
        /*00c6*/ 	.short	(.L_2299 - .L_2298)
.L_2298:
        /*00c8*/ 	.word	0x00000008
.L_2299:


//--------------------- .nv.info._ZN2at6native16triu_tril_kernelIN3c108BFloat16ElLb0ELi4ELb0EEEvNS_4cuda6detail10TensorInfoIT_T0_EENS6_IKS7_S8_EEllS8_ --------------------------
	.section	.nv.info._ZN2at6native16triu_tril_kernelIN3c108BFloat16ElLb0ELi4ELb0EEEvNS_4cuda6detail10TensorInfoIT_T0_EENS6_IKS7_S8_EEllS8_,"",@"SHT_CUDA_INFO"
	.sectionflags	@""
	.align	4


	//----- nvinfo : EIATTR_CUDA_API_VERSION
	.align		4
        /*0000*/ 	.byte	0x04, 0x37
        /*0002*/ 	.short	(.L_2301 - .L_2300)
.L_2300:
        /*0004*/ 	.word	0x00000082


	//----- nvinfo : EIATTR_KPARAM_INFO
	.align		4
.L_2301:
        /*0008*/ 	.byte	0x04, 0x17
        /*000a*/ 	.short	(.L_2303 - .L_2302)
.L_2302:
        /*000c*/ 	.word	0x00000000
        /*0010*/ 	.short	0x0004
        /*0012*/ 	.short	0x0350
        /*0014*/ 	.byte	0x00, 0xf0, 0x21, 0x00


	//----- nvinfo : EIATTR_KPARAM_INFO
	.align		4
.L_2303:
        /*0018*/ 	.byte	0x04, 0x17
        /*001a*/ 	.short	(.L_2305 - .L_2304)
.L_2304:
        /*001c*/ 	.word	0x00000000
        /*0020*/ 	.short	0x0003
        /*0022*/ 	.short	0x0348
        /*0024*/ 	.byte	0x00, 0xf0, 0x21, 0x00


	//----- nvinfo : EIATTR_KPARAM_INFO
	.align		4
.L_2305:
        /*0028*/ 	.byte	0x04, 0x17
        /*002a*/ 	.short	(.L_2307 - .L_2306)
.L_2306:
        /*002c*/ 	.word	0x00000000
        /*0030*/ 	.short	0x0002
        /*0032*/ 	.short	0x0340
        /*0034*/ 	.byte	0x00, 0xf0, 0x21, 0x00


	//----- nvinfo : EIATTR_KPARAM_INFO
	.align		4
.L_2307:
        /*0038*/ 	.byte	0x04, 0x17
        /*003a*/ 	.short	(.L_2309 - .L_2308)
.L_2308:
        /*003c*/ 	.word	0x00000000
        /*0040*/ 	.short	0x0001
        /*0042*/ 	.short	0x01a0
        /*0044*/ 	.byte	0x00, 0xf0, 0x81, 0x06


	//----- nvinfo : EIATTR_KPARAM_INFO
	.align		4
.L_2309:
        /*0048*/ 	.byte	0x04, 0x17
        /*004a*/ 	.short	(.L_2311 - .L_2310)
.L_2310:
        /*004c*/ 	.word	0x00000000
        /*0050*/ 	.short	0x0000
        /*0052*/ 	.short	0x0000
        /*0054*/ 	.byte	0x00, 0xf0, 0x81, 0x06


	//----- nvinfo : EIATTR_SPARSE_MMA_MASK
	.align		4
.L_2311:
        /*0058*/ 	.byte	0x03, 0x50
        /*005a*/ 	.short	0x0000


	//----- nvinfo : EIATTR_MAXREG_COUNT
	.align		4
        /*005c*/ 	.byte	0x03, 0x1b
        /*005e*/ 	.short	0x00ff


	//----- nvinfo : EIATTR_MERCURY_ISA_VERSION
	.align		4
        /*0060*/ 	.byte	0x03, 0x5f
        /*0062*/ 	.short	0x0101


	//----- nvinfo : EIATTR_VRC_CTA_INIT_COUNT
	.align		4
        /*0064*/ 	.byte	0x02, 0x4a
	.zero		1
	.zero		1


	//----- nvinfo : EIATTR_EXIT_INSTR_OFFSETS
	.align		4
        /*0068*/ 	.byte	0x04, 0x1c
        /*006a*/ 	.short	(.L_2313 - .L_2312)


	//   ....[0]....
.L_2312:
        /*006c*/ 	.word	0x000000b0


	//   ....[1]....
        /*0070*/ 	.word	0x00004920


	//   ....[2]....
        /*0074*/ 	.word	0x000049b0


	//   ....[3]....
        /*0078*/ 	.word	0x00004a40


	//   ....[4]....
        /*007c*/ 	.word	0x00004ac0


	//   ....[5]....
        /*0080*/ 	.word	0x00004b10


	//----- nvinfo : EIATTR_MAX_THREADS
	.align		4
.L_2313:
        /*0084*/ 	.byte	0x04, 0x05
        /*0086*/ 	.short	(.L_2315 - .L_2314)
.L_2314:
        /*0088*/ 	.word	0x00000080
        /*008c*/ 	.word	0x00000001
        /*0090*/ 	.word	0x00000001


	//----- nvinfo : EIATTR_CRS_STACK_SIZE
	.align		4
.L_2315:
        /*0094*/ 	.byte	0x04, 0x1e
        /*0096*/ 	.short	(.L_2317 - .L_2316)
.L_2316:
        /*0098*/ 	.word	0x00000000


	//----- nvinfo : EIATTR_CBANK_PARAM_SIZE
	.align		4
.L_2317:
        /*009c*/ 	.byte	0x03, 0x19
        /*009e*/ 	.short	0x0358


	//----- nvinfo : EIATTR_PARAM_CBANK
	.align		4
        /*00a0*/ 	.byte	0x04, 0x0a
        /*00a2*/ 	.short	(.L_2319 - .L_2318)
	.align		4
.L_2318:
        /*00a4*/ 	.word	index@(.nv.constant0._ZN2at6native16triu_tril_kernelIN3c108BFloat16ElLb0ELi4ELb0EEEvNS_4cuda6detail10TensorInfoIT_T0_EENS6_IKS7_S8_EEllS8_)
        /*00a8*/ 	.short	0x0380
        /*00aa*/ 	.short	0x0358


	//----- nvinfo : EIATTR_SW_WAR
	.align		4
.L_2319:
        /*00ac*/ 	.byte	0x04, 0x36
        /*00ae*/ 	.short	(.L_2321 - .L_2320)
.L_2320:
        /*00b0*/ 	.word	0x00000008
.L_2321:


//--------------------- .nv.info._ZN2at6native16triu_tril_kernelIN3c108BFloat16ElLb0ELi4ELb1EEEvNS_4cuda6detail10TensorInfoIT_T0_EENS6_IKS7_S8_EEllS8_ --------------------------
	.section	.nv.info._ZN2at6native16triu_tril_kernelIN3c108BFloat16ElLb0ELi4ELb1EEEvNS_4cuda6detail10TensorInfoIT_T0_EENS6_IKS7_S8_EEllS8_,"",@"SHT_CUDA_INFO"
	.sectionflags	@""
	.align	4


	//----- nvinfo : EIATTR_CUDA_API_VERSION
	.align		4
        /*0000*/ 	.byte	0x04, 0x37
        /*0002*/ 	.short	(.L_2323 - .L_2322)
.L_2322:
        /*0004*/ 	.word	0x00000082


	//----- nvinfo : EIATTR_KPARAM_INFO
	.align		4
.L_2323:
        /*0008*/ 	.byte	0x04, 0x17
        /*000a*/ 	.short	(.L_2325 - .L_2324)
.L_2324:
        /*000c*/ 	.word	0x00000000
        /*0010*/ 	.short	0x0004
        /*0012*/ 	.short	0x0350
        /*0014*/ 	.byte	0x00, 0xf0, 0x21, 0x00


	//----- nvinfo : EIATTR_KPARAM_INFO
	.align		4
.L_2325:
        /*0018*/ 	.byte	0x04, 0x17
        /*001a*/ 	.short	(.L_2327 - .L_2326)
.L_2326:
        /*001c*/ 	.word	0x00000000
        /*0020*/ 	.short	0x0003
        /*0022*/ 	.short	0x0348
        /*0024*/ 	.byte	0x00, 0xf0, 0x21, 0x00


	//----- nvinfo : EIATTR_KPARAM_INFO
	.align		4
.L_2327:
        /*0028*/ 	.byte	0x04, 0x17
        /*002a*/ 	.short	(.L_2329 - .L_2328)
.L_2328:
        /*002c*/ 	.word	0x00000000
        /*0030*/ 	.short	0x0002
        /*0032*/ 	.short	0x0340
        /*0034*/ 	.byte	0x00, 0xf0, 0x21, 0x00


	//----- nvinfo : EIATTR_KPARAM_INFO
	.align		4
.L_2329:
        /*0038*/ 	.byte	0x04, 0x17
        /*003a*/ 	.short	(.L_2331 - .L_2330)
.L_2330:
        /*003c*/ 	.word	0x00000000
        /*0040*/ 	.short	0x0001
        /*0042*/ 	.short	0x01a0
        /*0044*/ 	.byte	0x00, 0xf0, 0x81, 0x06


	//----- nvinfo : EIATTR_KPARAM_INFO
	.align		4
.L_2331:
        /*0048*/ 	.byte	0x04, 0x17
        /*004a*/ 	.short	(.L_2333 - .L_2332)
.L_2332:
        /*004c*/ 	.word	0x00000000
        /*0050*/ 	.short	0x0000
        /*0052*/ 	.short	0x0000
        /*0054*/ 	.byte	0x00, 0xf0, 0x81, 0x06


	//----- nvinfo : EIATTR_SPARSE_MMA_MASK
	.align		4
.L_2333:
        /*0058*/ 	.byte	0x03, 0x50
        /*005a*/ 	.short	0x0000


	//----- nvinfo : EIATTR_MAXREG_COUNT
	.align		4
        /*005c*/ 	.byte	0x03, 0x1b
        /*005e*/ 	.short	0x00ff


	//----- nvinfo : EIATTR_MERCURY_ISA_VERSION
	.align		4
        /*0060*/ 	.byte	0x03, 0x5f
        /*0062*/ 	.short	0x0101


	//----- nvinfo : EIATTR_VRC_CTA_INIT_COUNT
	.align		4
        /*0064*/ 	.byte	0x02, 0x4a
	.zero		1
	.zero		1


	//----- nvinfo : EIATTR_EXIT_INSTR_OFFSETS
	.align		4
        /*0068*/ 	.byte	0x04, 0x1c
        /*006a*/ 	.short	(.L_2335 - .L_2334)


	//   ....[0]....
.L_2334:
        /*006c*/ 	.word	0x000000b0


	//   ....[1]....
        /*0070*/ 	.word	0x00000620


	//   ....[2]....
        /*0074*/ 	.word	0x00003c70


	//   ....[3]....
        /*0078*/ 	.word	0x00003d40


	//   ....[4]....
        /*007c*/ 	.word	0x00003e40


	//   ....[5]....
        /*0080*/ 	.word	0x00003f80


	//   ....[6]....
        /*0084*/ 	.word	0x00004010


	//----- nvinfo : EIATTR_MAX_THREADS
	.align		4
.L_2335:
        /*0088*/ 	.byte	0x04, 0x05
        /*008a*/ 	.short	(.L_2337 - .L_2336)
.L_2336:
        /*008c*/ 	.word	0x00000080
        /*0090*/ 	.word	0x00000001
        /*0094*/ 	.word	0x00000001


	//----- nvinfo : EIATTR_CRS_STACK_SIZE
	.align		4
.L_2337:
        /*0098*/ 	.byte	0x04, 0x1e
        /*009a*/ 	.short	(.L_2339 - .L_2338)
.L_2338:
        /*009c*/ 	.word	0x00000000


	//----- nvinfo : EIATTR_CBANK_PARAM_SIZE
	.align		4
.L_2339:
        /*00a0*/ 	.byte	0x03, 0x19
        /*00a2*/ 	.short	0x0358


	//----- nvinfo : EIATTR_PARAM_CBANK
	.align		4
        /*00a4*/ 	.byte	0x04, 0x0a
        /*00a6*/ 	.short	(.L_2341 - .L_2340)
	.align		4
.L_2340:
        /*00a8*/ 	.word	index@(.nv.constant0._ZN2at6native16triu_tril_kernelIN3c108BFloat16ElLb0ELi4ELb1EEEvNS_4cuda6detail10TensorInfoIT_T0_EENS6_IKS7_S8_EEllS8_)
        /*00ac*/ 	.short	0x0380
        /*00ae*/ 	.short	0x0358


	//----- nvinfo : EIATTR_SW_WAR
	.align		4
.L_2341:
        /*00b0*/ 	.byte	0x04, 0x36
        /*00b2*/ 	.short	(.L_2343 - .L_2342)
.L_2342:
        /*00b4*/ 	.word	0x00000008
.L_2343:


//--------------------- .nv.info._ZN2at6native16triu_tril_kernelIN3c108BFloat16EiLb0ELi4ELb0EEEvNS_4cuda6detail10TensorInfoIT_T0_EENS6_IKS7_S8_EEllS8_ --------------------------
	.section	.nv.info._ZN2at6native16triu_tril_kernelIN3c108BFloat16EiLb0ELi4ELb0EEEvNS_4cuda6detail10TensorInfoIT_T0_EENS6_IKS7_S8_EEllS8_,"",@"SHT_CUDA_INFO"
	.sectionflags	@""
	.align	4


	//----- nvinfo : EIATTR_CUDA_API_VERSION
	.align		4
        /*0000*/ 	.byte	0x04, 0x37
        /*0002*/ 	.short	(.L_2345 - .L_2344)
.L_2344:
        /*0004*/ 	.word	0x00000082


	//----- nvinfo : EIATTR_KPARAM_INFO
	.align		4
.L_2345:
        /*0008*/ 	.byte	0x04, 0x17
        /*000a*/ 	.short	(.L_2347 - .L_2346)
.L_2346:
        /*000c*/ 	.word	0x00000000
        /*0010*/ 	.short	0x0004
        /*0012*/ 	.short	0x01c0
        /*0014*/ 	.byte	0x00, 0xf0, 0x11, 0x00


	//----- nvinfo : EIATTR_KPARAM_INFO
	.align		4
.L_2347:
        /*0018*/ 	.byte	0x04, 0x17
        /*001a*/ 	.short	(.L_2349 - .L_2348)
.L_2348:
        /*001c*/ 	.word	0x00000000
        /*0020*/ 	.short	0x0003
        /*0022*/ 	.short	0x01b8
        /*0024*/ 	.byte	0x00, 0xf0, 0x21, 0x00


	//----- nvinfo : EIATTR_KPARAM_INFO
	.align		4
.L_2349:
        /*0028*/ 	.byte	0x04, 0x17
        /*002a*/ 	.short	(.L_2351 - .L_2350)
.L_2350:
        /*002c*/ 	.word	0x00000000
        /*0030*/ 	.short	0x0002
        /*0032*/ 	.short	0x01b0
        /*0034*/ 	.byte	0x00, 0xf0, 0x21, 0x00


	//----- nvinfo : EIATTR_KPARAM_INFO
	.align		4
.L_2351:
        /*0038*/ 	.byte	0x04, 0x17
        /*003a*/ 	.short	(.L_2353 - .L_2352)
.L_2352:
        /*003c*/ 	.word	0x00000000
        /*0040*/ 	.short	0x0001
        /*0042*/ 	.short	0x00d8
        /*0044*/ 	.byte	0x00, 0xf0, 0x61, 0x03


	//----- nvinfo : EIATTR_KPARAM_INFO
	.align		4
.L_2353:
        /*0048*/ 	.byte	0x04, 0x17
        /*004a*/ 	.short	(.L_2355 - .L_2354)
.L_2354:
        /*004c*/ 	.word	0x00000000
        /*0050*/ 	.short	0x0000
        /*0052*/ 	.short	0x0000
        /*0054*/ 	.byte	0x00, 0xf0, 0x61, 0x03


	//----- nvinfo : EIATTR_SPARSE_MMA_MASK
	.align		4
.L_2355:
        /*0058*/ 	.byte	0x03, 0x50
        /*005a*/ 	.short	0x0000


	//----- nvinfo : EIATTR_MAXREG_COUNT
	.align		4
        /*005c*/ 	.byte	0x03, 0x1b
        /*005e*/ 	.short	0x00ff


	//----- nvinfo : EIATTR_MERCURY_ISA_VERSION
	.align		4
        /*0060*/ 	.byte	0x03, 0x5f
        /*0062*/ 	.short	0x0101


	//----- nvinfo : EIATTR_VRC_CTA_INIT_COUNT
	.align		4
        /*0064*/ 	.byte	0x02, 0x4a
	.zero		1
	.zero		1


	//----- nvinfo : EIATTR_EXIT_INSTR_OFFSETS
	.align		4
        /*0068*/ 	.byte	0x04, 0x1c
        /*006a*/ 	.short	(.L_2357 - .L_2356)


	//   ....[0]....
.L_2356:
        /*006c*/ 	.word	0x000000b0


	//   ....[1]....
        /*0070*/ 	.word	0x000035f0


	//   ....[2]....
        /*0074*/ 	.word	0x00003640


	//   ....[3]....
        /*0078*/ 	.word	0x00003690


	//   ....[4]....
        /*007c*/ 	.word	0x000036e0


	//   ....[5]....
        /*0080*/ 	.word	0x00003720


	//----- nvinfo : EIATTR_MAX_THREADS
	.align		4
.L_2357:
        /*0084*/ 	.byte	0x04, 0x05
        /*0086*/ 	.short	(.L_2359 - .L_2358)
.L_2358:
        /*0088*/ 	.word	0x00000080
        /*008c*/ 	.word	0x00000001
        /*0090*/ 	.word	0x00000001


	//----- nvinfo : EIATTR_CRS_STACK_SIZE
	.align		4
.L_2359:
        /*0094*/ 	.byte	0x04, 0x1e
        /*0096*/ 	.short	(.L_2361 - .L_2360)
.L_2360:
        /*0098*/ 	.word	0x00000000


	//----- nvinfo : EIATTR_CBANK_PARAM_SIZE
	.align		4
.L_2361:
        /*009c*/ 	.byte	0x03, 0x19
        /*009e*/ 	.short	0x01c4


	//----- nvinfo : EIATTR_PARAM_CBANK
	.align		4
        /*00a0*/ 	.byte	0x04, 0x0a
        /*00a2*/ 	.short	(.L_2363 - .L_2362)
	.align		4
.L_2362:
        /*00a4*/ 	.word	index@(.nv.constant0._ZN2at6native16triu_tril_kernelIN3c108BFloat16EiLb0ELi4ELb0EEEvNS_4cuda6detail10TensorInfoIT_T0_EENS6_IKS7_S8_EEllS8_)
        /*00a8*/ 	.short	0x0380
        /*00aa*/ 	.short	0x01c4


	//----- nvinfo : EIATTR_SW_WAR
	.align		4
.L_2363:
        /*00ac*/ 	.byte	0x04, 0x36
        /*00ae*/ 	.short	(.L_2365 - .L_2364)
.L_2364:
        /*00b0*/ 	.word	0x00000008
.L_2365:


//--------------------- .nv.info._ZN2at6native16triu_tril_kernelIN3c108BFloat16EiLb0ELi4ELb1EEEvNS_4cuda6detail10TensorInfoIT_T0_EENS6_IKS7_S8_EEllS8_ --------------------------
	.section	.nv.info._ZN2at6native16triu_tril_kernelIN3c108BFloat16EiLb0ELi4ELb1EEEvNS_4cuda6detail10TensorInfoIT_T0_EENS6_IKS7_S8_EEllS8_,"",@"SHT_CUDA_INFO"
	.sectionflags	@""
	.align	4


	//----- nvinfo : EIATTR_CUDA_API_VERSION
	.align		4
        /*0000*/ 	.byte	0x04, 0x37
        /*0002*/ 	.short	(.L_2367 - .L_2366)
.L_2366:
        /*0004*/ 	.word	0x00000082


	//----- nvinfo : EIATTR_KPARAM_INFO
	.align		4
.L_2367:
        /*0008*/ 	.byte	0x04, 0x17
        /*000a*/ 	.short	(.L_2369 - .L_2368)
.L_2368:
        /*000c*/ 	.word	0x00000000
        /*0010*/ 	.short	0x0004
        /*0012*/ 	.short	0x01c0
        /*0014*/ 	.byte	0x00, 0xf0, 0x11, 0x00


	//----- nvinfo : EIATTR_KPARAM_INFO
	.align		4
.L_2369:
        /*0018*/ 	.byte	0x04, 0x17
        /*001a*/ 	.short	(.L_2371 - .L_2370)
.L_2370:
        /*001c*/ 	.word	0x00000000
        /*0020*/ 	.short	0x0003
        /*0022*/ 	.short	0x01b8
        /*0024*/ 	.byte	0x00, 0xf0, 0x21, 0x00


	//----- nvinfo : EIATTR_KPARAM_INFO
	.align		4
.L_2371:
        /*0028*/ 	.byte	0x04, 0x17
        /*002a*/ 	.short	(.L_2373 - .L_2372)
.L_2372:
        /*002c*/ 	.word	0x00000000
        /*0030*/ 	.short	0x0002
        /*0032*/ 	.short	0x01b0
        /*0034*/ 	.byte	0x00, 0xf0, 0x21, 0x00


	//----- nvinfo : EIATTR_KPARAM_INFO
	.align		4
.L_2373:
        /*0038*/ 	.byte	0x04, 0x17
        /*003a*/ 	.short	(.L_2375 - .L_2374)
.L_2374:
        /*003c*/ 	.word	0x00000000
        /*0040*/ 	.short	0x0001
        /*0042*/ 	.short	0x00d8
        /*0044*/ 	.byte	0x00, 0xf0, 0x61, 0x03


	//----- nvinfo : EIATTR_KPARAM_INFO
	.align		4
.L_2375:
        /*0048*/ 	.byte	0x04, 0x17
        /*004a*/ 	.short	(.L_2377 - .L_2376)
.L_2376:
        /*004c*/ 	.word	0x00000000
        /*0050*/ 	.short	0x0000
        /*0052*/ 	.short	0x0000
        /*0054*/ 	.byte	0x00, 0xf0, 0x61, 0x03


	//----- nvinfo : EIATTR_SPARSE_MMA_MASK
	.align		4
.L_2377:
        /*0058*/ 	.byte	0x03, 0x50
        /*005a*/ 	.short	0x0000


	//----- nvinfo : EIATTR_MAXREG_COUNT
	.align		4
        /*005c*/ 	.byte	0x03, 0x1b
        /*005e*/ 	.short	0x00ff


	//----- nvinfo : EIATTR_MERCURY_ISA_VERSION
	.align		4
        /*0060*/ 	.byte	0x03, 0x5f
        /*0062*/ 	.short	0x0101


	//----- nvinfo : EIATTR_VRC_CTA_INIT_COUNT
	.align		4
        /*0064*/ 	.byte	0x02, 0x4a
	.zero		1
	.zero		1


	//----- nvinfo : EIATTR_EXIT_INSTR_OFFSETS
	.align		4
        /*0068*/ 	.byte	0x04, 0x1c
        /*006a*/ 	.short	(.L_2379 - .L_2378)


	//   ....[0]....
.L_2378:
        /*006c*/ 	.word	0x000000b0


	//   ....[1]....
        /*0070*/ 	.word	0x00000580


	//   ....[2]....
        /*0074*/ 	.word	0x00003320


	//   ....[3]....
        /*0078*/ 	.word	0x000033c0


	//   ....[4]....
        /*007c*/ 	.word	0x00003470


	//   ....[5]....
        /*0080*/ 	.word	0x00003520


	//   ....[6]....
        /*0084*/ 	.word	0x00003570


	//   ....[7]....
        /*0088*/ 	.word	0x000035d0


	//----- nvinfo : EIATTR_MAX_THREADS
	.align		4
.L_2379:
        /*008c*/ 	.byte	0x04, 0x05
        /*008e*/ 	.short	(.L_2381 - .L_2380)
.L_2380:
        /*0090*/ 	.word	0x00000080
        /*0094*/ 	.word	0x00000001
        /*0098*/ 	.word	0x00000001


	//----- nvinfo : EIATTR_CRS_STACK_SIZE
	.align		4
.L_2381:
        /*009c*/ 	.byte	0x04, 0x1e
        /*009e*/ 	.short	(.L_2383 - .L_2382)
.L_2382:
        /*00a0*/ 	.word	0x00000000


	//----- nvinfo : EIATTR_CBANK_PARAM_SIZE
	.align		4
.L_2383:
        /*00a4*/ 	.byte	0x03, 0x19
        /*00a6*/ 	.short	0x01c4


	//----- nvinfo : EIATTR_PARAM_CBANK
	.align		4
        /*00a8*/ 	.byte	0x04, 0x0a
        /*00aa*/ 	.short	(.L_2385 - .L_2384)
	.align		4
.L_2384:
        /*00ac*/ 	.word	index@(.nv.constant0._ZN2at6native16triu_tril_kernelIN3c108BFloat16EiLb0ELi4ELb1EEEvNS_4cuda6detail10TensorInfoIT_T0_EENS6_IKS7_S8_EEllS8_)
        /*00b0*/ 	.short	0x0380
        /*00b2*/ 	.short	0x01c4


	//----- nvinfo : EIATTR_SW_WAR
	.align		4
.L_2385:
        /*00b4*/ 	.byte	0x04, 0x36
        /*00b6*/ 	.short	(.L_2387 - .L_2386)
.L_2386:
        /*00b8*/ 	.word	0x00000008
.L_2387:


//--------------------- .nv.info._ZN2at6native16triu_tril_kernelIN3c104HalfElLb0ELi4ELb0EEEvNS_4cuda6detail10TensorInfoIT_T0_EENS6_IKS7_S8_EEllS8_ --------------------------
	.section	.nv.info._ZN2at6native16triu_tril_kernelIN3c104HalfElLb0ELi4ELb0EEEvNS_4cuda6detail10TensorInfoIT_T0_EENS6_IKS7_S8_EEllS8_,"",@"SHT_CUDA_INFO"
	.sectionflags	@""
	.align	4


	//----- nvinfo : EIATTR_CUDA_API_VERSION
	.align		4
        /*0000*/ 	.byte	0x04, 0x37
        /*0002*/ 	.short	(.L_2389 - .L_2388)
.L_2388:
        /*0004*/ 	.word	0x00000082


	//----- nvinfo : EIATTR_KPARAM_INFO
	.align		4
.L_2389:
        /*0008*/ 	.byte	0x04, 0x17
        /*000a*/ 	.short	(.L_2391 - .L_2390)
.L_2390:
        /*000c*/ 	.word	0x00000000
        /*0010*/ 	.short	0x0004
        /*0012*/ 	.short	0x0350
        /*0014*/ 	.byte	0x00, 0xf0, 0x21, 0x00


	//----- nvinfo : EIATTR_KPARAM_INFO
	.align		4
.L_2391:
        /*0018*/ 	.byte	0x04, 0x17
        /*001a*/ 	.short	(.L_2393 - .L_2392)
.L_2392:
        /*001c*/ 	.word	0x00000000
        /*0020*/ 	.short	0x0003
        /*0022*/ 	.short	0x0348
        /*0024*/ 	.byte	0x00, 0xf0, 0x21, 0x00


	//----- nvinfo : EIATTR_KPARAM_INFO
	.align		4
.L_2393:
        /*0028*/ 	.byte	0x04, 0x17
        /*002a*/ 	.short	(.L_2395 - .L_2394)
.L_2394:
        /*002c*/ 	.word	0x00000000
        /*0030*/ 	.short	0x0002
        /*0032*/ 	.short	0x0340
        /*0034*/ 	.byte	0x00, 0xf0, 0x21, 0x00


	//----- nvinfo : EIATTR_KPARAM_INFO
	.align		4
.L_2395:
        /*0038*/ 	.byte	0x04, 0x17
        /*003a*/ 	.short	(.L_2397 - .L_2396)
.L_2396:
        /*003c*/ 	.word	0x00000000
        /*0040*/ 	.short	0x0001
        /*0042*/ 	.short	0x01a0
        /*0044*/ 	.byte	0x00, 0xf0, 0x81, 0x06


	//----- nvinfo : EIATTR_KPARAM_INFO
	.align		4
.L_2397:
        /*0048*/ 	.byte	0x04, 0x17
        /*004a*/ 	.short	(.L_2399 - .L_2398)
.L_2398:
        /*004c*/ 	.word	0x00000000
        /*0050*/ 	.short	0x0000
        /*0052*/ 	.short	0x0000
        /*0054*/ 	.byte	0x00, 0xf0, 0x81, 0x06


	//----- nvinfo : EIATTR_SPARSE_MMA_MASK
	.align		4
.L_2399:
        /*0058*/ 	.byte	0x03, 0x50
        /*005a*/ 	.short	0x0000


	//----- nvinfo : EIATTR_MAXREG_COUNT
	.align		4
        /*005c*/ 	.byte	0x03, 0x1b
        /*005e*/ 	.short	0x00ff


	//----- nvinfo : EIATTR_MERCURY_ISA_VERSION
	.align		4
        /*0060*/ 	.byte	0x03, 0x5f
        /*0062*/ 	.short	0x0101


	//----- nvinfo : EIATTR_VRC_CTA_INIT_COUNT
	.align		4
        /*0064*/ 	.byte	0x02, 0x4a
	.zero		1
	.zero		1


	//----- nvinfo : EIATTR_EXIT_INSTR_OFFSETS
	.align		4
        /*0068*/ 	.byte	0x04, 0x1c
        /*006a*/ 	.short	(.L_2401 - .L_2400)


	//   ....[0]....
.L_2400:
        /*006c*/ 	.word	0x000000b0


	//   ....[1]....
        /*0070*/ 	.word	0x00004920


	//   ....[2]....
        /*0074*/ 	.word	0x000049b0


	//   ....[3]....
        /*0078*/ 	.word	0x00004a40


	//   ....[4]....
        /*007c*/ 	.word	0x00004ac0


	//   ....[5]....
        /*0080*/ 	.word	0x00004b10


	//----- nvinfo : EIATTR_MAX_THREADS
	.align		4
.L_2401:
        /*0084*/ 	.byte	0x04, 0x05
        /*0086*/ 	.short	(.L_2403 - .L_2402)
.L_2402:
        /*0088*/ 	.word	0x00000080
        /*008c*/ 	.word	0x00000001
        /*0090*/ 	.word	0x00000001


	//----- nvinfo : EIATTR_CRS_STACK_SIZE
	.align		4
.L_2403:
        /*0094*/ 	.byte	0x04, 0x1e
        /*0096*/ 	.short	(.L_2405 - .L_2404)
.L_2404:
        /*0098*/ 	.word	0x00000000


	//----- nvinfo : EIATTR_CBANK_PARAM_SIZE
	.align		4
.L_2405:
        /*009c*/ 	.byte	0x03, 0x19
        /*009e*/ 	.short	0x0358


	//----- nvinfo : EIATTR_PARAM_CBANK
	.align		4
        /*00a0*/ 	.byte	0x04, 0x0a
        /*00a2*/ 	.short	(.L_2407 - .L_2406)
	.align		4
.L_2406:
        /*00a4*/ 	.word	index@(.nv.constant0._ZN2at6native16triu_tril_kernelIN3c104HalfElLb0ELi4ELb0EEEvNS_4cuda6detail10TensorInfoIT_T0_EENS6_IKS7_S8_EEllS8_)
        /*00a8*/ 	.short	0x0380
        /*00aa*/ 	.short	0x0358


	//----- nvinfo : EIATTR_SW_WAR
	.align		4
.L_2407:
        /*00ac*/ 	.byte	0x04, 0x36
        /*00ae*/ 	.short	(.L_2409 - .L_2408)
.L_2408:
        /*00b0*/ 	.word	0x00000008
.L_2409:


//--------------------- .nv.info._ZN2at6native16triu_tril_kernelIN3c104HalfElLb0ELi4ELb1EEEvNS_4cuda6detail10TensorInfoIT_T0_EENS6_IKS7_S8_EEllS8_ --------------------------
	.section	.nv.info._ZN2at6native16triu_tril_kernelIN3c104HalfElLb0ELi4ELb1EEEvNS_4cuda6detail10TensorInfoIT_T0_EENS6_IKS7_S8_EEllS8_,"",@"SHT_CUDA_INFO"
	.sectionflags	@""
	.align	4


	//----- nvinfo : EIATTR_CUDA_API_VERSION
	.align		4
        /*0000*/ 	.byte	0x04, 0x37
        /*0002*/ 	.short	(.L_2411 - .L_2410)
.L_2410:
        /*0004*/ 	.word	0x00000082


	//----- nvinfo : EIATTR_KPARAM_INFO
	.align		4
.L_2411:
        /*0008*/ 	.byte	0x04, 0x17
        /*000a*/ 	.short	(.L_2413 - .L_2412)
.L_2412:
        /*000c*/ 	.word	0x00000000
        /*0010*/ 	.short	0x0004
        /*0012*/ 	.short	0x0350
        /*0014*/ 	.byte	0x00, 0xf0, 0x21, 0x00


	//----- nvinfo : EIATTR_KPARAM_INFO
	.align		4
.L_2413:
        /*0018*/ 	.byte	0x04, 0x17
        /*001a*/ 	.short	(.L_2415 - .L_2414)
.L_2414:
        /*001c*/ 	.word	0x00000000
        /*0020*/ 	.short	0x0003
        /*0022*/ 	.short	0x0348
        /*0024*/ 	.byte	0x00, 0xf0, 0x21, 0x00


	//----- nvinfo : EIATTR_KPARAM_INFO
	.align		4
.L_2415:
        /*0028*/ 	.byte	0x04, 0x17
        /*002a*/ 	.short	(.L_2417 - .L_2416)
.L_2416:
        /*002c*/ 	.word	0x00000000
        /*0030*/ 	.short	0x0002
        /*0032*/ 	.short	0x0340
        /*0034*/ 	.byte	0x00, 0xf0, 0x21, 0x00


	//----- nvinfo : EIATTR_KPARAM_INFO
	.align		4
.L_2417:
        /*0038*/ 	.byte	0x04, 0x17
        /*003a*/ 	.short	(.L_2419 - .L_2418)
.L_2418:
        /*003c*/ 	.word	0x00000000
        /*0040*/ 	.short	0x0001
        /*0042*/ 	.short	0x01a0
        /*0044*/ 	.byte	0x00, 0xf0, 0x81, 0x06


	//----- nvinfo : EIATTR_KPARAM_INFO
	.align		4
.L_2419:
        /*0048*/ 	.byte	0x04, 0x17
        /*004a*/ 	.short	(.L_2421 - .L_2420)
.L_2420:
        /*004c*/ 	.word	0x00000000
        /*0050*/ 	.short	0x0000
        /*0052*/ 	.short	0x0000
        /*0054*/ 	.byte	0x00, 0xf0, 0x81, 0x06


	//----- nvinfo : EIATTR_SPARSE_MMA_MASK
	.align		4
.L_2421:
        /*0058*/ 	.byte	0x03, 0x50
        /*005a*/ 	.short	0x0000


	//----- nvinfo : EIATTR_MAXREG_COUNT
	.align		4
        /*005c*/ 	.byte	0x03, 0x1b
        /*005e*/ 	.short	0x00ff


	//----- nvinfo : EIATTR_MERCURY_ISA_VERSION
	.align		4
        /*0060*/ 	.byte	0x03, 0x5f
        /*0062*/ 	.short	0x0101


	//----- nvinfo : EIATTR_VRC_CTA_INIT_COUNT
	.align		4
        /*0064*/ 	.byte	0x02, 0x4a
	.zero		1
	.zero		1


	//----- nvinfo : EIATTR_EXIT_INSTR_OFFSETS
	.align		4
        /*0068*/ 	.byte	0x04, 0x1c
        /*006a*/ 	.short	(.L_2423 - .L_2422)


	//   ....[0]....
.L_2422:
        /*006c*/ 	.word	0x000000b0


	//   ....[1]....
        /*0070*/ 	.word	0x00000620


	//   ....[2]....
        /*0074*/ 	.word	0x00003c70


	//   ....[3]....
        /*0078*/ 	.word	0x00003d40


	//   ....[4]....
        /*007c*/ 	.word	0x00003e40


	//   ....[5]....
        /*0080*/ 	.word	0x00003f80


	//   ....[6]....
        /*0084*/ 	.word	0x00004010


	//----- nvinfo : EIATTR_MAX_THREADS
	.align		4
.L_2423:
        /*0088*/ 	.byte	0x04, 0x05
        /*008a*/ 	.short	(.L_2425 - .L_2424)
.L_2424:
        /*008c*/ 	.word	0x00000080
        /*0090*/ 	.word	0x00000001
        /*0094*/ 	.word	0x00000001


	//----- nvinfo : EIATTR_CRS_STACK_SIZE
	.align		4
.L_2425:
        /*0098*/ 	.byte	0x04, 0x1e
        /*009a*/ 	.short	(.L_2427 - .L_2426)
.L_2426:
        /*009c*/ 	.word	0x00000000


	//----- nvinfo : EIATTR_CBANK_PARAM_SIZE
	.align		4
.L_2427:
        /*00a0*/ 	.byte	0x03, 0x19
        /*00a2*/ 	.short	0x0358


	//----- nvinfo : EIATTR_PARAM_CBANK
	.align		4
        /*00a4*/ 	.byte	0x04, 0x0a
        /*00a6*/ 	.short	(.L_2429 - .L_2428)
	.align		4
.L_2428:
        /*00a8*/ 	.word	index@(.nv.constant0._ZN2at6native16triu_tril_kernelIN3c104HalfElLb0ELi4ELb1EEEvNS_4cuda6detail10TensorInfoIT_T0_EENS6_IKS7_S8_EEllS8_)
        /*00ac*/ 	.short	0x0380
        /*00ae*/ 	.short	0x0358


	//----- nvinfo : EIATTR_SW_WAR
	.align		4
.L_2429:
        /*00b0*/ 	.byte	0x04, 0x36
        /*00b2*/ 	.short	(.L_2431 - .L_2430)
.L_2430:
        /*00b4*/ 	.word	0x00000008
.L_2431:


//--------------------- .nv.info._ZN2at6native16triu_tril_kernelIN3c104HalfEiLb0ELi4ELb0EEEvNS_4cuda6detail10TensorInfoIT_T0_EENS6_IKS7_S8_EEllS8_ --------------------------
	.section	.nv.info._ZN2at6native16triu_tril_kernelIN3c104HalfEiLb0ELi4ELb0EEEvNS_4cuda6detail10TensorInfoIT_T0_EENS6_IKS7_S8_EEllS8_,"",@"SHT_CUDA_INFO"
	.sectionflags	@""
	.align	4


	//----- nvinfo : EIATTR_CUDA_API_VERSION
	.align		4
        /*0000*/ 	.byte	0x04, 0x37
        /*0002*/ 	.short	(.L_2433 - .L_2432)
.L_2432:
        /*0004*/ 	.word	0x00000082


	//----- nvinfo : EIATTR_KPARAM_INFO
	.align		4
.L_2433:
        /*0008*/ 	.byte	0x04, 0x17
        /*000a*/ 	.short	(.L_2435 - .L_2434)
.L_2434:
        /*000c*/ 	.word	0x00000000
        /*0010*/ 	.short	0x0004
        /*0012*/ 	.short	0x01c0
        /*0014*/ 	.byte	0x00, 0xf0, 0x11, 0x00


	//----- nvinfo : EIATTR_KPARAM_INFO
	.align		4
.L_2435:
        /*0018*/ 	.byte	0x04, 0x17
        /*001a*/ 	.short	(.L_2437 - .L_2436)
.L_2436:
        /*001c*/ 	.word	0x00000000
        /*0020*/ 	.short	0x0003
        /*0022*/ 	.short	0x01b8
        /*0024*/ 	.byte	0x00, 0xf0, 0x21, 0x00


	//----- nvinfo : EIATTR_KPARAM_INFO
	.align		4
.L_2437:
        /*0028*/ 	.byte	0x04, 0x17
        /*002a*/ 	.short	(.L_2439 - .L_2438)
.L_2438:
        /*002c*/ 	.word	0x00000000
        /*0030*/ 	.short	0x0002
        /*0032*/ 	.short	0x01b0
        /*0034*/ 	.byte	0x00, 0xf0, 0x21, 0x00


	//----- nvinfo : EIATTR_KPARAM_INFO
	.align		4
.L_2439:
        /*0038*/ 	.byte	0x04, 0x17
        /*003a*/ 	.short	(.L_2441 - .L_2440)
.L_2440:
        /*003c*/ 	.word	0x00000000
        /*0040*/ 	.short	0x0001
        /*0042*/ 	.short	0x00d8
        /*0044*/ 	.byte	0x00, 0xf0, 0x61, 0x03


	//----- nvinfo : EIATTR_KPARAM_INFO
	.align		4
.L_2441:
        /*0048*/ 	.byte	0x04, 0x17
        /*004a*/ 	.short	(.L_2443 - .L_2442)
.L_2442:
        /*004c*/ 	.word	0x00000000
        /*0050*/ 	.short	0x0000
        /*0052*/ 	.short	0x0000
        /*0054*/ 	.byte	0x00, 0xf0, 0x61, 0x03


	//----- nvinfo : EIATTR_SPARSE_MMA_MASK
	.align		4
.L_2443:
        /*0058*/ 	.byte	0x03, 0x50
        /*005a*/ 	.short	0x0000


	//----- nvinfo : EIATTR_MAXREG_COUNT
	.align		4
        /*005c*/ 	.byte	0x03, 0x1b
        /*005e*/ 	.short	0x00ff


	//----- nvinfo : EIATTR_MERCURY_ISA_VERSION
	.align		4
        /*0060*/ 	.byte	0x03, 0x5f
        /*0062*/ 	.short	0x0101


	//----- nvinfo : EIATTR_VRC_CTA_INIT_COUNT
	.align		4
        /*0064*/ 	.byte	0x02, 0x4a
	.zero		1
	.zero		1


	//----- nvinfo : EIATTR_EXIT_INSTR_OFFSETS
	.align		4
        /*0068*/ 	.byte	0x04, 0x1c
        /*006a*/ 	.short	(.L_2445 - .L_2444)


	//   ....[0]....
.L_2444:
        /*006c*/ 	.word	0x000000b0


	//   ....[1]....
        /*0070*/ 	.word	0x000035f0


	//   ....[2]....
        /*0074*/ 	.word	0x00003640


	//   ....[3]....
        /*0078*/ 	.word	0x00003690


	//   ....[4]....
        /*007c*/ 	.word	0x000036e0


	//   ....[5]....
        /*0080*/ 	.word	0x00003720


	//----- nvinfo : EIATTR_MAX_THREADS
	.align		4
.L_2445:
        /*0084*/ 	.byte	0x04, 0x05
        /*0086*/ 	.short	(.L_2447 - .L_2446)
.L_2446:
        /*0088*/ 	.word	0x00000080
        /*008c*/ 	.word	0x00000001
        /*0090*/ 	.word	0x00000001


	//----- nvinfo : EIATTR_CRS_STACK_SIZE
	.align		4
.L_2447:
        /*0094*/ 	.byte	0x04, 0x1e
        /*0096*/ 	.short	(.L_2449 - .L_2448)
.L_2448:
        /*0098*/ 	.word	0x00000000


	//----- nvinfo : EIATTR_CBANK_PARAM_SIZE
	.align		4
.L_2449:
        /*009c*/ 	.byte	0x03, 0x19
        /*009e*/ 	.short	0x01c4


	//----- nvinfo : EIATTR_PARAM_CBANK
	.align		4
        /*00a0*/ 	.byte	0x04, 0x0a
        /*00a2*/ 	.short	(.L_2451 - .L_2450)
	.align		4
.L_2450:
        /*00a4*/ 	.word	index@(.nv.constant0._ZN2at6native16triu_tril_kernelIN3c104HalfEiLb0ELi4ELb0EEEvNS_4cuda6detail10TensorInfoIT_T0_EENS6_IKS7_S8_EEllS8_)
        /*00a8*/ 	.short	0x0380
        /*00aa*/ 	.short	0x01c4


	//----- nvinfo : EIATTR_SW_WAR
	.align		4
.L_2451:
        /*00ac*/ 	.byte	0x04, 0x36
        /*00ae*/ 	.short	(.L_2453 - .L_2452)
.L_2452:
        /*00b0*/ 	.word	0x00000008
.L_2453:


//--------------------- .nv.info._ZN2at6native16triu_tril_kernelIN3c104HalfEiLb0ELi4ELb1EEEvNS_4cuda6detail10TensorInfoIT_T0_EENS6_IKS7_S8_EEllS8_ --------------------------
	.section	.nv.info._ZN2at6native16triu_tril_kernelIN3c104HalfEiLb0ELi4ELb1EEEvNS_4cuda6detail10TensorInfoIT_T0_EENS6_IKS7_S8_EEllS8_,"",@"SHT_CUDA_INFO"
	.sectionflags	@""
	.align	4


	//----- nvinfo : EIATTR_CUDA_API_VERSION
	.align		4
        /*0000*/ 	.byte	0x04, 0x37
        /*0002*/ 	.short	(.L_2455 - .L_2454)
.L_2454:
        /*0004*/ 	.word	0x00000082


	//----- nvinfo : EIATTR_KPARAM_INFO
	.align		4
.L_2455:
        /*0008*/ 	.byte	0x04, 0x17
        /*000a*/ 	.short	(.L_2457 - .L_2456)
.L_2456:
        /*000c*/ 	.word	0x00000000
        /*0010*/ 	.short	0x0004
        /*0012*/ 	.short	0x01c0
        /*0014*/ 	.byte	0x00, 0xf0, 0x11, 0x00


	//----- nvinfo : EIATTR_KPARAM_INFO
	.align		4
.L_2457:
        /*0018*/ 	.byte	0x04, 0x17
        /*001a*/ 	.short	(.L_2459 - .L_2458)
.L_2458:
        /*001c*/ 	.word	0x00000000
        /*0020*/ 	.short	0x0003
        /*0022*/ 	.short	0x01b8
        /*0024*/ 	.byte	0x00, 0xf0, 0x21, 0x00


	//----- nvinfo : EIATTR_KPARAM_INFO
	.align		4
.L_2459:
        /*0028*/ 	.byte	0x04, 0x17
        /*002a*/ 	.short	(.L_2461 - .L_2460)
.L_2460:
        /*002c*/ 	.word	0x00000000
        /*0030*/ 	.short	0x0002
        /*0032*/ 	.short	0x01b0
        /*0034*/ 	.byte	0x00, 0xf0, 0x21, 0x00


	//----- nvinfo : EIATTR_KPARAM_INFO
	.align		4
.L_2461:
        /*0038*/ 	.byte	0x04, 0x17
        /*003a*/ 	.short	(.L_2463 - .L_2462)
.L_2462:
        /*003c*/ 	.word	0x00000000
        /*0040*/ 	.short	0x0001
        /*0042*/ 	.short	0x00d8
        /*0044*/ 	.byte	0x00, 0xf0, 0x61, 0x03


	//----- nvinfo : EIATTR_KPARAM_INFO
	.align		4
.L_2463:
        /*0048*/ 	.byte	0x04, 0x17
        /*004a*/ 	.short	(.L_2465 - .L_2464)
.L_2464:
        /*004c*/ 	.word	0x00000000
        /*0050*/ 	.short	0x0000
        /*0052*/ 	.short	0x0000
        /*0054*/ 	.byte	0x00, 0xf0, 0x61, 0x03


	//----- nvinfo : EIATTR_SPARSE_MMA_MASK
	.align		4
.L_2465:
        /*0058*/ 	.byte	0x03, 0x50
        /*005a*/ 	.short	0x0000


	//----- nvinfo : EIATTR_MAXREG_COUNT
	.align		4
        /*005c*/ 	.byte	0x03, 0x1b
        /*005e*/ 	.short	0x00ff


	//----- nvinfo : EIATTR_MERCURY_ISA_VERSION
	.align		4
        /*0060*/ 	.byte	0x03, 0x5f
        /*0062*/ 	.short	0x0101


	//----- nvinfo : EIATTR_VRC_CTA_INIT_COUNT
	.align		4
        /*0064*/ 	.byte	0x02, 0x4a
	.zero		1
	.zero		1


	//----- nvinfo : EIATTR_EXIT_INSTR_OFFSETS
	.align		4
        /*0068*/ 	.byte	0x04, 0x1c
        /*006a*/ 	.short	(.L_2467 - .L_2466)


	//   ....[0]....
.L_2466:
        /*006c*/ 	.word	0x000000b0


	//   ....[1]....
        /*0070*/ 	.word	0x00000580


	//   ....[2]....
        /*0074*/ 	.word	0x00003320


	//   ....[3]....
        /*0078*/ 	.word	0x000033c0


	//   ....[4]....
        /*007c*/ 	.word	0x00003470


	//   ....[5]....
        /*0080*/ 	.word	0x00003520


	//   ....[6]....
        /*0084*/ 	.word	0x00003570


	//   ....[7]....
        /*0088*/ 	.word	0x000035d0


	//----- nvinfo : EIATTR_MAX_THREADS
	.align		4
.L_2467:
        /*008c*/ 	.byte	0x04, 0x05
        /*008e*/ 	.short	(.L_2469 - .L_2468)
.L_2468:
        /*0090*/ 	.word	0x00000080
        /*0094*/ 	.word	0x00000001
        /*0098*/ 	.word	0x00000001


	//----- nvinfo : EIATTR_CRS_STACK_SIZE
	.align		4
.L_2469:
        /*009c*/ 	.byte	0x04, 0x1e
        /*009e*/ 	.short	(.L_2471 - .L_2470)
.L_2470:
        /*00a0*/ 	.word	0x00000000


	//----- nvinfo : EIATTR_CBANK_PARAM_SIZE
	.align		4
.L_2471:
        /*00a4*/ 	.byte	0x03, 0x19
        /*00a6*/ 	.short	0x01c4


	//----- nvinfo : EIATTR_PARAM_CBANK
	.align		4
        /*00a8*/ 	.byte	0x04, 0x0a
        /*00aa*/ 	.short	(.L_2473 - .L_2472)
	.align		4
.L_2472:
        /*00ac*/ 	.word	index@(.nv.constant0._ZN2at6native16triu_tril_kernelIN3c104HalfEiLb0ELi4ELb1EEEvNS_4cuda6detail10TensorInfoIT_T0_EENS6_IKS7_S8_EEllS8_)
        /*00b0*/ 	.short	0x0380
        /*00b2*/ 	.short	0x01c4


	//----- nvinfo : EIATTR_SW_WAR
	.align		4
.L_2473:
        /*00b4*/ 	.byte	0x04, 0x36
        /*00b6*/ 	.short	(.L_2475 - .L_2474)
.L_2474:
        /*00b8*/ 	.word	0x00000008
.L_2475:


//--------------------- .nv.info._ZN2at6native16triu_tril_kernelIN3c107complexINS2_4HalfEEElLb0ELi2ELb0EEEvNS_4cuda6detail10TensorInfoIT_T0_EENS8_IKS9_SA_EEllSA_ --------------------------
	.section	.nv.info._ZN2at6native16triu_tril_kernelIN3c107complexINS2_4HalfEEElLb0ELi2ELb0EEEvNS_4cuda6detail10TensorInfoIT_T0_EENS8_IKS9_SA_EEllSA_,"",@"SHT_CUDA_INFO"
	.sectionflags	@""
	.align	4


	//----- nvinfo : EIATTR_CUDA_API_VERSION
	.align		4
        /*0000*/ 	.byte	0x04, 0x37
        /*0002*/ 	.short	(.L_2477 - .L_2476)
.L_2476:
        /*0004*/ 	.word	0x00000082


	//----- nvinfo : EIATTR_KPARAM_INFO
	.align		4
.L_2477:
        /*0008*/ 	.byte	0x04, 0x17
        /*000a*/ 	.short	(.L_2479 - .L_2478)
.L_2478:
        /*000c*/ 	.word	0x00000000
        /*0010*/ 	.short	0x0004
        /*0012*/ 	.short	0x0350
        /*0014*/ 	.byte	0x00, 0xf0, 0x21, 0x00


	//----- nvinfo : EIATTR_KPARAM_INFO
	.align		4
.L_2479:
        /*0018*/ 	.byte	0x04, 0x17
        /*001a*/ 	.short	(.L_2481 - .L_2480)
.L_2480:
        /*001c*/ 	.word	0x00000000
        /*0020*/ 	.short	0x0003
        /*0022*/ 	.short	0x0348
        /*0024*/ 	.byte	0x00, 0xf0, 0x21, 0x00


	//----- nvinfo : EIATTR_KPARAM_INFO
	.align		4
.L_2481:
        /*0028*/ 	.byte	0x04, 0x17
        /*002a*/ 	.short	(.L_2483 - .L_2482)
.L_2482:
        /*002c*/ 	.word	0x00000000
        /*0030*/ 	.short	0x0002
        /*0032*/ 	.short	0x0340
        /*0034*/ 	.byte	0x00, 0xf0, 0x21, 0x00


	//----- nvinfo : EIATTR_KPARAM_INFO
	.align		4
.L_2483:
        /*0038*/ 	.byte	0x04, 0x17
        /*003a*/ 	.short	(.L_2485 - .L_2484)
.L_2484:
        /*003c*/ 	.word	0x00000000
        /*0040*/ 	.short	0x0001
        /*0042*/ 	.short	0x01a0
        /*0044*/ 	.byte	0x00, 0xf0, 0x81, 0x06


	//----- nvinfo : EIATTR_KPARAM_INFO
	.align		4
.L_2485:
        /*0048*/ 	.byte	0x04, 0x17
        /*004a*/ 	.short	(.L_2487 - .L_2486)
.L_2486:
        /*004c*/ 	.word	0x00000000
        /*0050*/ 	.short	0x0000
        /*0052*/ 	.short	0x0000
        /*0054*/ 	.byte	0x00, 0xf0, 0x81, 0x06


	//----- nvinfo : EIATTR_SPARSE_MMA_MASK
	.align		4
.L_2487:
        /*0058*/ 	.byte	0x03, 0x50
        /*005a*/ 	.short	0x0000


	//----- nvinfo : EIATTR_MAXREG_COUNT
	.align		4
        /*005c*/ 	.byte	0x03, 0x1b
        /*005e*/ 	.short	0x00ff


	//----- nvinfo : EIATTR_MERCURY_ISA_VERSION
	.align		4
        /*0060*/ 	.byte	0x03, 0x5f
        /*0062*/ 	.short	0x0101


	//----- nvinfo : EIATTR_VRC_CTA_INIT_COUNT
	.align		4
        /*0064*/ 	.byte	0x02, 0x4a
	.zero		1
	.zero		1


	//----- nvinfo : EIATTR_EXIT_INSTR_OFFSETS
	.align		4
        /*0068*/ 	.byte	0x04, 0x1c
        /*006a*/ 	.short	(.L_2489 - .L_2488)


	//   ....[0]....
.L_2488:
        /*006c*/ 	.word	0x000000b0


	//   ....[1]....
        /*0070*/ 	.word	0x00004730


	//   ....[2]....
        /*0074*/ 	.word	0x000047c0


	//   ....[3]....
        /*0078*/ 	.word	0x00004810


	//----- nvinfo : EIATTR_MAX_THREADS
	.align		4
.L_2489:
        /*007c*/ 	.byte	0x04, 0x05
        /*007e*/ 	.short	(.L_2491 - .L_2490)
.L_2490:
        /*0080*/ 	.word	0x00000080
        /*0084*/ 	.word	0x00000001
        /*0088*/ 	.word	0x00000001


	//----- nvinfo : EIATTR_CRS_STACK_SIZE
	.align		4
.L_2491:
        /*008c*/ 	.byte	0x04, 0x1e
        /*008e*/ 	.short	(.L_2493 - .L_2492)
.L_2492:
        /*0090*/ 	.word	0x00000000


	//----- nvinfo : EIATTR_CBANK_PARAM_SIZE
	.align		4
.L_2493:
        /*0094*/ 	.byte	0x03, 0x19
        /*0096*/ 	.short	0x0358


	//----- nvinfo : EIATTR_PARAM_CBANK
	.align		4
        /*0098*/ 	.byte	0x04, 0x0a
        /*009a*/ 	.short	(.L_2495 - .L_2494)
	.align		4
.L_2494:
        /*009c*/ 	.word	index@(.nv.constant0._ZN2at6native16triu_tril_kernelIN3c107complexINS2_4HalfEEElLb0ELi2ELb0EEEvNS_4cuda6detail10TensorInfoIT_T0_EENS8_IKS9_SA_EEllSA_)
        /*00a0*/ 	.short	0x0380
        /*00a2*/ 	.short	0x0358


	//----- nvinfo : EIATTR_SW_WAR
	.align		4
.L_2495:
        /*00a4*/ 	.byte	0x04, 0x36
        /*00a6*/ 	.short	(.L_2497 - .L_2496)
.L_2496:
        /*00a8*/ 	.word	0x00000008
.L_2497:


//--------------------- .nv.info._ZN2at6native16triu_tril_kernelIN3c107complexINS2_4HalfEEElLb0ELi2ELb1EEEvNS_4cuda6detail10TensorInfoIT_T0_EENS8_IKS9_SA_EEllSA_ --------------------------
	.section	.nv.info._ZN2at6native16triu_tril_kernelIN3c107complexINS2_4HalfEEElLb0ELi2ELb1EEEvNS_4cuda6detail10TensorInfoIT_T0_EENS8_IKS9_SA_EEllSA_,"",@"SHT_CUDA_INFO"
	.sectionflags	@""
	.align	4


	//----- nvinfo : EIATTR_CUDA_API_VERSION
	.align		4
        /*0000*/ 	.byte	0x04, 0x37
        /*0002*/ 	.short	(.L_2499 - .L_2498)
.L_2498:
        /*0004*/ 	.word	0x00000082


	//----- nvinfo : EIATTR_KPARAM_INFO
	.align		4
.L_2499:
        /*0008*/ 	.byte	0x04, 0x17
        /*000a*/ 	.short	(.L_2501 - .L_2500)
.L_2500:
        /*000c*/ 	.word	0x00000000
        /*0010*/ 	.short	0x0004
        /*0012*/ 	.short	0x0350
        /*0014*/ 	.byte	0x00, 0xf0, 0x21, 0x00


	//----- nvinfo : EIATTR_KPARAM_INFO
	.align		4
.L_2501:
        /*0018*/ 	.byte	0x04, 0x17
        /*001a*/ 	.short	(.L_2503 - .L_2502)
.L_2502:
        /*001c*/ 	.word	0x00000000
        /*0020*/ 	.short	0x0003
        /*0022*/ 	.short	0x0348
        /*0024*/ 	.byte	0x00, 0xf0, 0x21, 0x00


	//----- nvinfo : EIATTR_KPARAM_INFO
	.align		4
.L_2503:
        /*0028*/ 	.byte	0x04, 0x17
        /*002a*/ 	.short	(.L_2505 - .L_2504)
.L_2504:
        /*002c*/ 	.word	0x00000000
        /*0030*/ 	.short	0x0002
        /*0032*/ 	.short	0x0340
        /*0034*/ 	.byte	0x00, 0xf0, 0x21, 0x00


	//----- nvinfo : EIATTR_KPARAM_INFO
	.align		4
.L_2505:
        /*0038*/ 	.byte	0x04, 0x17
        /*003a*/ 	.short	(.L_2507 - .L_2506)
.L_2506:
        /*003c*/ 	.word	0x00000000
        /*0040*/ 	.short	0x0001
        /*0042*/ 	.short	0x01a0
        /*0044*/ 	.byte	0x00, 0xf0, 0x81, 0x06


	//----- nvinfo : EIATTR_KPARAM_INFO
	.align		4
.L_2507:
        /*0048*/ 	.byte	0x04, 0x17
        /*004a*/ 	.short	(.L_2509 - .L_2508)
.L_2508:
        /*004c*/ 	.word	0x00000000
        /*0050*/ 	.short	0x0000
        /*0052*/ 	.short	0x0000
        /*0054*/ 	.byte	0x00, 0xf0, 0x81, 0x06


	//----- nvinfo : EIATTR_SPARSE_MMA_MASK
	.align		4
.L_2509:
        /*0058*/ 	.byte	0x03, 0x50
        /*005a*/ 	.short	0x0000


	//----- nvinfo : EIATTR_MAXREG_COUNT
	.align		4
        /*005c*/ 	.byte	0x03, 0x1b
        /*005e*/ 	.short	0x00ff


	//----- nvinfo : EIATTR_MERCURY_ISA_VERSION
	.align		4
        /*0060*/ 	.byte	0x03, 0x5f
        /*0062*/ 	.short	0x0101


	//----- nvinfo : EIATTR_VRC_CTA_INIT_COUNT
	.align		4
        /*0064*/ 	.byte	0x02, 0x4a
	.zero		1
	.zero		1


	//----- nvinfo : EIATTR_EXIT_INSTR_OFFSETS
	.align		4
        /*0068*/ 	.byte	0x04, 0x1c
        /*006a*/ 	.short	(.L_2511 - .L_2510)


	//   ....[0]....
.L_2510:
        /*006c*/ 	.word	0x000000b0


	//   ....[1]....
        /*0070*/ 	.word	0x00000650


	//   ....[2]....
        /*0074*/ 	.word	0x00004010


	//   ....[3]....
        /*0078*/ 	.word	0x00004120


	//   ....[4]....
        /*007c*/ 	.word	0x000041a0


	//----- nvinfo : EIATTR_MAX_THREADS
	.align		4
.L_2511:
        /*0080*/ 	.byte	0x04, 0x05
        /*0082*/ 	.short	(.L_2513 - .L_2512)
.L_2512:
        /*0084*/ 	.word	0x00000080
        /*0088*/ 	.word	0x00000001
        /*008c*/ 	.word	0x00000001


	//----- nvinfo : EIATTR_CRS_STACK_SIZE
	.align		4
.L_2513:
        /*0090*/ 	.byte	0x04, 0x1e
        /*0092*/ 	.short	(.L_2515 - .L_2514)
.L_2514:
        /*0094*/ 	.word	0x00000000


	//----- nvinfo : EIATTR_CBANK_PARAM_SIZE
	.align		4
.L_2515:
        /*0098*/ 	.byte	0x03, 0x19
        /*009a*/ 	.short	0x0358


	//----- nvinfo : EIATTR_PARAM_CBANK
	.align		4
        /*009c*/ 	.byte	0x04, 0x0a
        /*009e*/ 	.short	(.L_2517 - .L_2516)
	.align		4
.L_2516:
        /*00a0*/ 	.word	index@(.nv.constant0._ZN2at6native16triu_tril_kernelIN3c107complexINS2_4HalfEEElLb0ELi2ELb1EEEvNS_4cuda6detail10TensorInfoIT_T0_EENS8_IKS9_SA_EEllSA_)
        /*00a4*/ 	.short	0x0380
        /*00a6*/ 	.short	0x0358


	//----- nvinfo : EIATTR_SW_WAR
	.align		4
.L_2517:
        /*00a8*/ 	.byte	0x04, 0x36
        /*00aa*/ 	.short	(.L_2519 - .L_2518)
.L_2518:
        /*00ac*/ 	.word	0x00000008
.L_2519:


//--------------------- .nv.info._ZN2at6native16triu_tril_kernelIN3c107complexINS2_4HalfEEEiLb0ELi2ELb0EEEvNS_4cuda6detail10TensorInfoIT_T0_EENS8_IKS9_SA_EEllSA_ --------------------------
	.section	.nv.info._ZN2at6native16triu_tril_kernelIN3c107complexINS2_4HalfEEEiLb0ELi2ELb0EEEvNS_4cuda6detail10TensorInfoIT_T0_EENS8_IKS9_SA_EEllSA_,"",@"SHT_CUDA_INFO"
	.sectionflags	@""
	.align	4


	//----- nvinfo : EIATTR_CUDA_API_VERSION
	.align		4
        /*0000*/ 	.byte	0x04, 0x37
        /*0002*/ 	.short	(.L_2521 - .L_2520)
.L_2520:
        /*0004*/ 	.word	0x00000082


	//----- nvinfo : EIATTR_KPARAM_INFO
	.align		4
.L_2521:
        /*0008*/ 	.byte	0x04, 0x17
        /*000a*/ 	.short	(.L_2523 - .L_2522)
.L_2522:
        /*000c*/ 	.word	0x00000000
        /*0010*/ 	.short	0x0004
        /*0012*/ 	.short	0x01c0
        /*0014*/ 	.byte	0x00, 0xf0, 0x11, 0x00


	//----- nvinfo : EIATTR_KPARAM_INFO
	.align		4
.L_2523:
        /*0018*/ 	.byte	0x04, 0x17
        /*001a*/ 	.short	(.L_2525 - .L_2524)
.L_2524:
        /*001c*/ 	.word	0x00000000
        /*0020*/ 	.short	0x0003
        /*0022*/ 	.short	0x01b8
        /*0024*/ 	.byte	0x00, 0xf0, 0x21, 0x00


	//----- nvinfo : EIATTR_KPARAM_INFO
	.align		4
.L_2525:
        /*0028*/ 	.byte	0x04, 0x17
        /*002a*/ 	.short	(.L_2527 - .L_2526)
.L_2526:
        /*002c*/ 	.word	0x00000000
        /*0030*/ 	.short	0x0002
        /*0032*/ 	.short	0x01b0
        /*0034*/ 	.byte	0x00, 0xf0, 0x21, 0x00


	//----- nvinfo : EIATTR_KPARAM_INFO
	.align		4
.L_2527:
        /*0038*/ 	.byte	0x04, 0x17
        /*003a*/ 	.short	(.L_2529 - .L_2528)
.L_2528:
        /*003c*/ 	.word	0x00000000
        /*0040*/ 	.short	0x0001
        /*0042*/ 	.short	0x00d8
        /*0044*/ 	.byte	0x00, 0xf0, 0x61, 0x03


	//----- nvinfo : EIATTR_KPARAM_INFO
	.align		4
.L_2529:
        /*0048*/ 	.byte	0x04, 0x17
        /*004a*/ 	.short	(.L_2531 - .L_2530)
.L_2530:
        /*004c*/ 	.word	0x00000000
        /*0050*/ 	.short	0x0000
        /*0052*/ 	.short	0x0000
        /*0054*/ 	.byte	0x00, 0xf0, 0x61, 0x03


	//----- nvinfo : EIATTR_SPARSE_MMA_MASK
	.align		4
.L_2531:
        /*0058*/ 	.byte	0x03, 0x50
        /*005a*/ 	.short	0x0000


	//----- nvinfo : EIATTR_MAXREG_COUNT
	.align		4
        /*005c*/ 	.byte	0x03, 0x1b
        /*005e*/ 	.short	0x00ff


	//----- nvinfo : EIATTR_MERCURY_ISA_VERSION
	.align		4
        /*0060*/ 	.byte	0x03, 0x5f
        /*0062*/ 	.short	0x0101


	//----- nvinfo : EIATTR_VRC_CTA_INIT_COUNT
	.align		4
        /*0064*/ 	.byte	0x02, 0x4a
	.zero		1
	.zero		1


	//----- nvinfo : EIATTR_EXIT_INSTR_OFFSETS
	.align		4
        /*0068*/ 	.byte	0x04, 0x1c
        /*006a*/ 	.short	(.L_2533 - .L_2532)


	//   ....[0]....
.L_2532:
        /*006c*/ 	.word	0x000000b0


	//   ....[1]....
        /*0070*/ 	.word	0x000034a0


	//   ....[2]....
        /*0074*/ 	.word	0x000034f0


	//   ....[3]....
        /*0078*/ 	.word	0x00003530


	//----- nvinfo : EIATTR_MAX_THREADS
	.align		4
.L_2533:
        /*007c*/ 	.byte	0x04, 0x05
        /*007e*/ 	.short	(.L_2535 - .L_2534)
.L_2534:
        /*0080*/ 	.word	0x00000080
        /*0084*/ 	.word	0x00000001
        /*0088*/ 	.word	0x00000001


	//----- nvinfo : EIATTR_CRS_STACK_SIZE
	.align		4
.L_2535:
        /*008c*/ 	.byte	0x04, 0x1e
        /*008e*/ 	.short	(.L_2537 - .L_2536)
.L_2536:
        /*0090*/ 	.word	0x00000000


	//----- nvinfo : EIATTR_CBANK_PARAM_SIZE
	.align		4
.L_2537:
        /*0094*/ 	.byte	0x03, 0x19
        /*0096*/ 	.short	0x01c4


	//----- nvinfo : EIATTR_PARAM_CBANK
	.align		4
        /*0098*/ 	.byte	0x04, 0x0a
        /*009a*/ 	.short	(.L_2539 - .L_2538)
	.align		4
.L_2538:
        /*009c*/ 	.word	index@(.nv.constant0._ZN2at6native16triu_tril_kernelIN3c107complexINS2_4HalfEEEiLb0ELi2ELb0EEEvNS_4cuda6detail10TensorInfoIT_T0_EENS8_IKS9_SA_EEllSA_)
        /*00a0*/ 	.short	0x0380
        /*00a2*/ 	.short	0x01c4


	//----- nvinfo : EIATTR_SW_WAR
	.align		4
.L_2539:
        /*00a4*/ 	.byte	0x04, 0x36
        /*00a6*/ 	.short	(.L_2541 - .L_2540)
.L_2540:
        /*00a8*/ 	.word	0x00000008
.L_2541:


//--------------------- .nv.info._ZN2at6native16triu_tril_kernelIN3c107complexINS2_4HalfEEEiLb0ELi2ELb1EEEvNS_4cuda6detail10TensorInfoIT_T0_EENS8_IKS9_SA_EEllSA_ --------------------------
	.section	.nv.info._ZN2at6native16triu_tril_kernelIN3c107complexINS2_4HalfEEEiLb0ELi2ELb1EEEvNS_4cuda6detail10TensorInfoIT_T0_EENS8_IKS9_SA_EEllSA_,"",@"SHT_CUDA_INFO"
	.sectionflags	@""
	.align	4


	//----- nvinfo : EIATTR_CUDA_API_VERSION
	.align		4
        /*0000*/ 	.byte	0x04, 0x37
        /*0002*/ 	.short	(.L_2543 - .L_2542)
.L_2542:
        /*0004*/ 	.word	0x00000082


	//----- nvinfo : EIATTR_KPARAM_INFO
	.align		4
.L_2543:
        /*0008*/ 	.byte	0x04, 0x17
        /*000a*/ 	.short	(.L_2545 - .L_2544)
.L_2544:
        /*000c*/ 	.word	0x00000000
        /*0010*/ 	.short	0x0004
        /*0012*/ 	.short	0x01c0
        /*0014*/ 	.byte	0x00, 0xf0, 0x11, 0x00


	//----- nvinfo : EIATTR_KPARAM_INFO
	.align		4
.L_2545:
        /*0018*/ 	.byte	0x04, 0x17
        /*001a*/ 	.short	(.L_2547 - .L_2546)
.L_2546:
        /*001c*/ 	.word	0x00000000
        /*0020*/ 	.short	0x0003
        /*0022*/ 	.short	0x01b8
        /*0024*/ 	.byte	0x00, 0xf0, 0x21, 0x00


	//----- nvinfo : EIATTR_KPARAM_INFO
	.align		4
.L_2547:
        /*0028*/ 	.byte	0x04, 0x17
        /*002a*/ 	.short	(.L_2549 - .L_2548)
.L_2548:
        /*002c*/ 	.word	0x00000000
        /*0030*/ 	.short	0x0002
        /*0032*/ 	.short	0x01b0
        /*0034*/ 	.byte	0x00, 0xf0, 0x21, 0x00


	//----- nvinfo : EIATTR_KPARAM_INFO
	.align		4
.L_2549:
        /*0038*/ 	.byte	0x04, 0x17
        /*003a*/ 	.short	(.L_2551 - .L_2550)
.L_2550:
        /*003c*/ 	.word	0x00000000
        /*0040*/ 	.short	0x0001
        /*0042*/ 	.short	0x00d8
        /*0044*/ 	.byte	0x00, 0xf0, 0x61, 0x03


	//----- nvinfo : EIATTR_KPARAM_INFO
	.align		4
.L_2551:
        /*0048*/ 	.byte	0x04, 0x17
        /*004a*/ 	.short	(.L_2553 - .L_2552)
.L_2552:
        /*004c*/ 	.word	0x00000000
        /*0050*/ 	.short	0x0000
        /*0052*/ 	.short	0x0000
        /*0054*/ 	.byte	0x00, 0xf0, 0x61, 0x03


	//----- nvinfo : EIATTR_SPARSE_MMA_MASK
	.align		4
.L_2553:
        /*0058*/ 	.byte	0x03, 0x50
        /*005a*/ 	.short	0x0000


	//----- nvinfo : EIATTR_MAXREG_COUNT
	.align		4
        /*005c*/ 	.byte	0x03, 0x1b
        /*005e*/ 	.short	0x00ff


	//----- nvinfo : EIATTR_MERCURY_ISA_VERSION
	.align		4
        /*0060*/ 	.byte	0x03, 0x5f
        /*0062*/ 	.short	0x0101


	//----- nvinfo : EIATTR_VRC_CTA_INIT_COUNT
	.align		4
        /*0064*/ 	.byte	0x02, 0x4a
	.zero		1
	.zero		1


	//----- nvinfo : EIATTR_EXIT_INSTR_OFFSETS
	.align		4
        /*0068*/ 	.byte	0x04, 0x1c
        /*006a*/ 	.short	(.L_2555 - .L_2554)


	//   ....[0]....
.L_2554:
        /*006c*/ 	.word	0x000000b0


	//   ....[1]....
        /*0070*/ 	.word	0x000005b0


	//   ....[2]....
        /*0074*/ 	.word	0x00003360


	//   ....[3]....
        /*0078*/ 	.word	0x00003400


	//   ....[4]....
        /*007c*/ 	.word	0x00003450


	//   ....[5]....
        /*0080*/ 	.word	0x000034b0


	//----- nvinfo : EIATTR_MAX_THREADS
	.align		4
.L_2555:
        /*0084*/ 	.byte	0x04, 0x05
        /*0086*/ 	.short	(.L_2557 - .L_2556)
.L_2556:
        /*0088*/ 	.word	0x00000080
        /*008c*/ 	.word	0x00000001
        /*0090*/ 	.word	0x00000001


	//----- nvinfo : EIATTR_CRS_STACK_SIZE
	.align		4
.L_2557:
        /*0094*/ 	.byte	0x04, 0x1e
        /*0096*/ 	.short	(.L_2559 - .L_2558)
.L_2558:
        /*0098*/ 	.word	0x00000000


	//----- nvinfo : EIATTR_CBANK_PARAM_SIZE
	.align		4
.L_2559:
        /*009c*/ 	.byte	0x03, 0x19
        /*009e*/ 	.short	0x01c4


	//----- nvinfo : EIATTR_PARAM_CBANK
	.align		4
        /*00a0*/ 	.byte	0x04, 0x0a
        /*00a2*/ 	.short	(.L_2561 - .L_2560)
	.align		4
.L_2560:
        /*00a4*/ 	.word	index@(.nv.constant0._ZN2at6native16triu_tril_kernelIN3c107complexINS2_4HalfEEEiLb0ELi2ELb1EEEvNS_4cuda6detail10TensorInfoIT_T0_EENS8_IKS9_SA_EEllSA_)
        /*00a8*/ 	.short	0x0380
        /*00aa*/ 	.short	0x01c4


	//----- nvinfo : EIATTR_SW_WAR
	.align		4
.L_2561:
        /*00ac*/ 	.byte	0x04, 0x36
        /*00ae*/ 	.short	(.L_2563 - .L_2562)
.L_2562:
        /*00b0*/ 	.word	0x00000008
.L_2563:


//--------------------- .nv.info._ZN2at6native16triu_tril_kernelIN3c107complexIfEElLb0ELi1ELb0EEEvNS_4cuda6detail10TensorInfoIT_T0_EENS7_IKS8_S9_EEllS9_ --------------------------
	.section	.nv.info._ZN2at6native16triu_tril_kernelIN3c107complexIfEElLb0ELi1ELb0EEEvNS_4cuda6detail10TensorInfoIT_T0_EENS7_IKS8_S9_EEllS9_,"",@"SHT_CUDA_INFO"
	.sectionflags	@""
	.align	4


	//----- nvinfo : EIATTR_CUDA_API_VERSION
	.align		4
        /*0000*/ 	.byte	0x04, 0x37
        /*0002*/ 	.short	(.L_2565 - .L_2564)
.L_2564:
        /*0004*/ 	.word	0x00000082


	//----- nvinfo : EIATTR_KPARAM_INFO
	.align		4
.L_2565:
        /*0008*/ 	.byte	0x04, 0x17
        /*000a*/ 	.short	(.L_2567 - .L_2566)
.L_2566:
        /*000c*/ 	.word	0x00000000
        /*0010*/ 	.short	0x0004
        /*0012*/ 	.short	0x0350
        /*0014*/ 	.byte	0x00, 0xf0, 0x21, 0x00


	//----- nvinfo : EIATTR_KPARAM_INFO
	.align		4
.L_2567:
        /*0018*/ 	.byte	0x04, 0x17
        /*001a*/ 	.short	(.L_2569 - .L_2568)
.L_2568:
        /*001c*/ 	.word	0x00000000
        /*0020*/ 	.short	0x0003
        /*0022*/ 	.short	0x0348
        /*0024*/ 	.byte	0x00, 0xf0, 0x21, 0x00


	//----- nvinfo : EIATTR_KPARAM_INFO
	.align		4
.L_2569:
        /*0028*/ 	.byte	0x04, 0x17
        /*002a*/ 	.short	(.L_2571 - .L_2570)
.L_2570:
        /*002c*/ 	.word	0x00000000
        /*0030*/ 	.short	0x0002
        /*0032*/ 	.short	0x0340
        /*0034*/ 	.byte	0x00, 0xf0, 0x21, 0x00


	//----- nvinfo : EIATTR_KPARAM_INFO
	.align		4
.L_2571:
        /*0038*/ 	.byte	0x04, 0x17
        /*003a*/ 	.short	(.L_2573 - .L_2572)
.L_2572:
        /*003c*/ 	.word	0x00000000
        /*0040*/ 	.short	0x0001
        /*0042*/ 	.short	0x01a0
        /*0044*/ 	.byte	0x00, 0xf0, 0x81, 0x06


	//----- nvinfo : EIATTR_KPARAM_INFO
	.align		4
.L_2573:
        /*0048*/ 	.byte	0x04, 0x17
        /*004a*/ 	.short	(.L_2575 - .L_2574)
.L_2574:
        /*004c*/ 	.word	0x00000000
        /*0050*/ 	.short	0x0000
        /*0052*/ 	.short	0x0000
        /*0054*/ 	.byte	0x00, 0xf0, 0x81, 0x06


	//----- nvinfo : EIATTR_SPARSE_MMA_MASK
	.align		4
.L_2575:
        /*0058*/ 	.byte	0x03, 0x50
        /*005a*/ 	.short	0x0000


	//----- nvinfo : EIATTR_MAXREG_COUNT
	.align		4
        /*005c*/ 	.byte	0x03, 0x1b
        /*005e*/ 	.short	0x00ff


	//----- nvinfo : EIATTR_MERCURY_ISA_VERSION
	.align		4
        /*0060*/ 	.byte	0x03, 0x5f
        /*0062*/ 	.short	0x0101


	//----- nvinfo : EIATTR_VRC_CTA_INIT_COUNT
	.align		4
        /*0064*/ 	.byte	0x02, 0x4a
	.zero		1
	.zero		1


	//----- nvinfo : EIATTR_EXIT_INSTR_OFFSETS
	.align		4
        /*0068*/ 	.byte	0x04, 0x1c
        /*006a*/ 	.short	(.L_2577 - .L_2576)


	//   ....[0]....
.L_2576:
        /*006c*/ 	.word	0x00000090


	//   ....[1]....
        /*0070*/ 	.word	0x00004330


	//   ....[2]....
        /*0074*/ 	.word	0x00004380


	//----- nvinfo : EIATTR_MAX_THREADS
	.align		4
.L_2577:
        /*0078*/ 	.byte	0x04, 0x05
        /*007a*/ 	.short	(.L_2579 - .L_2578)
.L_2578:
        /*007c*/ 	.word	0x00000080
        /*0080*/ 	.word	0x00000001
        /*0084*/ 	.word	0x00000001


	//----- nvinfo : EIATTR_CRS_STACK_SIZE
	.align		4
.L_2579:
        /*0088*/ 	.byte	0x04, 0x1e
        /*008a*/ 	.short	(.L_2581 - .L_2580)
.L_2580:
        /*008c*/ 	.word	0x00000000


	//----- nvinfo : EIATTR_CBANK_PARAM_SIZE
	.align		4
.L_2581:
        /*0090*/ 	.byte	0x03, 0x19
        /*0092*/ 	.short	0x0358


	//----- nvinfo : EIATTR_PARAM_CBANK
	.align		4
        /*0094*/ 	.byte	0x04, 0x0a
        /*0096*/ 	.short	(.L_2583 - .L_2582)
	.align		4
.L_2582:
        /*0098*/ 	.word	index@(.nv.constant0._ZN2at6native16triu_tril_kernelIN3c107complexIfEElLb0ELi1ELb0EEEvNS_4cuda6detail10TensorInfoIT_T0_EENS7_IKS8_S9_EEllS9_)
        /*009c*/ 	.short	0x0380
        /*009e*/ 	.short	0x0358


	//----- nvinfo : EIATTR_SW_WAR
	.align		4
.L_2583:
        /*00a0*/ 	.byte	0x04, 0x36
        /*00a2*/ 	.short	(.L_2585 - .L_2584)
.L_2584:
        /*00a4*/ 	.word	0x00000008
.L_2585:


//--------------------- .nv.info._ZN2at6native16triu_tril_kernelIN3c107complexIfEElLb0ELi1ELb1EEEvNS_4cuda6detail10TensorInfoIT_T0_EENS7_IKS8_S9_EEllS9_ --------------------------
	.section	.nv.info._ZN2at6native16triu_tril_kernelIN3c107complexIfEElLb0ELi1ELb1EEEvNS_4cuda6detail10TensorInfoIT_T0_EENS7_IKS8_S9_EEllS9_,"",@"SHT_CUDA_INFO"
	.sectionflags	@""
	.align	4


	//----- nvinfo : EIATTR_CUDA_API_VERSION
	.align		4
        /*0000*/ 	.byte	0x04, 0x37
        /*0002*/ 	.short	(.L_2587 - .L_2586)
.L_2586:
        /*0004*/ 	.word	0x00000082


	//----- nvinfo : EIATTR_KPARAM_INFO
	.align		4
.L_2587:
        /*0008*/ 	.byte	0x04, 0x17
        /*000a*/ 	.short	(.L_2589 - .L_2588)
.L_2588:
        /*000c*/ 	.word	0x00000000
        /*0010*/ 	.short	0x0004
        /*0012*/ 	.short	0x0350
        /*0014*/ 	.byte	0x00, 0xf0, 0x21, 0x00


	//----- nvinfo : EIATTR_KPARAM_INFO
	.align		4
.L_2589:
        /*0018*/ 	.byte	0x04, 0x17
        /*001a*/ 	.short	(.L_2591 - .L_2590)
.L_2590:
        /*001c*/ 	.word	0x00000000
        /*0020*/ 	.short	0x0003
        /*0022*/ 	.short	0x0348
        /*0024*/ 	.byte	0x00, 0xf0, 0x21, 0x00


	//----- nvinfo : EIATTR_KPARAM_INFO
	.align		4
.L_2591:
        /*0028*/ 	.byte	0x04, 0x17
        /*002a*/ 	.short	(.L_2593 - .L_2592)
.L_2592:
        /*002c*/ 	.word	0x00000000
        /*0030*/ 	.short	0x0002
        /*0032*/ 	.short	0x0340
        /*0034*/ 	.byte	0x00, 0xf0, 0x21, 0x00


	//----- nvinfo : EIATTR_KPARAM_INFO
	.align		4
.L_2593:
        /*0038*/ 	.byte	0x04, 0x17
        /*003a*/ 	.short	(.L_2595 - .L_2594)
.L_2594:
        /*003c*/ 	.word	0x00000000
        /*0040*/ 	.short	0x0001
        /*0042*/ 	.short	0x01a0
        /*0044*/ 	.byte	0x00, 0xf0, 0x81, 0x06


	//----- nvinfo : EIATTR_KPARAM_INFO
	.align		4
.L_2595:
        /*0048*/ 	.byte	0x04, 0x17
        /*004a*/ 	.short	(.L_2597 - .L_2596)
.L_2596:
        /*004c*/ 	.word	0x00000000
        /*0050*/ 	.short	0x0000
        /*0052*/ 	.short	0x0000
        /*0054*/ 	.byte	0x00, 0xf0, 0x81, 0x06


	//----- nvinfo : EIATTR_SPARSE_MMA_MASK
	.align		4
.L_2597:
        /*0058*/ 	.byte	0x03, 0x50
        /*005a*/ 	.short	0x0000


	//----- nvinfo : EIATTR_MAXREG_COUNT
	.align		4
        /*005c*/ 	.byte	0x03, 0x1b
        /*005e*/ 	.short	0x00ff


	//----- nvinfo : EIATTR_MERCURY_ISA_VERSION
	.align		4
        /*0060*/ 	.byte	0x03, 0x5f
        /*0062*/ 	.short	0x0101


	//----- nvinfo : EIATTR_VRC_CTA_INIT_COUNT
	.align		4
        /*0064*/ 	.byte	0x02, 0x4a
	.zero		1
	.zero		1


	//----- nvinfo : EIATTR_EXIT_INSTR_OFFSETS
	.align		4
        /*0068*/ 	.byte	0x04, 0x1c
        /*006a*/ 	.short	(.L_2599 - .L_2598)


	//   ....[0]....
.L_2598:
        /*006c*/ 	.word	0x00000090


	//   ....[1]....
        /*0070*/ 	.word	0x00000630


	//   ....[2]....
        /*0074*/ 	.word	0x00003d20


	//   ....[3]....
        /*0078*/ 	.word	0x00003d80


	//----- nvinfo : EIATTR_MAX_THREADS
	.align		4
.L_2599:
        /*007c*/ 	.byte	0x04, 0x05
        /*007e*/ 	.short	(.L_2601 - .L_2600)
.L_2600:
        /*0080*/ 	.word	0x00000080
        /*0084*/ 	.word	0x00000001
        /*0088*/ 	.word	0x00000001


	//----- nvinfo : EIATTR_CRS_STACK_SIZE
	.align		4
.L_2601:
        /*008c*/ 	.byte	0x04, 0x1e
        /*008e*/ 	.short	(.L_2603 - .L_2602)
.L_2602:
        /*0090*/ 	.word	0x00000000


	//----- nvinfo : EIATTR_CBANK_PARAM_SIZE
	.align		4
.L_2603:
        /*0094*/ 	.byte	0x03, 0x19
        /*0096*/ 	.short	0x0358


	//----- nvinfo : EIATTR_PARAM_CBANK
	.align		4
        /*0098*/ 	.byte	0x04, 0x0a
        /*009a*/ 	.short	(.L_2605 - .L_2604)
	.align		4
.L_2604:
        /*009c*/ 	.word	index@(.nv.constant0._ZN2at6native16triu_tril_kernelIN3c107complexIfEElLb0ELi1ELb1EEEvNS_4cuda6detail10TensorInfoIT_T0_EENS7_IKS8_S9_EEllS9_)
        /*00a0*/ 	.short	0x0380
        /*00a2*/ 	.short	0x0358


	//----- nvinfo : EIATTR_SW_WAR
	.align		4
.L_2605:
        /*00a4*/ 	.byte	0x04, 0x36
        /*00a6*/ 	.short	(.L_2607 - .L_2606)
.L_2606:
        /*00a8*/ 	.word	0x00000008
.L_2607:


//--------------------- .nv.info._ZN2at6native16triu_tril_kernelIN3c107complexIfEEiLb0ELi1ELb0EEEvNS_4cuda6detail10TensorInfoIT_T0_EENS7_IKS8_S9_EEllS9_ --------------------------
	.section	.nv.info._ZN2at6native16triu_tril_kernelIN3c107complexIfEEiLb0ELi1ELb0EEEvNS_4cuda6detail10TensorInfoIT_T0_EENS7_IKS8_S9_EEllS9_,"",@"SHT_CUDA_INFO"
	.sectionflags	@""
	.align	4


	//----- nvinfo : EIATTR_CUDA_API_VERSION
	.align		4
        /*0000*/ 	.byte	0x04, 0x37
        /*0002*/ 	.short	(.L_2609 - .L_2608)
.L_2608:
        /*0004*/ 	.word	0x00000082


	//----- nvinfo : EIATTR_KPARAM_INFO
	.align		4
.L_2609:
        /*0008*/ 	.byte	0x04, 0x17
        /*000a*/ 	.short	(.L_2611 - .L_2610)
.L_2610:
        /*000c*/ 	.word	0x00000000
        /*0010*/ 	.short	0x0004
        /*0012*/ 	.short	0x01c0
        /*0014*/ 	.byte	0x00, 0xf0, 0x11, 0x00


	//----- nvinfo : EIATTR_KPARAM_INFO
	.align		4
.L_2611:
        /*0018*/ 	.byte	0x04, 0x17
        /*001a*/ 	.short	(.L_2613 - .L_2612)
.L_2612:
        /*001c*/ 	.word	0x00000000
        /*0020*/ 	.short	0x0003
        /*0022*/ 	.short	0x01b8
        /*0024*/ 	.byte	0x00, 0xf0, 0x21, 0x00


	//----- nvinfo : EIATTR_KPARAM_INFO
	.align		4
.L_2613:
        /*0028*/ 	.byte	0x04, 0x17
        /*002a*/ 	.short	(.L_2615 - .L_2614)
.L_2614:
        /*002c*/ 	.word	0x00000000
        /*0030*/ 	.short	0x0002
        /*0032*/ 	.short	0x01b0
        /*0034*/ 	.byte	0x00, 0xf0, 0x21, 0x00


	//----- nvinfo : EIATTR_KPARAM_INFO
	.align		4
.L_2615:
        /*0038*/ 	.byte	0x04, 0x17
        /*003a*/ 	.short	(.L_2617 - .L_2616)
.L_2616:
        /*003c*/ 	.word	0x00000000
        /*0040*/ 	.short	0x0001
        /*0042*/ 	.short	0x00d8
        /*0044*/ 	.byte	0x00, 0xf0, 0x61, 0x03


	//----- nvinfo : EIATTR_KPARAM_INFO
	.align		4
.L_2617:
        /*0048*/ 	.byte	0x04, 0x17
        /*004a*/ 	.short	(.L_2619 - .L_2618)
.L_2618:
        /*004c*/ 	.word	0x00000000
        /*0050*/ 	.short	0x0000
        /*0052*/ 	.short	0x0000
        /*0054*/ 	.byte	0x00, 0xf0, 0x61, 0x03


	//----- nvinfo : EIATTR_SPARSE_MMA_MASK
	.align		4
.L_2619:
        /*0058*/ 	.byte	0x03, 0x50
        /*005a*/ 	.short	0x0000


	//----- nvinfo : EIATTR_MAXREG_COUNT
	.align		4
        /*005c*/ 	.byte	0x03, 0x1b
        /*005e*/ 	.short	0x00ff


	//----- nvinfo : EIATTR_MERCURY_ISA_VERSION
	.align		4
        /*0060*/ 	.byte	0x03, 0x5f
        /*0062*/ 	.short	0x0101


	//----- nvinfo : EIATTR_VRC_CTA_INIT_COUNT
	.align		4
        /*0064*/ 	.byte	0x02, 0x4a
	.zero		1
	.zero		1


	//----- nvinfo : EIATTR_EXIT_INSTR_OFFSETS
	.align		4
        /*0068*/ 	.byte	0x04, 0x1c
        /*006a*/ 	.short	(.L_2621 - .L_2620)


	//   ....[0]....
.L_2620:
        /*006c*/ 	.word	0x00000090


	//   ....[1]....
        /*0070*/ 	.word	0x000032b0


	//   ....[2]....
        /*0074*/ 	.word	0x000032f0


	//----- nvinfo : EIATTR_MAX_THREADS
	.align		4
.L_2621:
        /*0078*/ 	.byte	0x04, 0x05
        /*007a*/ 	.short	(.L_2623 - .L_2622)
.L_2622:
        /*007c*/ 	.word	0x00000080
        /*0080*/ 	.word	0x00000001
        /*0084*/ 	.word	0x00000001


	//----- nvinfo : EIATTR_CRS_STACK_SIZE
	.align		4
.L_2623:
        /*0088*/ 	.byte	0x04, 0x1e
        /*008a*/ 	.short	(.L_2625 - .L_2624)
.L_2624:
        /*008c*/ 	.word	0x00000000


	//----- nvinfo : EIATTR_CBANK_PARAM_SIZE
	.align		4
.L_2625:
        /*0090*/ 	.byte	0x03, 0x19
        /*0092*/ 	.short	0x01c4


	//----- nvinfo : EIATTR_PARAM_CBANK
	.align		4
        /*0094*/ 	.byte	0x04, 0x0a
        /*0096*/ 	.short	(.L_2627 - .L_2626)
	.align		4
.L_2626:
        /*0098*/ 	.word	index@(.nv.constant0._ZN2at6native16triu_tril_kernelIN3c107complexIfEEiLb0ELi1ELb0EEEvNS_4cuda6detail10TensorInfoIT_T0_EENS7_IKS8_S9_EEllS9_)
        /*009c*/ 	.short	0x0380
        /*009e*/ 	.short	0x01c4


	//----- nvinfo : EIATTR_SW_WAR
	.align		4
.L_2627:
        /*00a0*/ 	.byte	0x04, 0x36
        /*00a2*/ 	.short	(.L_2629 - .L_2628)
.L_2628:
        /*00a4*/ 	.word	0x00000008
.L_2629:


//--------------------- .nv.info._ZN2at6native16triu_tril_kernelIN3c107complexIfEEiLb0ELi1ELb1EEEvNS_4cuda6detail10TensorInfoIT_T0_EENS7_IKS8_S9_EEllS9_ --------------------------
	.section	.nv.info._ZN2at6native16triu_tril_kernelIN3c107complexIfEEiLb0ELi1ELb1EEEvNS_4cuda6detail10TensorInfoIT_T0_EENS7_IKS8_S9_EEllS9_,"",@"SHT_CUDA_INFO"
	.sectionflags	@""
	.align	4


	//----- nvinfo : EIATTR_CUDA_API_VERSION
	.align		4
        /*0000*/ 	.byte	0x04, 0x37
        /*0002*/ 	.short	(.L_2631 - .L_2630)
.L_2630:
        /*0004*/ 	.word	0x00000082


	//----- nvinfo : EIATTR_KPARAM_INFO
	.align		4
.L_2631:
        /*0008*/ 	.byte	0x04, 0x17
        /*000a*/ 	.short	(.L_2633 - .L_2632)
.L_2632:
        /*000c*/ 	.word	0x00000000
        /*0010*/ 	.short	0x0004
        /*0012*/ 	.short	0x01c0
        /*0014*/ 	.byte	0x00, 0xf0, 0x11, 0x00


	//----- nvinfo : EIATTR_KPARAM_INFO
	.align		4
.L_2633:
        /*0018*/ 	.byte	0x04, 0x17
        /*001a*/ 	.short	(.L_2635 - .L_2634)
.L_2634:
        /*001c*/ 	.word	0x00000000
        /*0020*/ 	.short	0x0003
        /*0022*/ 	.short	0x01b8
        /*0024*/ 	.byte	0x00, 0xf0, 0x21, 0x00


	//----- nvinfo : EIATTR_KPARAM_INFO
	.align		4
.L_2635:
        /*0028*/ 	.byte	0x04, 0x17
        /*002a*/ 	.short	(.L_2637 - .L_2636)
.L_2636:
        /*002c*/ 	.word	0x00000000
        /*0030*/ 	.short	0x0002
        /*0032*/ 	.short	0x01b0
        /*0034*/ 	.byte	0x00, 0xf0, 0x21, 0x00


	//----- nvinfo : EIATTR_KPARAM_INFO
	.align		4
.L_2637:
        /*0038*/ 	.byte	0x04, 0x17
        /*003a*/ 	.short	(.L_2639 - .L_2638)
.L_2638:
        /*003c*/ 	.word	0x00000000
        /*0040*/ 	.short	0x0001
        /*0042*/ 	.short	0x00d8
        /*0044*/ 	.byte	0x00, 0xf0, 0x61, 0x03


	//----- nvinfo : EIATTR_KPARAM_INFO
	.align		4
.L_2639:
        /*0048*/ 	.byte	0x04, 0x17
        /*004a*/ 	.short	(.L_2641 - .L_2640)
.L_2640:
        /*004c*/ 	.word	0x00000000
        /*0050*/ 	.short	0x0000
        /*0052*/ 	.short	0x0000
        /*0054*/ 	.byte	0x00, 0xf0, 0x61, 0x03


	//----- nvinfo : EIATTR_SPARSE_MMA_MASK
	.align		4
.L_2641:
        /*0058*/ 	.byte	0x03, 0x50
        /*005a*/ 	.short	0x0000


	//----- nvinfo : EIATTR_MAXREG_COUNT
	.align		4
        /*005c*/ 	.byte	0x03, 0x1b
        /*005e*/ 	.short	0x00ff


	//----- nvinfo : EIATTR_MERCURY_ISA_VERSION
	.align		4
        /*0060*/ 	.byte	0x03, 0x5f
        /*0062*/ 	.short	0x0101


	//----- nvinfo : EIATTR_VRC_CTA_INIT_COUNT
	.align		4
        /*0064*/ 	.byte	0x02, 0x4a
	.zero		1
	.zero		1


	//----- nvinfo : EIATTR_EXIT_INSTR_OFFSETS
	.align		4
        /*0068*/ 	.byte	0x04, 0x1c
        /*006a*/ 	.short	(.L_2643 - .L_2642)


	//   ....[0]....
.L_2642:
        /*006c*/ 	.word	0x00000090


	//   ....[1]....
        /*0070*/ 	.word	0x00000590


	//   ....[2]....
        /*0074*/ 	.word	0x00003320


	//   ....[3]....
        /*0078*/ 	.word	0x00003370


	//   ....[4]....
        /*007c*/ 	.word	0x000033c0


	//----- nvinfo : EIATTR_MAX_THREADS
	.align		4
.L_2643:
        /*0080*/ 	.byte	0x04, 0x05
        /*0082*/ 	.short	(.L_2645 - .L_2644)
.L_2644:
        /*0084*/ 	.word	0x00000080
        /*0088*/ 	.word	0x00000001
        /*008c*/ 	.word	0x00000001


	//----- nvinfo : EIATTR_CRS_STACK_SIZE
	.align		4
.L_2645:
        /*0090*/ 	.byte	0x04, 0x1e
        /*0092*/ 	.short	(.L_2647 - .L_2646)
.L_2646:
        /*0094*/ 	.word	0x00000000


	//----- nvinfo : EIATTR_CBANK_PARAM_SIZE
	.align		4
.L_2647:
        /*0098*/ 	.byte	0x03, 0x19
        /*009a*/ 	.short	0x01c4


	//----- nvinfo : EIATTR_PARAM_CBANK
	.align		4
        /*009c*/ 	.byte	0x04, 0x0a
        /*009e*/ 	.short	(.L_2649 - .L_2648)
	.align		4
.L_2648:
        /*00a0*/ 	.word	index@(.nv.constant0._ZN2at6native16triu_tril_kernelIN3c107complexIfEEiLb0ELi1ELb1EEEvNS_4cuda6detail10TensorInfoIT_T0_EENS7_IKS8_S9_EEllS9_)
        /*00a4*/ 	.short	0x0380
        /*00a6*/ 	.short	0x01c4


	//----- nvinfo : EIATTR_SW_WAR
	.align		4
.L_2649:
        /*00a8*/ 	.byte	0x04, 0x36
        /*00aa*/ 	.short	(.L_2651 - .L_2650)
.L_2650:
        /*00ac*/ 	.word	0x00000008
.L_2651:


//--------------------- .nv.info._ZN2at6native16triu_tril_kernelIN3c107complexIdEElLb0ELi1ELb0EEEvNS_4cuda6detail10TensorInfoIT_T0_EENS7_IKS8_S9_EEllS9_ --------------------------
	.section	.nv.info._ZN2at6native16triu_tril_kernelIN3c107complexIdEElLb0ELi1ELb0EEEvNS_4cuda6detail10TensorInfoIT_T0_EENS7_IKS8_S9_EEllS9_,"",@"SHT_CUDA_INFO"
	.sectionflags	@""
	.align	4


	//----- nvinfo : EIATTR_CUDA_API_VERSION
	.align		4
        /*0000*/ 	.byte	0x04, 0x37
        /*0002*/ 	.short	(.L_2653 - .L_2652)
.L_2652:
        /*0004*/ 	.word	0x00000082


	//----- nvinfo : EIATTR_KPARAM_INFO
	.align		4
.L_2653:
        /*0008*/ 	.byte	0x04, 0x17
        /*000a*/ 	.short	(.L_2655 - .L_2654)
.L_2654:
        /*000c*/ 	.word	0x00000000
        /*0010*/ 	.short	0x0004
        /*0012*/ 	.short	0x0350
        /*0014*/ 	.byte	0x00, 0xf0, 0x21, 0x00


	//----- nvinfo : EIATTR_KPARAM_INFO
	.align		4
.L_2655:
        /*0018*/ 	.byte	0x04, 0x17
        /*001a*/ 	.short	(.L_2657 - .L_2656)
.L_2656:
        /*001c*/ 	.word	0x00000000
        /*0020*/ 	.short	0x0003
        /*0022*/ 	.short	0x0348
        /*0024*/ 	.byte	0x00, 0xf0, 0x21, 0x00


	//----- nvinfo : EIATTR_KPARAM_INFO
	.align		4
.L_2657:
        /*0028*/ 	.byte	0x04, 0x17
        /*002a*/ 	.short	(.L_2659 - .L_2658)
.L_2658:
        /*002c*/ 	.word	0x00000000
        /*0030*/ 	.short	0x0002
        /*0032*/ 	.short	0x0340
        /*0034*/ 	.byte	0x00, 0xf0, 0x21, 0x00


	//----- nvinfo : EIATTR_KPARAM_INFO
	.align		4
.L_2659:
        /*0038*/ 	.byte	0x04, 0x17
        /*003a*/ 	.short	(.L_2661 - .L_2660)
.L_2660:
        /*003c*/ 	.word	0x00000000
        /*0040*/ 	.short	0x0001
        /*0042*/ 	.short	0x01a0
        /*0044*/ 	.byte	0x00, 0xf0, 0x81, 0x06


	//----- nvinfo : EIATTR_KPARAM_INFO
	.align		4
.L_2661:
        /*0048*/ 	.byte	0x04, 0x17
        /*004a*/ 	.short	(.L_2663 - .L_2662)
.L_2662:
        /*004c*/ 	.word	0x00000000
        /*0050*/ 	.short	0x0000
        /*0052*/ 	.short	0x0000
        /*0054*/ 	.byte	0x00, 0xf0, 0x81, 0x06


	//----- nvinfo : EIATTR_SPARSE_MMA_MASK
	.align		4
.L_2663:
        /*0058*/ 	.byte	0x03, 0x50
        /*005a*/ 	.short	0x0000


	//----- nvinfo : EIATTR_MAXREG_COUNT
	.align		4
        /*005c*/ 	.byte	0x03, 0x1b
        /*005e*/ 	.short	0x00ff


	//----- nvinfo : EIATTR_MERCURY_ISA_VERSION
	.align		4
        /*0060*/ 	.byte	0x03, 0x5f
        /*0062*/ 	.short	0x0101


	//----- nvinfo : EIATTR_VRC_CTA_INIT_COUNT
	.align		4
        /*0064*/ 	.byte	0x02, 0x4a
	.zero		1
	.zero		1


	//----- nvinfo : EIATTR_EXIT_INSTR_OFFSETS
	.align		4
        /*0068*/ 	.byte	0x04, 0x1c
        /*006a*/ 	.short	(.L_2665 - .L_2664)


	//   ....[0]....
.L_2664:
        /*006c*/ 	.word	0x00000090


	//   ....[1]....
        /*0070*/ 	.word	0x00004340


	//   ....[2]....
        /*0074*/ 	.word	0x00004390


	//----- nvinfo : EIATTR_MAX_THREADS
	.align		4
.L_2665:
        /*0078*/ 	.byte	0x04, 0x05
        /*007a*/ 	.short	(.L_2667 - .L_2666)
.L_2666:
        /*007c*/ 	.word	0x00000080
        /*0080*/ 	.word	0x00000001
        /*0084*/ 	.word	0x00000001


	//----- nvinfo : EIATTR_CRS_STACK_SIZE
	.align		4
.L_2667:
        /*0088*/ 	.byte	0x04, 0x1e
        /*008a*/ 	.short	(.L_2669 - .L_2668)
.L_2668:
        /*008c*/ 	.word	0x00000000


	//----- nvinfo : EIATTR_CBANK_PARAM_SIZE
	.align		4
.L_2669:
        /*0090*/ 	.byte	0x03, 0x19
        /*0092*/ 	.short	0x0358


	//----- nvinfo : EIATTR_PARAM_CBANK
	.align		4
        /*0094*/ 	.byte	0x04, 0x0a
        /*0096*/ 	.short	(.L_2671 - .L_2670)
	.align		4
.L_2670:
        /*0098*/ 	.word	index@(.nv.constant0._ZN2at6native16triu_tril_kernelIN3c107complexIdEElLb0ELi1ELb0EEEvNS_4cuda6detail10TensorInfoIT_T0_EENS7_IKS8_S9_EEllS9_)
        /*009c*/ 	.short	0x0380
        /*009e*/ 	.short	0x0358


	//----- nvinfo : EIATTR_SW_WAR
	.align		4
.L_2671:
        /*00a0*/ 	.byte	0x04, 0x36
        /*00a2*/ 	.short	(.L_2673 - .L_2672)
.L_2672:
        /*00a4*/ 	.word	0x00000008
.L_2673:


//--------------------- .nv.info._ZN2at6native16triu_tril_kernelIN3c107complexIdEElLb0ELi1ELb1EEEvNS_4cuda6detail10TensorInfoIT_T0_EENS7_IKS8_S9_EEllS9_ --------------------------
	.section	.nv.info._ZN2at6native16triu_tril_kernelIN3c107complexIdEElLb0ELi1ELb1EEEvNS_4cuda6detail10TensorInfoIT_T0_EENS7_IKS8_S9_EEllS9_,"",@"SHT_CUDA_INFO"
	.sectionflags	@""
	.align	4


	//----- nvinfo : EIATTR_CUDA_API_VERSION
	.align		4
        /*0000*/ 	.byte	0x04, 0x37
        /*0002*/ 	.short	(.L_2675 - .L_2674)
.L_2674:
        /*0004*/ 	.word	0x00000082


	//----- nvinfo : EIATTR_KPARAM_INFO
	.align		4
.L_2675:
        /*0008*/ 	.byte	0x04, 0x17
        /*000a*/ 	.short	(.L_2677 - .L_2676)
.L_2676:
        /*000c*/ 	.word	0x00000000
        /*0010*/ 	.short	0x0004
        /*0012*/ 	.short	0x0350
        /*0014*/ 	.byte	0x00, 0xf0, 0x21, 0x00


	//----- nvinfo : EIATTR_KPARAM_INFO
	.align		4
.L_2677:
        /*0018*/ 	.byte	0x04, 0x17
        /*001a*/ 	.short	(.L_2679 - .L_2678)
.L_2678:
        /*001c*/ 	.word	0x00000000
        /*0020*/ 	.short	0x0003
        /*0022*/ 	.short	0x0348
        /*0024*/ 	.byte	0x00, 0xf0, 0x21, 0x00


	//----- nvinfo : EIATTR_KPARAM_INFO
	.align		4
.L_2679:
        /*0028*/ 	.byte	0x04, 0x17
        /*002a*/ 	.short	(.L_2681 - .L_2680)
.L_2680:
        /*002c*/ 	.word	0x00000000
        /*0030*/ 	.short	0x0002
        /*0032*/ 	.short	0x0340
        /*0034*/ 	.byte	0x00, 0xf0, 0x21, 0x00


	//----- nvinfo : EIATTR_KPARAM_INFO
	.align		4
.L_2681:
        /*0038*/ 	.byte	0x04, 0x17
        /*003a*/ 	.short	(.L_2683 - .L_2682)
.L_2682:
        /*003c*/ 	.word	0x00000000
        /*0040*/ 	.short	0x0001
        /*0042*/ 	.short	0x01a0
        /*0044*/ 	.byte	0x00, 0xf0, 0x81, 0x06


	//----- nvinfo : EIATTR_KPARAM_INFO
	.align		4
.L_2683:
        /*0048*/ 	.byte	0x04, 0x17
        /*004a*/ 	.short	(.L_2685 - .L_2684)
.L_2684:
        /*004c*/ 	.word	0x00000000
        /*0050*/ 	.short	0x0000
        /*0052*/ 	.short	0x0000
        /*0054*/ 	.byte	0x00, 0xf0, 0x81, 0x06


	//----- nvinfo : EIATTR_SPARSE_MMA_MASK
	.align		4
.L_2685:
        /*0058*/ 	.byte	0x03, 0x50
        /*005a*/ 	.short	0x0000


	//----- nvinfo : EIATTR_MAXREG_COUNT
	.align		4
        /*005c*/ 	.byte	0x03, 0x1b
        /*005e*/ 	.short	0x00ff


	//----- nvinfo : EIATTR_MERCURY_ISA_VERSION
	.align		4
        /*0060*/ 	.byte	0x03, 0x5f
        /*0062*/ 	.short	0x0101


	//----- nvinfo : EIATTR_VRC_CTA_INIT_COUNT
	.align		4
        /*0064*/ 	.byte	0x02, 0x4a
	.zero		1
	.zero		1


	//----- nvinfo : EIATTR_EXIT_INSTR_OFFSETS
	.align		4
        /*0068*/ 	.byte	0x04, 0x1c
        /*006a*/ 	.short	(.L_2687 - .L_2686)


	//   ....[0]....
.L_2686:
        /*006c*/ 	.word	0x00000090


	//   ....[1]....
        /*0070*/ 	.word	0x00000630


	//   ....[2]....
        /*0074*/ 	.word	0x00003d20


	//   ....[3]....
        /*0078*/ 	.word	0x00003d80


	//----- nvinfo : EIATTR_MAX_THREADS
	.align		4
.L_2687:
        /*007c*/ 	.byte	0x04, 0x05
        /*007e*/ 	.short	(.L_2689 - .L_2688)
.L_2688:
        /*0080*/ 	.word	0x00000080
        /*0084*/ 	.word	0x00000001
        /*0088*/ 	.word	0x00000001


	//----- nvinfo : EIATTR_CRS_STACK_SIZE
	.align		4
.L_2689:
        /*008c*/ 	.byte	0x04, 0x1e
        /*008e*/ 	.short	(.L_2691 - .L_2690)
.L_2690:
        /*0090*/ 	.word	0x00000000


	//----- nvinfo : EIATTR_CBANK_PARAM_SIZE
	.align		4
.L_2691:
        /*0094*/ 	.byte	0x03, 0x19
        /*0096*/ 	.short	0x0358


	//----- nvinfo : EIATTR_PARAM_CBANK
	.align		4
        /*0098*/ 	.byte	0x04, 0x0a
        /*009a*/ 	.short	(.L_2693 - .L_2692)
	.align		4
.L_2692:
        /*009c*/ 	.word	index@(.nv.constant0._ZN2at6native16triu_tril_kernelIN3c107complexIdEElLb0ELi1ELb1EEEvNS_4cuda6detail10TensorInfoIT_T0_EENS7_IKS8_S9_EEllS9_)
        /*00a0*/ 	.short	0x0380
        /*00a2*/ 	.short	0x0358


	//----- nvinfo : EIATTR_SW_WAR
	.align		4
.L_2693:
        /*00a4*/ 	.byte	0x04, 0x36
        /*00a6*/ 	.short	(.L_2695 - .L_2694)
.L_2694:
        /*00a8*/ 	.word	0x00000008
.L_2695:


//--------------------- .nv.info._ZN2at6native16triu_tril_kernelIN3c107complexIdEEiLb0ELi1ELb0EEEvNS_4cuda6detail10TensorInfoIT_T0_EENS7_IKS8_S9_EEllS9_ --------------------------
	.section	.nv.info._ZN2at6native16triu_tril_kernelIN3c107complexIdEEiLb0ELi1ELb0EEEvNS_4cuda6detail10TensorInfoIT_T0_EENS7_IKS8_S9_EEllS9_,"",@"SHT_CUDA_INFO"
	.sectionflags	@""
	.align	4


	//----- nvinfo : EIATTR_CUDA_API_VERSION
	.align		4
        /*0000*/ 	.byte	0x04, 0x37
        /*0002*/ 	.short	(.L_2697 - .L_2696)
.L_2696:
        /*0004*/ 	.word	0x00000082


	//----- nvinfo : EIATTR_KPARAM_INFO
	.align		4
.L_2697:
        /*0008*/ 	.byte	0x04, 0x17
        /*000a*/ 	.short	(.L_2699 - .L_2698)
.L_2698:
        /*000c*/ 	.word	0x00000000
        /*0010*/ 	.short	0x0004
        /*0012*/ 	.short	0x01c0
        /*0014*/ 	.byte	0x00, 0xf0, 0x11, 0x00


	//----- nvinfo : EIATTR_KPARAM_INFO
	.align		4
.L_2699:
        /*0018*/ 	.byte	0x04, 0x17
        /*001a*/ 	.short	(.L_2701 - .L_2700)
.L_2700:
        /*001c*/ 	.word	0x00000000
        /*0020*/ 	.short	0x0003
        /*0022*/ 	.short	0x01b8
        /*0024*/ 	.byte	0x00, 0xf0, 0x21, 0x00


	//----- nvinfo : EIATTR_KPARAM_INFO
	.align		4
.L_2701:
        /*0028*/ 	.byte	0x04, 0x17
        /*002a*/ 	.short	(.L_2703 - .L_2702)
.L_2702:
        /*002c*/ 	.word	0x00000000
        /*0030*/ 	.short	0x0002
        /*0032*/ 	.short	0x01b0
        /*0034*/ 	.byte	0x00, 0xf0, 0x21, 0x00


	//----- nvinfo : EIATTR_KPARAM_INFO
	.align		4
.L_2703:
        /*0038*/ 	.byte	0x04, 0x17
        /*003a*/ 	.short	(.L_2705 - .L_2704)
.L_2704:
        /*003c*/ 	.word	0x00000000
        /*0040*/ 	.short	0x0001
        /*0042*/ 	.short	0x00d8
        /*0044*/ 	.byte	0x00, 0xf0, 0x61, 0x03


	//----- nvinfo : EIATTR_KPARAM_INFO
	.align		4
.L_2705:
        /*0048*/ 	.byte	0x04, 0x17
        /*004a*/ 	.short	(.L_2707 - .L_2706)
.L_2706:
        /*004c*/ 	.word	0x00000000
        /*0050*/ 	.short	0x0000
        /*0052*/ 	.short	0x0000
        /*0054*/ 	.byte	0x00, 0xf0, 0x61, 0x03


	//----- nvinfo : EIATTR_SPARSE_MMA_MASK
	.align		4
.L_2707:
        /*0058*/ 	.byte	0x03, 0x50
        /*005a*/ 	.short	0x0000


	//----- nvinfo : EIATTR_MAXREG_COUNT
	.align		4
        /*005c*/ 	.byte	0x03, 0x1b
        /*005e*/ 	.short	0x00ff


	//----- nvinfo : EIATTR_MERCURY_ISA_VERSION
	.align		4
        /*0060*/ 	.byte	0x03, 0x5f
        /*0062*/ 	.short	0x0101


	//----- nvinfo : EIATTR_VRC_CTA_INIT_COUNT
	.align		4
        /*0064*/ 	.byte	0x02, 0x4a
	.zero		1
	.zero		1


	//----- nvinfo : EIATTR_EXIT_INSTR_OFFSETS
	.align		4
        /*0068*/ 	.byte	0x04, 0x1c
        /*006a*/ 	.short	(.L_2709 - .L_2708)


	//   ....[0]....
.L_2708:
        /*006c*/ 	.word	0x00000090


	//   ....[1]....
        /*0070*/ 	.word	0x000032c0


	//   ....[2]....
        /*0074*/ 	.word	0x00003300


	//----- nvinfo : EIATTR_MAX_THREADS
	.align		4
.L_2709:
        /*0078*/ 	.byte	0x04, 0x05
        /*007a*/ 	.short	(.L_2711 - .L_2710)
.L_2710:
        /*007c*/ 	.word	0x00000080
        /*0080*/ 	.word	0x00000001
        /*0084*/ 	.word	0x00000001


	//----- nvinfo : EIATTR_CRS_STACK_SIZE
	.align		4
.L_2711:
        /*0088*/ 	.byte	0x04, 0x1e
        /*008a*/ 	.short	(.L_2713 - .L_2712)
.L_2712:
        /*008c*/ 	.word	0x00000000


	//----- nvinfo : EIATTR_CBANK_PARAM_SIZE
	.align		4
.L_2713:
        /*0090*/ 	.byte	0x03, 0x19
        /*0092*/ 	.short	0x01c4


	//----- nvinfo : EIATTR_PARAM_CBANK
	.align		4
        /*0094*/ 	.byte	0x04, 0x0a
        /*0096*/ 	.short	(.L_2715 - .L_2714)
	.align		4
.L_2714:
        /*0098*/ 	.word	index@(.nv.constant0._ZN2at6native16triu_tril_kernelIN3c107complexIdEEiLb0ELi1ELb0EEEvNS_4cuda6detail10TensorInfoIT_T0_EENS7_IKS8_S9_EEllS9_)
        /*009c*/ 	.short	0x0380
        /*009e*/ 	.short	0x01c4


	//----- nvinfo : EIATTR_SW_WAR
	.align		4
.L_2715:
        /*00a0*/ 	.byte	0x04, 0x36
        /*00a2*/ 	.short	(.L_2717 - .L_2716)
.L_2716:
        /*00a4*/ 	.word	0x00000008
.L_2717:


//--------------------- .nv.info._ZN2at6native16triu_tril_kernelIN3c107complexIdEEiLb0ELi1ELb1EEEvNS_4cuda6detail10TensorInfoIT_T0_EENS7_IKS8_S9_EEllS9_ --------------------------
	.section	.nv.info._ZN2at6native16triu_tril_kernelIN3c107complexIdEEiLb0ELi1ELb1EEEvNS_4cuda6detail10TensorInfoIT_T0_EENS7_IKS8_S9_EEllS9_,"",@"SHT_CUDA_INFO"
	.sectionflags	@""
	.align	4


	//----- nvinfo : EIATTR_CUDA_API_VERSION
	.align		4
        /*0000*/ 	.byte	0x04, 0x37
        /*0002*/ 	.short	(.L_2719 - .L_2718)
.L_2718:
        /*0004*/ 	.word	0x00000082


	//----- nvinfo : EIATTR_KPARAM_INFO
	.align		4
.L_2719:
        /*0008*/ 	.byte	0x04, 0x17
        /*000a*/ 	.short	(.L_2721 - .L_2720)
.L_2720:
        /*000c*/ 	.word	0x00000000
        /*0010*/ 	.short	0x0004
        /*0012*/ 	.short	0x01c0
        /*0014*/ 	.byte	0x00, 0xf0, 0x11, 0x00


	//----- nvinfo : EIATTR_KPARAM_INFO
	.align		4
.L_2721:
        /*0018*/ 	.byte	0x04, 0x17
        /*001a*/ 	.short	(.L_2723 - .L_2722)
.L_2722:
        /*001c*/ 	.word	0x00000000
        /*0020*/ 	.short	0x0003
        /*0022*/ 	.short	0x01b8
        /*0024*/ 	.byte	0x00, 0xf0, 0x21, 0x00


	//----- nvinfo : EIATTR_KPARAM_INFO
	.align		4
.L_2723:
        /*0028*/ 	.byte	0x04, 0x17
        /*002a*/ 	.short	(.L_2725 - .L_2724)
.L_2724:
        /*002c*/ 	.word	0x00000000
        /*0030*/ 	.short	0x0002
        /*0032*/ 	.short	0x01b0
        /*0034*/ 	.byte	0x00, 0xf0, 0x21, 0x00


	//----- nvinfo : EIATTR_KPARAM_INFO
	.align		4
.L_2725:
        /*0038*/ 	.byte	0x04, 0x17
        /*003a*/ 	.short	(.L_2727 - .L_2726)
.L_2726:
        /*003c*/ 	.word	0x00000000
        /*0040*/ 	.short	0x0001
        /*0042*/ 	.short	0x00d8
        /*0044*/ 	.byte	0x00, 0xf0, 0x61, 0x03


	//----- nvinfo : EIATTR_KPARAM_INFO
	.align		4
.L_2727:
        /*0048*/ 	.byte	0x04, 0x17
        /*004a*/ 	.short	(.L_2729 - .L_2728)
.L_2728:
        /*004c*/ 	.word	0x00000000
        /*0050*/ 	.short	0x0000
        /*0052*/ 	.short	0x0000
        /*0054*/ 	.byte	0x00, 0xf0, 0x61, 0x03


	//----- nvinfo : EIATTR_SPARSE_MMA_MASK
	.align		4
.L_2729:
        /*0058*/ 	.byte	0x03, 0x50
        /*005a*/ 	.short	0x0000


	//----- nvinfo : EIATTR_MAXREG_COUNT
	.align		4
        /*005c*/ 	.byte	0x03, 0x1b
        /*005e*/ 	.short	0x00ff


	//----- nvinfo : EIATTR_MERCURY_ISA_VERSION
	.align		4
        /*0060*/ 	.byte	0x03, 0x5f
        /*0062*/ 	.short	0x0101


	//----- nvinfo : EIATTR_VRC_CTA_INIT_COUNT
	.align		4
        /*0064*/ 	.byte	0x02, 0x4a
	.zero		1
	.zero		1


	//----- nvinfo : EIATTR_EXIT_INSTR_OFFSETS
	.align		4
        /*0068*/ 	.byte	0x04, 0x1c
        /*006a*/ 	.short	(.L_2731 - .L_2730)


	//   ....[0]....
.L_2730:
        /*006c*/ 	.word	0x00000090


	//   ....[1]....
        /*0070*/ 	.word	0x00000590


	//   ....[2]....
        /*0074*/ 	.word	0x00003320


	//   ....[3]....
        /*0078*/ 	.word	0x00003370


	//   ....[4]....
        /*007c*/ 	.word	0x000033c0


	//----- nvinfo : EIATTR_MAX_THREADS
	.align		4
.L_2731:
        /*0080*/ 	.byte	0x04, 0x05
        /*0082*/ 	.short	(.L_2733 - .L_2732)
.L_2732:
        /*0084*/ 	.word	0x00000080
        /*0088*/ 	.word	0x00000001
        /*008c*/ 	.word	0x00000001


	//----- nvinfo : EIATTR_CRS_STACK_SIZE
	.align		4
.L_2733:
        /*0090*/ 	.byte	0x04, 0x1e
        /*0092*/ 	.short	(.L_2735 - .L_2734)
.L_2734:
        /*0094*/ 	.word	0x00000000


	//----- nvinfo : EIATTR_CBANK_PARAM_SIZE
	.align		4
.L_2735:
        /*0098*/ 	.byte	0x03, 0x19
        /*009a*/ 	.short	0x01c4


	//----- nvinfo : EIATTR_PARAM_CBANK
	.align		4
        /*009c*/ 	.byte	0x04, 0x0a
        /*009e*/ 	.short	(.L_2737 - .L_2736)
	.align		4
.L_2736:
        /*00a0*/ 	.word	index@(.nv.constant0._ZN2at6native16triu_tril_kernelIN3c107complexIdEEiLb0ELi1ELb1EEEvNS_4cuda6detail10TensorInfoIT_T0_EENS7_IKS8_S9_EEllS9_)
        /*00a4*/ 	.short	0x0380
        /*00a6*/ 	.short	0x01c4


	//----- nvinfo : EIATTR_SW_WAR
	.align		4
.L_2737:
        /*00a8*/ 	.byte	0x04, 0x36
        /*00aa*/ 	.short	(.L_2739 - .L_2738)
.L_2738:
        /*00ac*/ 	.word	0x00000008
.L_2739:


//--------------------- .nv.info._ZN2at6native16triu_tril_kernelIflLb0ELi2ELb0EEEvNS_4cuda6detail10TensorInfoIT_T0_EENS4_IKS5_S6_EEllS6_ --------------------------
	.section	.nv.info._ZN2at6native16triu_tril_kernelIflLb0ELi2ELb0EEEvNS_4cuda6detail10TensorInfoIT_T0_EENS4_IKS5_S6_EEllS6_,"",@"SHT_CUDA_INFO"
	.sectionflags	@""
	.align	4


	//----- nvinfo : EIATTR_CUDA_API_VERSION
	.align		4
        /*0000*/ 	.byte	0x04, 0x37
        /*0002*/ 	.short	(.L_2741 - .L_2740)
.L_2740:
        /*0004*/ 	.word	0x00000082


	//----- nvinfo : EIATTR_KPARAM_INFO
	.align		4
.L_2741:
        /*0008*/ 	.byte	0x04, 0x17
        /*000a*/ 	.short	(.L_2743 - .L_2742)
.L_2742:
        /*000c*/ 	.word	0x00000000
        /*0010*/ 	.short	0x0004
        /*0012*/ 	.short	0x0350
        /*0014*/ 	.byte	0x00, 0xf0, 0x21, 0x00


	//----- nvinfo : EIATTR_KPARAM_INFO
	.align		4
.L_2743:
        /*0018*/ 	.byte	0x04, 0x17
        /*001a*/ 	.short	(.L_2745 - .L_2744)
.L_2744:
        /*001c*/ 	.word	0x00000000
        /*0020*/ 	.short	0x0003
        /*0022*/ 	.short	0x0348
        /*0024*/ 	.byte	0x00, 0xf0, 0x21, 0x00


	//----- nvinfo : EIATTR_KPARAM_INFO
	.align		4
.L_2745:
        /*0028*/ 	.byte	0x04, 0x17
        /*002a*/ 	.short	(.L_2747 - .L_2746)
.L_2746:
        /*002c*/ 	.word	0x00000000
        /*0030*/ 	.short	0x0002
        /*0032*/ 	.short	0x0340
        /*0034*/ 	.byte	0x00, 0xf0, 0x21, 0x00


	//----- nvinfo : EIATTR_KPARAM_INFO
	.align		4
.L_2747:
        /*0038*/ 	.byte	0x04, 0x17
        /*003a*/ 	.short	(.L_2749 - .L_2748)
.L_2748:
        /*003c*/ 	.word	0x00000000
        /*0040*/ 	.short	0x0001
        /*0042*/ 	.short	0x01a0
        /*0044*/ 	.byte	0x00, 0xf0, 0x81, 0x06


	//----- nvinfo : EIATTR_KPARAM_INFO
	.align		4
.L_2749:
        /*0048*/ 	.byte	0x04, 0x17
        /*004a*/ 	.short	(.L_2751 - .L_2750)
.L_2750:
        /*004c*/ 	.word	0x00000000
        /*0050*/ 	.short	0x0000
        /*0052*/ 	.short	0x0000
        /*0054*/ 	.byte	0x00, 0xf0, 0x81, 0x06


	//----- nvinfo : EIATTR_SPARSE_MMA_MASK
	.align		4
.L_2751:
        /*0058*/ 	.byte	0x03, 0x50
        /*005a*/ 	.short	0x0000


	//----- nvinfo : EIATTR_MAXREG_COUNT
	.align		4
        /*005c*/ 	.byte	0x03, 0x1b
        /*005e*/ 	.short	0x00ff


	//----- nvinfo : EIATTR_MERCURY_ISA_VERSION
	.align		4
        /*0060*/ 	.byte	0x03, 0x5f
        /*0062*/ 	.short	0x0101


	//----- nvinfo : EIATTR_VRC_CTA_INIT_COUNT
	.align		4
        /*0064*/ 	.byte	0x02, 0x4a
	.zero		1
	.zero		1


	//----- nvinfo : EIATTR_EXIT_INSTR_OFFSETS
	.align		4
        /*0068*/ 	.byte	0x04, 0x1c
        /*006a*/ 	.short	(.L_2753 - .L_2752)


	//   ....[0]....
.L_2752:
        /*006c*/ 	.word	0x000000b0


	//   ....[1]....
        /*0070*/ 	.word	0x00004710


	//   ....[2]....
        /*0074*/ 	.word	0x000047a0


	//   ....[3]....
        /*0078*/ 	.word	0x000047f0


	//----- nvinfo : EIATTR_MAX_THREADS
	.align		4
.L_2753:
        /*007c*/ 	.byte	0x04, 0x05
        /*007e*/ 	.short	(.L_2755 - .L_2754)
.L_2754:
        /*0080*/ 	.word	0x00000080
        /*0084*/ 	.word	0x00000001
        /*0088*/ 	.word	0x00000001


	//----- nvinfo : EIATTR_CRS_STACK_SIZE
	.align		4
.L_2755:
        /*008c*/ 	.byte	0x04, 0x1e
        /*008e*/ 	.short	(.L_2757 - .L_2756)
.L_2756:
        /*0090*/ 	.word	0x00000000


	//----- nvinfo : EIATTR_CBANK_PARAM_SIZE
	.align		4
.L_2757:
        /*0094*/ 	.byte	0x03, 0x19
        /*0096*/ 	.short	0x0358


	//----- nvinfo : EIATTR_PARAM_CBANK
	.align		4
        /*0098*/ 	.byte	0x04, 0x0a
        /*009a*/ 	.short	(.L_2759 - .L_2758)
	.align		4
.L_2758:
        /*009c*/ 	.word	index@(.nv.constant0._ZN2at6native16triu_tril_kernelIflLb0ELi2ELb0EEEvNS_4cuda6detail10TensorInfoIT_T0_EENS4_IKS5_S6_EEllS6_)
        /*00a0*/ 	.short	0x0380
        /*00a2*/ 	.short	0x0358


	//----- nvinfo : EIATTR_SW_WAR
	.align		4
.L_2759:
        /*00a4*/ 	.byte	0x04, 0x36
        /*00a6*/ 	.short	(.L_2761 - .L_2760)
.L_2760:
        /*00a8*/ 	.word	0x00000008
.L_2761:


//--------------------- .nv.info._ZN2at6native16triu_tril_kernelIflLb0ELi2ELb1EEEvNS_4cuda6detail10TensorInfoIT_T0_EENS4_IKS5_S6_EEllS6_ --------------------------
	.section	.nv.info._ZN2at6native16triu_tril_kernelIflLb0ELi2ELb1EEEvNS_4cuda6detail10TensorInfoIT_T0_EENS4_IKS5_S6_EEllS6_,"",@"SHT_CUDA_INFO"
	.sectionflags	@""
	.align	4


	//----- nvinfo : EIATTR_CUDA_API_VERSION
	.align		4
        /*0000*/ 	.byte	0x04, 0x37
        /*0002*/ 	.short	(.L_2763 - .L_2762)
.L_2762:
        /*0004*/ 	.word	0x00000082


	//----- nvinfo : EIATTR_KPARAM_INFO
	.align		4
.L_2763:
        /*0008*/ 	.byte	0x04, 0x17
        /*000a*/ 	.short	(.L_2765 - .L_2764)
.L_2764:
        /*000c*/ 	.word	0x00000000
        /*0010*/ 	.short	0x0004
        /*0012*/ 	.short	0x0350
        /*0014*/ 	.byte	0x00, 0xf0, 0x21, 0x00


	//----- nvinfo : EIATTR_KPARAM_INFO
	.align		4
.L_2765:
        /*0018*/ 	.byte	0x04, 0x17
        /*001a*/ 	.short	(.L_2767 - .L_2766)
.L_2766:
        /*001c*/ 	.word	0x00000000
        /*0020*/ 	.short	0x0003
        /*0022*/ 	.short	0x0348
        /*0024*/ 	.byte	0x00, 0xf0, 0x21, 0x00


	//----- nvinfo : EIATTR_KPARAM_INFO
	.align		4
.L_2767:
        /*0028*/ 	.byte	0x04, 0x17
        /*002a*/ 	.short	(.L_2769 - .L_2768)
.L_2768:
        /*002c*/ 	.word	0x00000000
        /*0030*/ 	.short	0x0002
        /*0032*/ 	.short	0x0340
        /*0034*/ 	.byte	0x00, 0xf0, 0x21, 0x00


	//----- nvinfo : EIATTR_KPARAM_INFO
	.align		4
.L_2769:
        /*0038*/ 	.byte	0x04, 0x17
        /*003a*/ 	.short	(.L_2771 - .L_2770)
.L_2770:
        /*003c*/ 	.word	0x00000000
        /*0040*/ 	.short	0x0001
        /*0042*/ 	.short	0x01a0
        /*0044*/ 	.byte	0x00, 0xf0, 0x81, 0x06


	//----- nvinfo : EIATTR_KPARAM_INFO
	.align		4
.L_2771:
        /*0048*/ 	.byte	0x04, 0x17
        /*004a*/ 	.short	(.L_2773 - .L_2772)
.L_2772:
        /*004c*/ 	.word	0x00000000
        /*0050*/ 	.short	0x0000
        /*0052*/ 	.short	0x0000
        /*0054*/ 	.byte	0x00, 0xf0, 0x81, 0x06


	//----- nvinfo : EIATTR_SPARSE_MMA_MASK
	.align		4
.L_2773:
        /*0058*/ 	.byte	0x03, 0x50
        /*005a*/ 	.short	0x0000


	//----- nvinfo : EIATTR_MAXREG_COUNT
	.align		4
        /*005c*/ 	.byte	0x03, 0x1b
        /*005e*/ 	.short	0x00ff


	//----- nvinfo : EIATTR_MERCURY_ISA_VERSION
	.align		4
        /*0060*/ 	.byte	0x03, 0x5f
        /*0062*/ 	.short	0x0101


	//----- nvinfo : EIATTR_VRC_CTA_INIT_COUNT
	.align		4
        /*0064*/ 	.byte	0x02, 0x4a
	.zero		1
	.zero		1


	//----- nvinfo : EIATTR_EXIT_INSTR_OFFSETS
	.align		4
        /*0068*/ 	.byte	0x04, 0x1c
        /*006a*/ 	.short	(.L_2775 - .L_2774)


	//   ....[0]....
.L_2774:
        /*006c*/ 	.word	0x000000b0


	//   ....[1]....
        /*0070*/ 	.word	0x00000650


	//   ....[2]....
        /*0074*/ 	.word	0x00004010


	//   ....[3]....
        /*0078*/ 	.word	0x00004120


	//   ....[4]....
        /*007c*/ 	.word	0x000041a0


	//----- nvinfo : EIATTR_MAX_THREADS
	.align		4
.L_2775:
        /*0080*/ 	.byte	0x04, 0x05
        /*0082*/ 	.short	(.L_2777 - .L_2776)
.L_2776:
        /*0084*/ 	.word	0x00000080
        /*0088*/ 	.word	0x00000001
        /*008c*/ 	.word	0x00000001


	//----- nvinfo : EIATTR_CRS_STACK_SIZE
	.align		4
.L_2777:
        /*0090*/ 	.byte	0x04, 0x1e
        /*0092*/ 	.short	(.L_2779 - .L_2778)
.L_2778:
        /*0094*/ 	.word	0x00000000


	//----- nvinfo : EIATTR_CBANK_PARAM_SIZE
	.align		4
.L_2779:
        /*0098*/ 	.byte	0x03, 0x19
        /*009a*/ 	.short	0x0358


	//----- nvinfo : EIATTR_PARAM_CBANK
	.align		4
        /*009c*/ 	.byte	0x04, 0x0a
        /*009e*/ 	.short	(.L_2781 - .L_2780)
	.align		4
.L_2780:
        /*00a0*/ 	.word	index@(.nv.constant0._ZN2at6native16triu_tril_kernelIflLb0ELi2ELb1EEEvNS_4cuda6detail10TensorInfoIT_T0_EENS4_IKS5_S6_EEllS6_)
        /*00a4*/ 	.short	0x0380
        /*00a6*/ 	.short	0x0358


	//----- nvinfo : EIATTR_SW_WAR
	.align		4
.L_2781:
        /*00a8*/ 	.byte	0x04, 0x36
        /*00aa*/ 	.short	(.L_2783 - .L_2782)
.L_2782:
        /*00ac*/ 	.word	0x00000008
.L_2783:


//--------------------- .nv.info._ZN2at6native16triu_tril_kernelIfiLb0ELi2ELb0EEEvNS_4cuda6detail10TensorInfoIT_T0_EENS4_IKS5_S6_EEllS6_ --------------------------
	.section	.nv.info._ZN2at6native16triu_tril_kernelIfiLb0ELi2ELb0EEEvNS_4cuda6detail10TensorInfoIT_T0_EENS4_IKS5_S6_EEllS6_,"",@"SHT_CUDA_INFO"
	.sectionflags	@""
	.align	4


	//----- nvinfo : EIATTR_CUDA_API_VERSION
	.align		4
        /*0000*/ 	.byte	0x04, 0x37
        /*0002*/ 	.short	(.L_2785 - .L_2784)
.L_2784:
        /*0004*/ 	.word	0x00000082


	//----- nvinfo : EIATTR_KPARAM_INFO
	.align		4
.L_2785:
        /*0008*/ 	.byte	0x04, 0x17
        /*000a*/ 	.short	(.L_2787 - .L_2786)
.L_2786:
        /*000c*/ 	.word	0x00000000
        /*0010*/ 	.short	0x0004
        /*0012*/ 	.short	0x01c0
        /*0014*/ 	.byte	0x00, 0xf0, 0x11, 0x00


	//----- nvinfo : EIATTR_KPARAM_INFO
	.align		4
.L_2787:
        /*0018*/ 	.byte	0x04, 0x17
        /*001a*/ 	.short	(.L_2789 - .L_2788)
.L_2788:
        /*001c*/ 	.word	0x00000000
        /*0020*/ 	.short	0x0003
        /*0022*/ 	.short	0x01b8
        /*0024*/ 	.byte	0x00, 0xf0, 0x21, 0x00


	//----- nvinfo : EIATTR_KPARAM_INFO
	.align		4
.L_2789:
        /*0028*/ 	.byte	0x04, 0x17
        /*002a*/ 	.short	(.L_2791 - .L_2790)
.L_2790:
        /*002c*/ 	.word	0x00000000
        /*0030*/ 	.short	0x0002
        /*0032*/ 	.short	0x01b0
        /*0034*/ 	.byte	0x00, 0xf0, 0x21, 0x00


	//----- nvinfo : EIATTR_KPARAM_INFO
	.align		4
.L_2791:
        /*0038*/ 	.byte	0x04, 0x17
        /*003a*/ 	.short	(.L_2793 - .L_2792)
.L_2792:
        /*003c*/ 	.word	0x00000000
        /*0040*/ 	.short	0x0001
        /*0042*/ 	.short	0x00d8
        /*0044*/ 	.byte	0x00, 0xf0, 0x61, 0x03


	//----- nvinfo : EIATTR_KPARAM_INFO
	.align		4
.L_2793:
        /*0048*/ 	.byte	0x04, 0x17
        /*004a*/ 	.short	(.L_2795 - .L_2794)
.L_2794:
        /*004c*/ 	.word	0x00000000
        /*0050*/ 	.short	0x0000
        /*0052*/ 	.short	0x0000
        /*0054*/ 	.byte	0x00, 0xf0, 0x61, 0x03


	//----- nvinfo : EIATTR_SPARSE_MMA_MASK
	.align		4
.L_2795:
        /*0058*/ 	.byte	0x03, 0x50
        /*005a*/ 	.short	0x0000


	//----- nvinfo : EIATTR_MAXREG_COUNT
	.align		4
        /*005c*/ 	.byte	0x03, 0x1b
        /*005e*/ 	.short	0x00ff


	//----- nvinfo : EIATTR_MERCURY_ISA_VERSION
	.align		4
        /*0060*/ 	.byte	0x03, 0x5f
        /*0062*/ 	.short	0x0101


	//----- nvinfo : EIATTR_VRC_CTA_INIT_COUNT
	.align		4
        /*0064*/ 	.byte	0x02, 0x4a
	.zero		1
	.zero		1


	//----- nvinfo : EIATTR_EXIT_INSTR_OFFSETS
	.align		4
        /*0068*/ 	.byte	0x04, 0x1c
        /*006a*/ 	.short	(.L_2797 - .L_2796)


	//   ....[0]....
.L_2796:
        /*006c*/ 	.word	0x000000b0


	//   ....[1]....
        /*0070*/ 	.word	0x00003470


	//   ....[2]....
        /*0074*/ 	.word	0x000034c0


	//   ....[3]....
        /*0078*/ 	.word	0x00003500


	//----- nvinfo : EIATTR_MAX_THREADS
	.align		4
.L_2797:
        /*007c*/ 	.byte	0x04, 0x05
        /*007e*/ 	.short	(.L_2799 - .L_2798)
.L_2798:
        /*0080*/ 	.word	0x00000080
        /*0084*/ 	.word	0x00000001
        /*0088*/ 	.word	0x00000001


	//----- nvinfo : EIATTR_CRS_STACK_SIZE
	.align		4
.L_2799:
        /*008c*/ 	.byte	0x04, 0x1e
        /*008e*/ 	.short	(.L_2801 - .L_2800)
.L_2800:
        /*0090*/ 	.word	0x00000000


	//----- nvinfo : EIATTR_CBANK_PARAM_SIZE
	.align		4
.L_2801:
        /*0094*/ 	.byte	0x03, 0x19
        /*0096*/ 	.short	0x01c4


	//----- nvinfo : EIATTR_PARAM_CBANK
	.align		4
        /*0098*/ 	.byte	0x04, 0x0a
        /*009a*/ 	.short	(.L_2803 - .L_2802)
	.align		4
.L_2802:
        /*009c*/ 	.word	index@(.nv.constant0._ZN2at6native16triu_tril_kernelIfiLb0ELi2ELb0EEEvNS_4cuda6detail10TensorInfoIT_T0_EENS4_IKS5_S6_EEllS6_)
        /*00a0*/ 	.short	0x0380
        /*00a2*/ 	.short	0x01c4


	//----- nvinfo : EIATTR_SW_WAR
	.align		4
.L_2803:
        /*00a4*/ 	.byte	0x04, 0x36
        /*00a6*/ 	.short	(.L_2805 - .L_2804)
.L_2804:
        /*00a8*/ 	.word	0x00000008
.L_2805:


//--------------------- .nv.info._ZN2at6native16triu_tril_kernelIfiLb0ELi2ELb1EEEvNS_4cuda6detail10TensorInfoIT_T0_EENS4_IKS5_S6_EEllS6_ --------------------------
	.section	.nv.info._ZN2at6native16triu_tril_kernelIfiLb0ELi2ELb1EEEvNS_4cuda6detail10TensorInfoIT_T0_EENS4_IKS5_S6_EEllS6_,"",@"SHT_CUDA_INFO"
	.sectionflags	@""
	.align	4


	//----- nvinfo : EIATTR_CUDA_API_VERSION
	.align		4
        /*0000*/ 	.byte	0x04, 0x37
        /*0002*/ 	.short	(.L_2807 - .L_2806)
.L_2806:
        /*0004*/ 	.word	0x00000082


	//----- nvinfo : EIATTR_KPARAM_INFO
	.align		4
.L_2807:
        /*0008*/ 	.byte	0x04, 0x17
        /*000a*/ 	.short	(.L_2809 - .L_2808)
.L_2808:
        /*000c*/ 	.word	0x00000000
        /*0010*/ 	.short	0x0004
        /*0012*/ 	.short	0x01c0
        /*0014*/ 	.byte	0x00, 0xf0, 0x11, 0x00


	//----- nvinfo : EIATTR_KPARAM_INFO
	.align		4
.L_2809:
        /*0018*/ 	.byte	0x04, 0x17
        /*001a*/ 	.short	(.L_2811 - .L_2810)
.L_2810:
        /*001c*/ 	.word	0x00000000
        /*0020*/ 	.short	0x0003
        /*0022*/ 	.short	0x01b8
        /*0024*/ 	.byte	0x00, 0xf0, 0x21, 0x00


	//----- nvinfo : EIATTR_KPARAM_INFO
	.align		4
.L_2811:
        /*0028*/ 	.byte	0x04, 0x17
        /*002a*/ 	.short	(.L_2813 - .L_2812)
.L_2812:
        /*002c*/ 	.word	0x00000000
        /*0030*/ 	.short	0x0002
        /*0032*/ 	.short	0x01b0
        /*0034*/ 	.byte	0x00, 0xf0, 0x21, 0x00


	//----- nvinfo : EIATTR_KPARAM_INFO
	.align		4
.L_2813:
        /*0038*/ 	.byte	0x04, 0x17
        /*003a*/ 	.short	(.L_2815 - .L_2814)
.L_2814:
        /*003c*/ 	.word	0x00000000
        /*0040*/ 	.short	0x0001
        /*0042*/ 	.short	0x00d8
        /*0044*/ 	.byte	0x00, 0xf0, 0x61, 0x03


	//----- nvinfo : EIATTR_KPARAM_INFO
	.align		4
.L_2815:
        /*0048*/ 	.byte	0x04, 0x17
        /*004a*/ 	.short	(.L_2817 - .L_2816)
.L_2816:
        /*004c*/ 	.word	0x00000000
        /*0050*/ 	.short	0x0000
        /*0052*/ 	.short	0x0000
        /*0054*/ 	.byte	0x00, 0xf0, 0x61, 0x03


	//----- nvinfo : EIATTR_SPARSE_MMA_MASK
	.align		4
.L_2817:
        /*0058*/ 	.byte	0x03, 0x50
        /*005a*/ 	.short	0x0000


	//----- nvinfo : EIATTR_MAXREG_COUNT
	.align		4
        /*005c*/ 	.byte	0x03, 0x1b
        /*005e*/ 	.short	0x00ff


	//----- nvinfo : EIATTR_MERCURY_ISA_VERSION
	.align		4
        /*0060*/ 	.byte	0x03, 0x5f
        /*0062*/ 	.short	0x0101


	//----- nvinfo : EIATTR_VRC_CTA_INIT_COUNT
	.align		4
        /*0064*/ 	.byte	0x02, 0x4a
	.zero		1
	.zero		1


	//----- nvinfo : EIATTR_EXIT_INSTR_OFFSETS
	.align		4
        /*0068*/ 	.byte	0x04, 0x1c
        /*006a*/ 	.short	(.L_2819 - .L_2818)


	//   ....[0]....
.L_2818:
        /*006c*/ 	.word	0x000000b0


	//   ....[1]....
        /*0070*/ 	.word	0x000005b0


	//   ....[2]....
        /*0074*/ 	.word	0x00003360


	//   ....[3]....
        /*0078*/ 	.word	0x00003400


	//   ....[4]....
        /*007c*/ 	.word	0x00003450


	//   ....[5]....
        /*0080*/ 	.word	0x000034b0


	//----- nvinfo : EIATTR_MAX_THREADS
	.align		4
.L_2819:
        /*0084*/ 	.byte	0x04, 0x05
        /*0086*/ 	.short	(.L_2821 - .L_2820)
.L_2820:
        /*0088*/ 	.word	0x00000080
        /*008c*/ 	.word	0x00000001
        /*0090*/ 	.word	0x00000001


	//----- nvinfo : EIATTR_CRS_STACK_SIZE
	.align		4
.L_2821:
        /*0094*/ 	.byte	0x04, 0x1e
        /*0096*/ 	.short	(.L_2823 - .L_2822)
.L_2822:
        /*0098*/ 	.word	0x00000000


	//----- nvinfo : EIATTR_CBANK_PARAM_SIZE
	.align		4
.L_2823:
        /*009c*/ 	.byte	0x03, 0x19
        /*009e*/ 	.short	0x01c4


	//----- nvinfo : EIATTR_PARAM_CBANK
	.align		4
        /*00a0*/ 	.byte	0x04, 0x0a
        /*00a2*/ 	.short	(.L_2825 - .L_2824)
	.align		4
.L_2824:
        /*00a4*/ 	.word	index@(.nv.constant0._ZN2at6native16triu_tril_kernelIfiLb0ELi2ELb1EEEvNS_4cuda6detail10TensorInfoIT_T0_EENS4_IKS5_S6_EEllS6_)
        /*00a8*/ 	.short	0x0380
        /*00aa*/ 	.short	0x01c4


	//----- nvinfo : EIATTR_SW_WAR
	.align		4
.L_2825:
        /*00ac*/ 	.byte	0x04, 0x36
        /*00ae*/ 	.short	(.L_2827 - .L_2826)
.L_2826:
        /*00b0*/ 	.word	0x00000008
.L_2827:


//--------------------- .nv.info._ZN2at6native16triu_tril_kernelIdlLb0ELi1ELb0EEEvNS_4cuda6detail10TensorInfoIT_T0_EENS4_IKS5_S6_EEllS6_ --------------------------
	.section	.nv.info._ZN2at6native16triu_tril_kernelIdlLb0ELi1ELb0EEEvNS_4cuda6detail10TensorInfoIT_T0_EENS4_IKS5_S6_EEllS6_,"",@"SHT_CUDA_INFO"
	.sectionflags	@""
	.align	4


	//----- nvinfo : EIATTR_CUDA_API_VERSION
	.align		4
        /*0000*/ 	.byte	0x04, 0x37
        /*0002*/ 	.short	(.L_2829 - .L_2828)
.L_2828:
        /*0004*/ 	.word	0x00000082


	//----- nvinfo : EIATTR_KPARAM_INFO
	.align		4
.L_2829:
        /*0008*/ 	.byte	0x04, 0x17
        /*000a*/ 	.short	(.L_2831 - .L_2830)
.L_2830:
        /*000c*/ 	.word	0x00000000
        /*0010*/ 	.short	0x0004
        /*0012*/ 	.short	0x0350
        /*0014*/ 	.byte	0x00, 0xf0, 0x21, 0x00


	//----- nvinfo : EIATTR_KPARAM_INFO
	.align		4
.L_2831:
        /*0018*/ 	.byte	0x04, 0x17
        /*001a*/ 	.short	(.L_2833 - .L_2832)
.L_2832:
        /*001c*/ 	.word	0x00000000
        /*0020*/ 	.short	0x0003
        /*0022*/ 	.short	0x0348
        /*0024*/ 	.byte	0x00, 0xf0, 0x21, 0x00


	//----- nvinfo : EIATTR_KPARAM_INFO
	.align		4
.L_2833:
        /*0028*/ 	.byte	0x04, 0x17
        /*002a*/ 	.short	(.L_2835 - .L_2834)
.L_2834:
        /*002c*/ 	.word	0x00000000
        /*0030*/ 	.short	0x0002
        /*0032*/ 	.short	0x0340
        /*0034*/ 	.byte	0x00, 0xf0, 0x21, 0x00


	//----- nvinfo : EIATTR_KPARAM_INFO
	.align		4
.L_2835:
        /*0038*/ 	.byte	0x04, 0x17
        /*003a*/ 	.short	(.L_2837 - .L_2836)
.L_2836:
        /*003c*/ 	.word	0x00000000
        /*0040*/ 	.short	0x0001
        /*0042*/ 	.short	0x01a0
        /*0044*/ 	.byte	0x00, 0xf0, 0x81, 0x06


	//----- nvinfo : EIATTR_KPARAM_INFO
	.align		4
.L_2837:
        /*0048*/ 	.byte	0x04, 0x17
        /*004a*/ 	.short	(.L_2839 - .L_2838)
.L_2838:
        /*004c*/ 	.word	0x00000000
        /*0050*/ 	.short	0x0000
        /*0052*/ 	.short	0x0000
        /*0054*/ 	.byte	0x00, 0xf0, 0x81, 0x06


	//----- nvinfo : EIATTR_SPARSE_MMA_MASK
	.align		4
.L_2839:
        /*0058*/ 	.byte	0x03, 0x50
        /*005a*/ 	.short	0x0000


	//----- nvinfo : EIATTR_MAXREG_COUNT
	.align		4
        /*005c*/ 	.byte	0x03, 0x1b
        /*005e*/ 	.short	0x00ff


	//----- nvinfo : EIATTR_MERCURY_ISA_VERSION
	.align		4
        /*0060*/ 	.byte	0x03, 0x5f
        /*0062*/ 	.short	0x0101


	//----- nvinfo : EIATTR_VRC_CTA_INIT_COUNT
	.align		4
        /*0064*/ 	.byte	0x02, 0x4a
	.zero		1
	.zero		1


	//----- nvinfo : EIATTR_EXIT_INSTR_OFFSETS
	.align		4
        /*0068*/ 	.byte	0x04, 0x1c
        /*006a*/ 	.short	(.L_2841 - .L_2840)


	//   ....[0]....
.L_2840:
        /*006c*/ 	.word	0x00000090


	//   ....[1]....
        /*0070*/ 	.word	0x00004330


	//   ....[2]....
        /*0074*/ 	.word	0x00004380


	//----- nvinfo : EIATTR_MAX_THREADS
	.align		4
.L_2841:
        /*0078*/ 	.byte	0x04, 0x05
        /*007a*/ 	.short	(.L_2843 - .L_2842)
.L_2842:
        /*007c*/ 	.word	0x00000080
        /*0080*/ 	.word	0x00000001
        /*0084*/ 	.word	0x00000001


	//----- nvinfo : EIATTR_CRS_STACK_SIZE
	.align		4
.L_2843:
        /*0088*/ 	.byte	0x04, 0x1e
        /*008a*/ 	.short	(.L_2845 - .L_2844)
.L_2844:
        /*008c*/ 	.word	0x00000000


	//----- nvinfo : EIATTR_CBANK_PARAM_SIZE
	.align		4
.L_2845:
        /*0090*/ 	.byte	0x03, 0x19
        /*0092*/ 	.short	0x0358


	//----- nvinfo : EIATTR_PARAM_CBANK
	.align		4
        /*0094*/ 	.byte	0x04, 0x0a
        /*0096*/ 	.short	(.L_2847 - .L_2846)
	.align		4
.L_2846:
        /*0098*/ 	.word	index@(.nv.constant0._ZN2at6native16triu_tril_kernelIdlLb0ELi1ELb0EEEvNS_4cuda6detail10TensorInfoIT_T0_EENS4_IKS5_S6_EEllS6_)
        /*009c*/ 	.short	0x0380
        /*009e*/ 	.short	0x0358


	//----- nvinfo : EIATTR_SW_WAR
	.align		4
.L_2847:
        /*00a0*/ 	.byte	0x04, 0x36
        /*00a2*/ 	.short	(.L_2849 - .L_2848)
.L_2848:
        /*00a4*/ 	.word	0x00000008
.L_2849:


//--------------------- .nv.info._ZN2at6native16triu_tril_kernelIdlLb0ELi1ELb1EEEvNS_4cuda6detail10TensorInfoIT_T0_EENS4_IKS5_S6_EEllS6_ --------------------------
	.section	.nv.info._ZN2at6native16triu_tril_kernelIdlLb0ELi1ELb1EEEvNS_4cuda6detail10TensorInfoIT_T0_EENS4_IKS5_S6_EEllS6_,"",@"SHT_CUDA_INFO"
	.sectionflags	@""
	.align	4


	//----- nvinfo : EIATTR_CUDA_API_VERSION
	.align		4
        /*0000*/ 	.byte	0x04, 0x37
        /*0002*/ 	.short	(.L_2851 - .L_2850)
.L_2850:
        /*0004*/ 	.word	0x00000082


	//----- nvinfo : EIATTR_KPARAM_INFO
	.align		4
.L_2851:
        /*0008*/ 	.byte	0x04, 0x17
        /*000a*/ 	.short	(.L_2853 - .L_2852)
.L_2852:
        /*000c*/ 	.word	0x00000000
        /*0010*/ 	.short	0x0004
        /*0012*/ 	.short	0x0350
        /*0014*/ 	.byte	0x00, 0xf0, 0x21, 0x00


	//----- nvinfo : EIATTR_KPARAM_INFO
	.align		4
.L_2853:
        /*0018*/ 	.byte	0x04, 0x17
        /*001a*/ 	.short	(.L_2855 - .L_2854)
.L_2854:
        /*001c*/ 	.word	0x00000000
        /*0020*/ 	.short	0x0003
        /*0022*/ 	.short	0x0348
        /*0024*/ 	.byte	0x00, 0xf0, 0x21, 0x00


	//----- nvinfo : EIATTR_KPARAM_INFO
	.align		4
.L_2855:
        /*0028*/ 	.byte	0x04, 0x17
        /*002a*/ 	.short	(.L_2857 - .L_2856)
.L_2856:
        /*002c*/ 	.word	0x00000000
        /*0030*/ 	.short	0x0002
        /*0032*/ 	.short	0x0340
        /*0034*/ 	.byte	0x00, 0xf0, 0x21, 0x00


	//----- nvinfo : EIATTR_KPARAM_INFO
	.align		4
.L_2857:
        /*0038*/ 	.byte	0x04, 0x17
        /*003a*/ 	.short	(.L_2859 - .L_2858)
.L_2858:
        /*003c*/ 	.word	0x00000000
        /*0040*/ 	.short	0x0001
        /*0042*/ 	.short	0x01a0
        /*0044*/ 	.byte	0x00, 0xf0, 0x81, 0x06


	//----- nvinfo : EIATTR_KPARAM_INFO
	.align		4
.L_2859:
        /*0048*/ 	.byte	0x04, 0x17
        /*004a*/ 	.short	(.L_2861 - .L_2860)
.L_2860:
        /*004c*/ 	.word	0x00000000
        /*0050*/ 	.short	0x0000
        /*0052*/ 	.short	0x0000
        /*0054*/ 	.byte	0x00, 0xf0, 0x81, 0x06


	//----- nvinfo : EIATTR_SPARSE_MMA_MASK
	.align		4
.L_2861:
        /*0058*/ 	.byte	0x03, 0x50
        /*005a*/ 	.short	0x0000


	//----- nvinfo : EIATTR_MAXREG_COUNT
	.align		4
        /*005c*/ 	.byte	0x03, 0x1b
        /*005e*/ 	.short	0x00ff


	//----- nvinfo : EIATTR_MERCURY_ISA_VERSION
	.align		4
        /*0060*/ 	.byte	0x03, 0x5f
        /*0062*/ 	.short	0x0101


	//----- nvinfo : EIATTR_VRC_CTA_INIT_COUNT
	.align		4
        /*0064*/ 	.byte	0x02, 0x4a
	.zero		1
	.zero		1


	//----- nvinfo : EIATTR_EXIT_INSTR_OFFSETS
	.align		4
        /*0068*/ 	.byte	0x04, 0x1c
        /*006a*/ 	.short	(.L_2863 - .L_2862)


	//   ....[0]....
.L_2862:
        /*006c*/ 	.word	0x00000090


	//   ....[1]....
        /*0070*/ 	.word	0x00000630


	//   ....[2]....
        /*0074*/ 	.word	0x00003d20


	//   ....[3]....
        /*0078*/ 	.word	0x00003d80


	//----- nvinfo : EIATTR_MAX_THREADS
	.align		4
.L_2863:
        /*007c*/ 	.byte	0x04, 0x05
        /*007e*/ 	.short	(.L_2865 - .L_2864)
.L_2864:
        /*0080*/ 	.word	0x00000080
        /*0084*/ 	.word	0x00000001
        /*0088*/ 	.word	0x00000001


	//----- nvinfo : EIATTR_CRS_STACK_SIZE
	.align		4
.L_2865:
        /*008c*/ 	.byte	0x04, 0x1e
        /*008e*/ 	.short	(.L_2867 - .L_2866)
.L_2866:
        /*0090*/ 	.word	0x00000000


	//----- nvinfo : EIATTR_CBANK_PARAM_SIZE
	.align		4
.L_2867:
        /*0094*/ 	.byte	0x03, 0x19
        /*0096*/ 	.short	0x0358


	//----- nvinfo : EIATTR_PARAM_CBANK
	.align		4
        /*0098*/ 	.byte	0x04, 0x0a
        /*009a*/ 	.short	(.L_2869 - .L_2868)
	.align		4
.L_2868:
        /*009c*/ 	.word	index@(.nv.constant0._ZN2at6native16triu_tril_kernelIdlLb0ELi1ELb1EEEvNS_4cuda6detail10TensorInfoIT_T0_EENS4_IKS5_S6_EEllS6_)
        /*00a0*/ 	.short	0x0380
        /*00a2*/ 	.short	0x0358


	//----- nvinfo : EIATTR_SW_WAR
	.align		4
.L_2869:
        /*00a4*/ 	.byte	0x04, 0x36
        /*00a6*/ 	.short	(.L_2871 - .L_2870)
.L_2870:
        /*00a8*/ 	.word	0x00000008
.L_2871:


//--------------------- .nv.info._ZN2at6native16triu_tril_kernelIdiLb0ELi1ELb0EEEvNS_4cuda6detail10TensorInfoIT_T0_EENS4_IKS5_S6_EEllS6_ --------------------------
	.section	.nv.info._ZN2at6native16triu_tril_kernelIdiLb0ELi1ELb0EEEvNS_4cuda6detail10TensorInfoIT_T0_EENS4_IKS5_S6_EEllS6_,"",@"SHT_CUDA_INFO"
	.sectionflags	@""
	.align	4


	//----- nvinfo : EIATTR_CUDA_API_VERSION
	.align		4
        /*0000*/ 	.byte	0x04, 0x37
        /*0002*/ 	.short	(.L_2873 - .L_2872)
.L_2872:
        /*0004*/ 	.word	0x00000082


	//----- nvinfo : EIATTR_KPARAM_INFO
	.align		4
.L_2873:
        /*0008*/ 	.byte	0x04, 0x17
        /*000a*/ 	.short	(.L_2875 - .L_2874)
.L_2874:
        /*000c*/ 	.word	0x00000000
        /*0010*/ 	.short	0x0004
        /*0012*/ 	.short	0x01c0
        /*0014*/ 	.byte	0x00, 0xf0, 0x11, 0x00


	//----- nvinfo : EIATTR_KPARAM_INFO
	.align		4
.L_2875:
        /*0018*/ 	.byte	0x04, 0x17
        /*001a*/ 	.short	(.L_2877 - .L_2876)
.L_2876:
        /*001c*/ 	.word	0x00000000
        /*0020*/ 	.short	0x0003
        /*0022*/ 	.short	0x01b8
        /*0024*/ 	.byte	0x00, 0xf0, 0x21, 0x00


	//----- nvinfo : EIATTR_KPARAM_INFO
	.align		4
.L_2877:
        /*0028*/ 	.byte	0x04, 0x17
        /*002a*/ 	.short	(.L_2879 - .L_2878)
.L_2878:
        /*002c*/ 	.word	0x00000000
        /*0030*/ 	.short	0x0002
        /*0032*/ 	.short	0x01b0
        /*0034*/ 	.byte	0x00, 0xf0, 0x21, 0x00


	//----- nvinfo : EIATTR_KPARAM_INFO
	.align		4
.L_2879:
        /*0038*/ 	.byte	0x04, 0x17
        /*003a*/ 	.short	(.L_2881 - .L_2880)
.L_2880:
        /*003c*/ 	.word	0x00000000
        /*0040*/ 	.short	0x0001
        /*0042*/ 	.short	0x00d8
        /*0044*/ 	.byte	0x00, 0xf0, 0x61, 0x03


	//----- nvinfo : EIATTR_KPARAM_INFO
	.align		4
.L_2881:
        /*0048*/ 	.byte	0x04, 0x17
        /*004a*/ 	.short	(.L_2883 - .L_2882)
.L_2882:
        /*004c*/ 	.word	0x00000000
        /*0050*/ 	.short	0x0000
        /*0052*/ 	.short	0x0000
        /*0054*/ 	.byte	0x00, 0xf0, 0x61, 0x03


	//----- nvinfo : EIATTR_SPARSE_MMA_MASK
	.align		4
.L_2883:
        /*0058*/ 	.byte	0x03, 0x50
        /*005a*/ 	.short	0x0000


	//----- nvinfo : EIATTR_MAXREG_COUNT
	.align		4
        /*005c*/ 	.byte	0x03, 0x1b
        /*005e*/ 	.short	0x00ff


	//----- nvinfo : EIATTR_MERCURY_ISA_VERSION
	.align		4
        /*0060*/ 	.byte	0x03, 0x5f
        /*0062*/ 	.short	0x0101


	//----- nvinfo : EIATTR_VRC_CTA_INIT_COUNT
	.align		4
        /*0064*/ 	.byte	0x02, 0x4a
	.zero		1
	.zero		1


	//----- nvinfo : EIATTR_EXIT_INSTR_OFFSETS
	.align		4
        /*0068*/ 	.byte	0x04, 0x1c
        /*006a*/ 	.short	(.L_2885 - .L_2884)


	//   ....[0]....
.L_2884:
        /*006c*/ 	.word	0x00000090


	//   ....[1]....
        /*0070*/ 	.word	0x000032b0


	//   ....[2]....
        /*0074*/ 	.word	0x000032f0


	//----- nvinfo : EIATTR_MAX_THREADS
	.align		4
.L_2885:
        /*0078*/ 	.byte	0x04, 0x05
        /*007a*/ 	.short	(.L_2887 - .L_2886)
.L_2886:
        /*007c*/ 	.word	0x00000080
        /*0080*/ 	.word	0x00000001
        /*0084*/ 	.word	0x00000001


	//----- nvinfo : EIATTR_CRS_STACK_SIZE
	.align		4
.L_2887:
        /*0088*/ 	.byte	0x04, 0x1e
        /*008a*/ 	.short	(.L_2889 - .L_2888)
.L_2888:
        /*008c*/ 	.word	0x00000000


	//----- nvinfo : EIATTR_CBANK_PARAM_SIZE
	.align		4
.L_2889:
        /*0090*/ 	.byte	0x03, 0x19
        /*0092*/ 	.short	0x01c4


	//----- nvinfo : EIATTR_PARAM_CBANK
	.align		4
        /*0094*/ 	.byte	0x04, 0x0a
        /*0096*/ 	.short	(.L_2891 - .L_2890)
	.align		4
.L_2890:
        /*0098*/ 	.word	index@(.nv.constant0._ZN2at6native16triu_tril_kernelIdiLb0ELi1ELb0EEEvNS_4cuda6detail10TensorInfoIT_T0_EENS4_IKS5_S6_EEllS6_)
        /*009c*/ 	.short	0x0380
        /*009e*/ 	.short	0x01c4


	//----- nvinfo : EIATTR_SW_WAR
	.align		4
.L_2891:
        /*00a0*/ 	.byte	0x04, 0x36
        /*00a2*/ 	.short	(.L_2893 - .L_2892)
.L_2892:
        /*00a4*/ 	.word	0x00000008
.L_2893:


//--------------------- .nv.info._ZN2at6native16triu_tril_kernelIdiLb0ELi1ELb1EEEvNS_4cuda6detail10TensorInfoIT_T0_EENS4_IKS5_S6_EEllS6_ --------------------------
	.section	.nv.info._ZN2at6native16triu_tril_kernelIdiLb0ELi1ELb1EEEvNS_4cuda6detail10TensorInfoIT_T0_EENS4_IKS5_S6_EEllS6_,"",@"SHT_CUDA_INFO"
	.sectionflags	@""
	.align	4


	//----- nvinfo : EIATTR_CUDA_API_VERSION
	.align		4
        /*0000*/ 	.byte	0x04, 0x37
        /*0002*/ 	.short	(.L_2895 - .L_2894)
.L_2894:
        /*0004*/ 	.word	0x00000082


	//----- nvinfo : EIATTR_KPARAM_INFO
	.align		4
.L_2895:
        /*0008*/ 	.byte	0x04, 0x17
        /*000a*/ 	.short	(.L_2897 - .L_2896)
.L_2896:
        /*000c*/ 	.word	0x00000000
        /*0010*/ 	.short	0x0004
        /*0012*/ 	.short	0x01c0
        /*0014*/ 	.byte	0x00, 0xf0, 0x11, 0x00


	//----- nvinfo : EIATTR_KPARAM_INFO
	.align		4
.L_2897:
        /*0018*/ 	.byte	0x04, 0x17
        /*001a*/ 	.short	(.L_2899 - .L_2898)
.L_2898:
        /*001c*/ 	.word	0x00000000
        /*0020*/ 	.short	0x0003
        /*0022*/ 	.short	0x01b8
        /*0024*/ 	.byte	0x00, 0xf0, 0x21, 0x00


	//----- nvinfo : EIATTR_KPARAM_INFO
	.align		4
.L_2899:
        /*0028*/ 	.byte	0x04, 0x17
        /*002a*/ 	.short	(.L_2901 - .L_2900)
.L_2900:
        /*002c*/ 	.word	0x00000000
        /*0030*/ 	.short	0x0002
        /*0032*/ 	.short	0x01b0
        /*0034*/ 	.byte	0x00, 0xf0, 0x21, 0x00


	//----- nvinfo : EIATTR_KPARAM_INFO
	.align		4
.L_2901:
        /*0038*/ 	.byte	0x04, 0x17
        /*003a*/ 	.short	(.L_2903 - .L_2902)
.L_2902:
        /*003c*/ 	.word	0x00000000
        /*0040*/ 	.short	0x0001
        /*0042*/ 	.short	0x00d8
        /*0044*/ 	.byte	0x00, 0xf0, 0x61, 0x03


	//----- nvinfo : EIATTR_KPARAM_INFO
	.align		4
.L_2903:
        /*0048*/ 	.byte	0x04, 0x17
        /*004a*/ 	.short	(.L_2905 - .L_2904)
.L_2904:
        /*004c*/ 	.word	0x00000000
        /*0050*/ 	.short	0x0000
        /*0052*/ 	.short	0x0000
        /*0054*/ 	.byte	0x00, 0xf0, 0x61, 0x03


	//----- nvinfo : EIATTR_SPARSE_MMA_MASK
	.align		4
.L_2905:
        /*0058*/ 	.byte	0x03, 0x50
        /*005a*/ 	.short	0x0000


	//----- nvinfo : EIATTR_MAXREG_COUNT
	.align		4
        /*005c*/ 	.byte	0x03, 0x1b
        /*005e*/ 	.short	0x00ff


	//----- nvinfo : EIATTR_MERCURY_ISA_VERSION
	.align		4
        /*0060*/ 	.byte	0x03, 0x5f
        /*0062*/ 	.short	0x0101


	//----- nvinfo : EIATTR_VRC_CTA_INIT_COUNT
	.align		4
        /*0064*/ 	.byte	0x02, 0x4a
	.zero		1
	.zero		1


	//----- nvinfo : EIATTR_EXIT_INSTR_OFFSETS
	.align		4
        /*0068*/ 	.byte	0x04, 0x1c
        /*006a*/ 	.short	(.L_2907 - .L_2906)


	//   ....[0]....
.L_2906:
        /*006c*/ 	.word	0x00000090


	//   ....[1]....
        /*0070*/ 	.word	0x00000590


	//   ....[2]....
        /*0074*/ 	.word	0x00003320


	//   ....[3]....
        /*0078*/ 	.word	0x00003370


	//   ....[4]....
        /*007c*/ 	.word	0x000033c0


	//----- nvinfo : EIATTR_MAX_THREADS
	.align		4
.L_2907:
        /*0080*/ 	.byte	0x04, 0x05
        /*0082*/ 	.short	(.L_2909 - .L_2908)
.L_2908:
        /*0084*/ 	.word	0x00000080
        /*0088*/ 	.word	0x00000001
        /*008c*/ 	.word	0x00000001


	//----- nvinfo : EIATTR_CRS_STACK_SIZE
	.align		4
.L_2909:
        /*0090*/ 	.byte	0x04, 0x1e
        /*0092*/ 	.short	(.L_2911 - .L_2910)
.L_2910:
        /*0094*/ 	.word	0x00000000


	//----- nvinfo : EIATTR_CBANK_PARAM_SIZE
	.align		4
.L_2911:
        /*0098*/ 	.byte	0x03, 0x19
        /*009a*/ 	.short	0x01c4


	//----- nvinfo : EIATTR_PARAM_CBANK
	.align		4
        /*009c*/ 	.byte	0x04, 0x0a
        /*009e*/ 	.short	(.L_2913 - .L_2912)
	.align		4
.L_2912:
        /*00a0*/ 	.word	index@(.nv.constant0._ZN2at6native16triu_tril_kernelIdiLb0ELi1ELb1EEEvNS_4cuda6detail10TensorInfoIT_T0_EENS4_IKS5_S6_EEllS6_)
        /*00a4*/ 	.short	0x0380
        /*00a6*/ 	.short	0x01c4


	//----- nvinfo : EIATTR_SW_WAR
	.align		4
.L_2913:
        /*00a8*/ 	.byte	0x04, 0x36
        /*00aa*/ 	.short	(.L_2915 - .L_2914)
.L_2914:
        /*00ac*/ 	.word	0x00000008
.L_2915:


//--------------------- .nv.info._ZN2at6native16triu_tril_kernelIslLb0ELi4ELb0EEEvNS_4cuda6detail10TensorInfoIT_T0_EENS4_IKS5_S6_EEllS6_ --------------------------
	.section	.nv.info._ZN2at6native16triu_tril_kernelIslLb0ELi4ELb0EEEvNS_4cuda6detail10TensorInfoIT_T0_EENS4_IKS5_S6_EEllS6_,"",@"SHT_CUDA_INFO"
	.sectionflags	@""
	.align	4


	//----- nvinfo : EIATTR_CUDA_API_VERSION
	.align		4
        /*0000*/ 	.byte	0x04, 0x37
        /*0002*/ 	.short	(.L_2917 - .L_2916)
.L_2916:
        /*0004*/ 	.word	0x00000082


	//----- nvinfo : EIATTR_KPARAM_INFO
	.align		4
.L_2917:
        /*0008*/ 	.byte	0x04, 0x17
        /*000a*/ 	.short	(.L_2919 - .L_2918)
.L_2918:
        /*000c*/ 	.word	0x00000000
        /*0010*/ 	.short	0x0004
        /*0012*/ 	.short	0x0350
        /*0014*/ 	.byte	0x00, 0xf0, 0x21, 0x00


	//----- nvinfo : EIATTR_KPARAM_INFO
	.align		4
.L_2919:
        /*0018*/ 	.byte	0x04, 0x17
        /*001a*/ 	.short	(.L_2921 - .L_2920)
.L_2920:
        /*001c*/ 	.word	0x00000000
        /*0020*/ 	.short	0x0003
        /*0022*/ 	.short	0x0348
        /*0024*/ 	.byte	0x00, 0xf0, 0x21, 0x00


	//----- nvinfo : EIATTR_KPARAM_INFO
	.align		4
.L_2921:
        /*0028*/ 	.byte	0x04, 0x17
        /*002a*/ 	.short	(.L_2923 - .L_2922)
.L_2922:
        /*002c*/ 	.word	0x00000000
        /*0030*/ 	.short	0x0002
        /*0032*/ 	.short	0x0340
        /*0034*/ 	.byte	0x00, 0xf0, 0x21, 0x00


	//----- nvinfo : EIATTR_KPARAM_INFO
	.align		4
.L_2923:
        /*0038*/ 	.byte	0x04, 0x17
        /*003a*/ 	.short	(.L_2925 - .L_2924)
.L_2924:
        /*003c*/ 	.word	0x00000000
        /*0040*/ 	.short	0x0001
        /*0042*/ 	.short	0x01a0
        /*0044*/ 	.byte	0x00, 0xf0, 0x81, 0x06


	//----- nvinfo : EIATTR_KPARAM_INFO
	.align		4
.L_2925:
        /*0048*/ 	.byte	0x04, 0x17
        /*004a*/ 	.short	(.L_2927 - .L_2926)
.L_2926:
        /*004c*/ 	.word	0x00000000
        /*0050*/ 	.short	0x0000
        /*0052*/ 	.short	0x0000
        /*0054*/ 	.byte	0x00, 0xf0, 0x81, 0x06


	//----- nvinfo : EIATTR_SPARSE_MMA_MASK
	.align		4
.L_2927:
        /*0058*/ 	.byte	0x03, 0x50
        /*005a*/ 	.short	0x0000


	//----- nvinfo : EIATTR_MAXREG_COUNT
	.align		4
        /*005c*/ 	.byte	0x03, 0x1b
        /*005e*/ 	.short	0x00ff


	//----- nvinfo : EIATTR_MERCURY_ISA_VERSION
	.align		4
        /*0060*/ 	.byte	0x03, 0x5f
        /*0062*/ 	.short	0x0101


	//----- nvinfo : EIATTR_VRC_CTA_INIT_COUNT
	.align		4
        /*0064*/ 	.byte	0x02, 0x4a
	.zero		1
	.zero		1


	//----- nvinfo : EIATTR_EXIT_INSTR_OFFSETS
	.align		4
        /*0068*/ 	.byte	0x04, 0x1c
        /*006a*/ 	.short	(.L_2929 - .L_2928)


	//   ....[0]....
.L_2928:
        /*006c*/ 	.word	0x000000b0


	//   ....[1]....
        /*0070*/ 	.word	0x00004950


	//   ....[2]....
        /*0074*/ 	.word	0x000049e0


	//   ....[3]....
        /*0078*/ 	.word	0x00004a70


	//   ....[4]....
        /*007c*/ 	.word	0x00004af0


	//   ....[5]....
        /*0080*/ 	.word	0x00004b40


	//----- nvinfo : EIATTR_MAX_THREADS
	.align		4
.L_2929:
        /*0084*/ 	.byte	0x04, 0x05
        /*0086*/ 	.short	(.L_2931 - .L_2930)
.L_2930:
        /*0088*/ 	.word	0x00000080
        /*008c*/ 	.word	0x00000001
        /*0090*/ 	.word	0x00000001


	//----- nvinfo : EIATTR_CRS_STACK_SIZE
	.align		4
.L_2931:
        /*0094*/ 	.byte	0x04, 0x1e
        /*0096*/ 	.short	(.L_2933 - .L_2932)
.L_2932:
        /*0098*/ 	.word	0x00000000


	//----- nvinfo : EIATTR_CBANK_PARAM_SIZE
	.align		4
.L_2933:
        /*009c*/ 	.byte	0x03, 0x19
        /*009e*/ 	.short	0x0358


	//----- nvinfo : EIATTR_PARAM_CBANK
	.align		4
        /*00a0*/ 	.byte	0x04, 0x0a
        /*00a2*/ 	.short	(.L_2935 - .L_2934)
	.align		4
.L_2934:
        /*00a4*/ 	.word	index@(.nv.constant0._ZN2at6native16triu_tril_kernelIslLb0ELi4ELb0EEEvNS_4cuda6detail10TensorInfoIT_T0_EENS4_IKS5_S6_EEllS6_)
        /*00a8*/ 	.short	0x0380
        /*00aa*/ 	.short	0x0358


	//----- nvinfo : EIATTR_SW_WAR
	.align		4
.L_2935:
        /*00ac*/ 	.byte	0x04, 0x36
        /*00ae*/ 	.short	(.L_2937 - .L_2936)
.L_2936:
        /*00b0*/ 	.word	0x00000008
.L_2937:


//--------------------- .nv.info._ZN2at6native16triu_tril_kernelIslLb0ELi4ELb1EEEvNS_4cuda6detail10TensorInfoIT_T0_EENS4_IKS5_S6_EEllS6_ --------------------------
	.section	.nv.info._ZN2at6native16triu_tril_kernelIslLb0ELi4ELb1EEEvNS_4cuda6detail10TensorInfoIT_T0_EENS4_IKS5_S6_EEllS6_,"",@"SHT_CUDA_INFO"
	.sectionflags	@""
	.align	4


	//----- nvinfo : EIATTR_CUDA_API_VERSION
	.align		4
        /*0000*/ 	.byte	0x04, 0x37
        /*0002*/ 	.short	(.L_2939 - .L_2938)
.L_2938:
        /*0004*/ 	.word	0x00000082


	//----- nvinfo : EIATTR_KPARAM_INFO
	.align		4
.L_2939:
        /*0008*/ 	.byte	0x04, 0x17
        /*000a*/ 	.short	(.L_2941 - .L_2940)
.L_2940:
        /*000c*/ 	.word	0x00000000
        /*0010*/ 	.short	0x0004
        /*0012*/ 	.short	0x0350
        /*0014*/ 	.byte	0x00, 0xf0, 0x21, 0x00


	//----- nvinfo : EIATTR_KPARAM_INFO
	.align		4
.L_2941:
        /*0018*/ 	.byte	0x04, 0x17
        /*001a*/ 	.short	(.L_2943 - .L_2942)
.L_2942:
        /*001c*/ 	.word	0x00000000
        /*0020*/ 	.short	0x0003
        /*0022*/ 	.short	0x0348
        /*0024*/ 	.byte	0x00, 0xf0, 0x21, 0x00


	//----- nvinfo : EIATTR_KPARAM_INFO
	.align		4
.L_2943:
        /*0028*/ 	.byte	0x04, 0x17
        /*002a*/ 	.short	(.L_2945 - .L_2944)
.L_2944:
        /*002c*/ 	.word	0x00000000
        /*0030*/ 	.short	0x0002
        /*0032*/ 	.short	0x0340
        /*0034*/ 	.byte	0x00, 0xf0, 0x21, 0x00


	//----- nvinfo : EIATTR_KPARAM_INFO
	.align		4
.L_2945:
        /*0038*/ 	.byte	0x04, 0x17
        /*003a*/ 	.short	(.L_2947 - .L_2946)
.L_2946:
        /*003c*/ 	.word	0x00000000
        /*0040*/ 	.short	0x0001
        /*0042*/ 	.short	0x01a0
        /*0044*/ 	.byte	0x00, 0xf0, 0x81, 0x06


	//----- nvinfo : EIATTR_KPARAM_INFO
	.align		4
.L_2947:
        /*0048*/ 	.byte	0x04, 0x17
        /*004a*/ 	.short	(.L_2949 - .L_2948)
.L_2948:
        /*004c*/ 	.word	0x00000000
        /*0050*/ 	.short	0x0000
        /*0052*/ 	.short	0x0000
        /*0054*/ 	.byte	0x00, 0xf0, 0x81, 0x06


	//----- nvinfo : EIATTR_SPARSE_MMA_MASK
	.align		4
.L_2949:
        /*0058*/ 	.byte	0x03, 0x50
        /*005a*/ 	.short	0x0000


	//----- nvinfo : EIATTR_MAXREG_COUNT
	.align		4
        /*005c*/ 	.byte	0x03, 0x1b
        /*005e*/ 	.short	0x00ff


	//----- nvinfo : EIATTR_MERCURY_ISA_VERSION
	.align		4
        /*0060*/ 	.byte	0x03, 0x5f
        /*0062*/ 	.short	0x0101


	//----- nvinfo : EIATTR_VRC_CTA_INIT_COUNT
	.align		4
        /*0064*/ 	.byte	0x02, 0x4a
	.zero		1
	.zero		1


	//----- nvinfo : EIATTR_EXIT_INSTR_OFFSETS
	.align		4
        /*0068*/ 	.byte	0x04, 0x1c
        /*006a*/ 	.short	(.L_2951 - .L_2950)


	//   ....[0]....
.L_2950:
        /*006c*/ 	.word	0x000000b0


	//   ....[1]....
        /*0070*/ 	.word	0x00000620


	//   ....[2]....
        /*0074*/ 	.word	0x00003c70


	//   ....[3]....
        /*0078*/ 	.word	0x00003d40


	//   ....[4]....
        /*007c*/ 	.word	0x00003e40


	//   ....[5]....
        /*0080*/ 	.word	0x00003f80


	//   ....[6]....
        /*0084*/ 	.word	0x00004010


	//----- nvinfo : EIATTR_MAX_THREADS
	.align		4
.L_2951:
        /*0088*/ 	.byte	0x04, 0x05
        /*008a*/ 	.short	(.L_2953 - .L_2952)
.L_2952:
        /*008c*/ 	.word	0x00000080
        /*0090*/ 	.word	0x00000001
        /*0094*/ 	.word	0x00000001


	//----- nvinfo : EIATTR_CRS_STACK_SIZE
	.align		4
.L_2953:
        /*0098*/ 	.byte	0x04, 0x1e
        /*009a*/ 	.short	(.L_2955 - .L_2954)
.L_2954:
        /*009c*/ 	.word	0x00000000


	//----- nvinfo : EIATTR_CBANK_PARAM_SIZE
	.align		4
.L_2955:
        /*00a0*/ 	.byte	0x03, 0x19
        /*00a2*/ 	.short	0x0358


	//----- nvinfo : EIATTR_PARAM_CBANK
	.align		4
        /*00a4*/ 	.byte	0x04, 0x0a
        /*00a6*/ 	.short	(.L_2957 - .L_2956)
	.align		4
.L_2956:
        /*00a8*/ 	.word	index@(.nv.constant0._ZN2at6native16triu_tril_kernelIslLb0ELi4ELb1EEEvNS_4cuda6detail10TensorInfoIT_T0_EENS4_IKS5_S6_EEllS6_)
        /*00ac*/ 	.short	0x0380
        /*00ae*/ 	.short	0x0358


	//----- nvinfo : EIATTR_SW_WAR
	.align		4
.L_2957:
        /*00b0*/ 	.byte	0x04, 0x36
        /*00b2*/ 	.short	(.L_2959 - .L_2958)
.L_2958:
        /*00b4*/ 	.word	0x00000008
.L_2959:


//--------------------- .nv.info._ZN2at6native16triu_tril_kernelIsiLb0ELi4ELb0EEEvNS_4cuda6detail10TensorInfoIT_T0_EENS4_IKS5_S6_EEllS6_ --------------------------
	.section	.nv.info._ZN2at6native16triu_tril_kernelIsiLb0ELi4ELb0EEEvNS_4cuda6detail10TensorInfoIT_T0_EENS4_IKS5_S6_EEllS6_,"",@"SHT_CUDA_INFO"
	.sectionflags	@""
	.align	4


	//----- nvinfo : EIATTR_CUDA_API_VERSION
	.align		4
        /*0000*/ 	.byte	0x04, 0x37
        /*0002*/ 	.short	(.L_2961 - .L_2960)
.L_2960:
        /*0004*/ 	.word	0x00000082


	//----- nvinfo : EIATTR_KPARAM_INFO
	.align		4
.L_2961:
        /*0008*/ 	.byte	0x04, 0x17
        /*000a*/ 	.short	(.L_2963 - .L_2962)
.L_2962:
        /*000c*/ 	.word	0x00000000
        /*0010*/ 	.short	0x0004
        /*0012*/ 	.short	0x01c0
        /*0014*/ 	.byte	0x00, 0xf0, 0x11, 0x00


	//----- nvinfo : EIATTR_KPARAM_INFO
	.align		4
.L_2963:
        /*0018*/ 	.byte	0x04, 0x17
        /*001a*/ 	.short	(.L_2965 - .L_2964)
.L_2964:
        /*001c*/ 	.word	0x00000000
        /*0020*/ 	.short	0x0003
        /*0022*/ 	.short	0x01b8
        /*0024*/ 	.byte	0x00, 0xf0, 0x21, 0x00


	//----- nvinfo : EIATTR_KPARAM_INFO
	.align		4
.L_2965:
        /*0028*/ 	.byte	0x04, 0x17
        /*002a*/ 	.short	(.L_2967 - .L_2966)
.L_2966:
        /*002c*/ 	.word	0x00000000
        /*0030*/ 	.short	0x0002
        /*0032*/ 	.short	0x01b0
        /*0034*/ 	.byte	0x00, 0xf0, 0x21, 0x00


	//----- nvinfo : EIATTR_KPARAM_INFO
	.align		4
.L_2967:
        /*0038*/ 	.byte	0x04, 0x17
        /*003a*/ 	.short	(.L_2969 - .L_2968)
.L_2968:
        /*003c*/ 	.word	0x00000000
        /*0040*/ 	.short	0x0001
        /*0042*/ 	.short	0x00d8
        /*0044*/ 	.byte	0x00, 0xf0, 0x61, 0x03


	//----- nvinfo : EIATTR_KPARAM_INFO
	.align		4
.L_2969:
        /*0048*/ 	.byte	0x04, 0x17
        /*004a*/ 	.short	(.L_2971 - .L_2970)
.L_2970:
        /*004c*/ 	.word	0x00000000
        /*0050*/ 	.short	0x0000
        /*0052*/ 	.short	0x0000
        /*0054*/ 	.byte	0x00, 0xf0, 0x61, 0x03


	//----- nvinfo : EIATTR_SPARSE_MMA_MASK
	.align		4
.L_2971:
        /*0058*/ 	.byte	0x03, 0x50
        /*005a*/ 	.short	0x0000


	//----- nvinfo : EIATTR_MAXREG_COUNT
	.align		4
        /*005c*/ 	.byte	0x03, 0x1b
        /*005e*/ 	.short	0x00ff


	//----- nvinfo : EIATTR_MERCURY_ISA_VERSION
	.align		4
        /*0060*/ 	.byte	0x03, 0x5f
        /*0062*/ 	.short	0x0101


	//----- nvinfo : EIATTR_VRC_CTA_INIT_COUNT
	.align		4
        /*0064*/ 	.byte	0x02, 0x4a
	.zero		1
	.zero		1


	//----- nvinfo : EIATTR_EXIT_INSTR_OFFSETS
	.align		4
        /*0068*/ 	.byte	0x04, 0x1c
        /*006a*/ 	.short	(.L_2973 - .L_2972)


	//   ....[0]....
.L_2972:
        /*006c*/ 	.word	0x000000b0


	//   ....[1]....
        /*0070*/ 	.word	0x00003640


	//   ....[2]....
        /*0074*/ 	.word	0x00003690


	//   ....[3]....
        /*0078*/ 	.word	0x000036e0


	//   ....[4]....
        /*007c*/ 	.word	0x00003730


	//   ....[5]....
        /*0080*/ 	.word	0x00003770


	//----- nvinfo : EIATTR_MAX_THREADS
	.align		4
.L_2973:
        /*0084*/ 	.byte	0x04, 0x05
        /*0086*/ 	.short	(.L_2975 - .L_2974)
.L_2974:
        /*0088*/ 	.word	0x00000080
        /*008c*/ 	.word	0x00000001
        /*0090*/ 	.word	0x00000001


	//----- nvinfo : EIATTR_CRS_STACK_SIZE
	.align		4
.L_2975:
        /*0094*/ 	.byte	0x04, 0x1e
        /*0096*/ 	.short	(.L_2977 - .L_2976)
.L_2976:
        /*0098*/ 	.word	0x00000000


	//----- nvinfo : EIATTR_CBANK_PARAM_SIZE
	.align		4
.L_2977:
        /*009c*/ 	.byte	0x03, 0x19
        /*009e*/ 	.short	0x01c4


	//----- nvinfo : EIATTR_PARAM_CBANK
	.align		4
        /*00a0*/ 	.byte	0x04, 0x0a
        /*00a2*/ 	.short	(.L_2979 - .L_2978)
	.align		4
.L_2978:
        /*00a4*/ 	.word	index@(.nv.constant0._ZN2at6native16triu_tril_kernelIsiLb0ELi4ELb0EEEvNS_4cuda6detail10TensorInfoIT_T0_EENS4_IKS5_S6_EEllS6_)
        /*00a8*/ 	.short	0x0380
        /*00aa*/ 	.short	0x01c4


	//----- nvinfo : EIATTR_SW_WAR
	.align		4
.L_2979:
        /*00ac*/ 	.byte	0x04, 0x36
        /*00ae*/ 	.short	(.L_2981 - .L_2980)
.L_2980:
        /*00b0*/ 	.word	0x00000008
.L_2981:


//--------------------- .nv.info._ZN2at6native16triu_tril_kernelIsiLb0ELi4ELb1EEEvNS_4cuda6detail10TensorInfoIT_T0_EENS4_IKS5_S6_EEllS6_ --------------------------
	.section	.nv.info._ZN2at6native16triu_tril_kernelIsiLb0ELi4ELb1EEEvNS_4cuda6detail10TensorInfoIT_T0_EENS4_IKS5_S6_EEllS6_,"",@"SHT_CUDA_INFO"
	.sectionflags	@""
	.align	4


	//----- nvinfo : EIATTR_CUDA_API_VERSION
	.align		4
        /*0000*/ 	.byte	0x04, 0x37
        /*0002*/ 	.short	(.L_2983 - .L_2982)
.L_2982:
        /*0004*/ 	.word	0x00000082


	//----- nvinfo : EIATTR_KPARAM_INFO
	.align		4
.L_2983:
        /*0008*/ 	.byte	0x04, 0x17
        /*000a*/ 	.short	(.L_2985 - .L_2984)
.L_2984:
        /*000c*/ 	.word	0x00000000
        /*0010*/ 	.short	0x0004
        /*0012*/ 	.short	0x01c0
        /*0014*/ 	.byte	0x00, 0xf0, 0x11, 0x00


	//----- nvinfo : EIATTR_KPARAM_INFO
	.align		4
.L_2985:
        /*0018*/ 	.byte	0x04, 0x17
        /*001a*/ 	.short	(.L_2987 - .L_2986)
.L_2986:
        /*001c*/ 	.word	0x00000000
        /*0020*/ 	.short	0x0003
        /*0022*/ 	.short	0x01b8
        /*0024*/ 	.byte	0x00, 0xf0, 0x21, 0x00


	//----- nvinfo : EIATTR_KPARAM_INFO
	.align		4
.L_2987:
        /*0028*/ 	.byte	0x04, 0x17
        /*002a*/ 	.short	(.L_2989 - .L_2988)
.L_2988:
        /*002c*/ 	.word	0x00000000
        /*0030*/ 	.short	0x0002
        /*0032*/ 	.short	0x01b0
        /*0034*/ 	.byte	0x00, 0xf0, 0x21, 0x00


	//----- nvinfo : EIATTR_KPARAM_INFO
	.align		4
.L_2989:
        /*0038*/ 	.byte	0x04, 0x17
        /*003a*/ 	.short	(.L_2991 - .L_2990)
.L_2990:
        /*003c*/ 	.word	0x00000000
        /*0040*/ 	.short	0x0001
        /*0042*/ 	.short	0x00d8
        /*0044*/ 	.byte	0x00, 0xf0, 0x61, 0x03


	//----- nvinfo : EIATTR_KPARAM_INFO
	.align		4
.L_2991:
        /*0048*/ 	.byte	0x04, 0x17
        /*004a*/ 	.short	(.L_2993 - .L_2992)
.L_2992:
        /*004c*/ 	.word	0x00000000
        /*0050*/ 	.short	0x0000
        /*0052*/ 	.short	0x0000
        /*0054*/ 	.byte	0x00, 0xf0, 0x61, 0x03


	//----- nvinfo : EIATTR_SPARSE_MMA_MASK
	.align		4
.L_2993:
        /*0058*/ 	.byte	0x03, 0x50
        /*005a*/ 	.short	0x0000


	//----- nvinfo : EIATTR_MAXREG_COUNT
	.align		4
        /*005c*/ 	.byte	0x03, 0x1b
        /*005e*/ 	.short	0x00ff


	//----- nvinfo : EIATTR_MERCURY_ISA_VERSION
	.align		4
        /*0060*/ 	.byte	0x03, 0x5f
        /*0062*/ 	.short	0x0101


	//----- nvinfo : EIATTR_VRC_CTA_INIT_COUNT
	.align		4
        /*0064*/ 	.byte	0x02, 0x4a
	.zero		1
	.zero		1


	//----- nvinfo : EIATTR_EXIT_INSTR_OFFSETS
	.align		4
        /*0068*/ 	.byte	0x04, 0x1c
        /*006a*/ 	.short	(.L_2995 - .L_2994)


	//   ....[0]....
.L_2994:
        /*006c*/ 	.word	0x000000b0


	//   ....[1]....
        /*0070*/ 	.word	0x00000580


	//   ....[2]....
        /*0074*/ 	.word	0x00003320


	//   ....[3]....
        /*0078*/ 	.word	0x000033c0


	//   ....[4]....
        /*007c*/ 	.word	0x00003470


	//   ....[5]....
        /*0080*/ 	.word	0x00003520


	//   ....[6]....
        /*0084*/ 	.word	0x00003570


	//   ....[7]....
        /*0088*/ 	.word	0x000035d0


	//----- nvinfo : EIATTR_MAX_THREADS
	.align		4
.L_2995:
        /*008c*/ 	.byte	0x04, 0x05
        /*008e*/ 	.short	(.L_2997 - .L_2996)
.L_2996:
        /*0090*/ 	.word	0x00000080
        /*0094*/ 	.word	0x00000001
        /*0098*/ 	.word	0x00000001


	//----- nvinfo : EIATTR_CRS_STACK_SIZE
	.align		4
.L_2997:
        /*009c*/ 	.byte	0x04, 0x1e
        /*009e*/ 	.short	(.L_2999 - .L_2998)
.L_2998:
        /*00a0*/ 	.word	0x00000000


	//----- nvinfo : EIATTR_CBANK_PARAM_SIZE
	.align		4
.L_2999:
        /*00a4*/ 	.byte	0x03, 0x19
        /*00a6*/ 	.short	0x01c4


	//----- nvinfo : EIATTR_PARAM_CBANK
	.align		4
        /*00a8*/ 	.byte	0x04, 0x0a
        /*00aa*/ 	.short	(.L_3001 - .L_3000)
	.align		4
.L_3000:
        /*00ac*/ 	.word	index@(.nv.constant0._ZN2at6native16triu_tril_kernelIsiLb0ELi4ELb1EEEvNS_4cuda6detail10TensorInfoIT_T0_EENS4_IKS5_S6_EEllS6_)
        /*00b0*/ 	.short	0x0380
        /*00b2*/ 	.short	0x01c4


	//----- nvinfo : EIATTR_SW_WAR
	.align		4
.L_3001:
        /*00b4*/ 	.byte	0x04, 0x36
        /*00b6*/ 	.short	(.L_3003 - .L_3002)
.L_3002:
        /*00b8*/ 	.word	0x00000008
.L_3003:


//--------------------- .nv.info._ZN2at6native16triu_tril_kernelIllLb0ELi1ELb0EEEvNS_4cuda6detail10TensorInfoIT_T0_EENS4_IKS5_S6_EEllS6_ --------------------------
	.section	.nv.info._ZN2at6native16triu_tril_kernelIllLb0ELi1ELb0EEEvNS_4cuda6detail10TensorInfoIT_T0_EENS4_IKS5_S6_EEllS6_,"",@"SHT_CUDA_INFO"
	.sectionflags	@""
	.align	4


	//----- nvinfo : EIATTR_CUDA_API_VERSION
	.align		4
        /*0000*/ 	.byte	0x04, 0x37
        /*0002*/ 	.short	(.L_3005 - .L_3004)
.L_3004:
        /*0004*/ 	.word	0x00000082


	//----- nvinfo : EIATTR_KPARAM_INFO
	.align		4
.L_3005:
        /*0008*/ 	.byte	0x04, 0x17
        /*000a*/ 	.short	(.L_3007 - .L_3006)
.L_3006:
        /*000c*/ 	.word	0x00000000
        /*0010*/ 	.short	0x0004
        /*0012*/ 	.short	0x0350
        /*0014*/ 	.byte	0x00, 0xf0, 0x21, 0x00


	//----- nvinfo : EIATTR_KPARAM_INFO
	.align		4
.L_3007:
        /*0018*/ 	.byte	0x04, 0x17
        /*001a*/ 	.short	(.L_3009 - .L_3008)
.L_3008:
        /*001c*/ 	.word	0x00000000
        /*0020*/ 	.short	0x0003
        /*0022*/ 	.short	0x0348
        /*0024*/ 	.byte	0x00, 0xf0, 0x21, 0x00


	//----- nvinfo : EIATTR_KPARAM_INFO
	.align		4
.L_3009:
        /*0028*/ 	.byte	0x04, 0x17
        /*002a*/ 	.short	(.L_3011 - .L_3010)
.L_3010:
        /*002c*/ 	.word	0x00000000
        /*0030*/ 	.short	0x0002
        /*0032*/ 	.short	0x0340
        /*0034*/ 	.byte	0x00, 0xf0, 0x21, 0x00


	//----- nvinfo : EIATTR_KPARAM_INFO
	.align		4
.L_3011:
        /*0038*/ 	.byte	0x04, 0x17
        /*003a*/ 	.short	(.L_3013 - .L_3012)
.L_3012:
        /*003c*/ 	.word	0x00000000
        /*0040*/ 	.short	0x0001
        /*0042*/ 	.short	0x01a0
        /*0044*/ 	.byte	0x00, 0xf0, 0x81, 0x06


	//----- nvinfo : EIATTR_KPARAM_INFO
	.align		4
.L_3013:
        /*0048*/ 	.byte	0x04, 0x17
        /*004a*/ 	.short	(.L_3015 - .L_3014)
.L_3014:
        /*004c*/ 	.word	0x00000000
        /*0050*/ 	.short	0x0000
        /*0052*/ 	.short	0x0000
        /*0054*/ 	.byte	0x00, 0xf0, 0x81, 0x06


	//----- nvinfo : EIATTR_SPARSE_MMA_MASK
	.align		4
.L_3015:
        /*0058*/ 	.byte	0x03, 0x50
        /*005a*/ 	.short	0x0000


	//----- nvinfo : EIATTR_MAXREG_COUNT
	.align		4
        /*005c*/ 	.byte	0x03, 0x1b
        /*005e*/ 	.short	0x00ff


	//----- nvinfo : EIATTR_MERCURY_ISA_VERSION
	.align		4
        /*0060*/ 	.byte	0x03, 0x5f
        /*0062*/ 	.short	0x0101


	//----- nvinfo : EIATTR_VRC_CTA_INIT_COUNT
	.align		4
        /*0064*/ 	.byte	0x02, 0x4a
	.zero		1
	.zero		1


	//----- nvinfo : EIATTR_EXIT_INSTR_OFFSETS
	.align		4
        /*0068*/ 	.byte	0x04, 0x1c
        /*006a*/ 	.short	(.L_3017 - .L_3016)


	//   ....[0]....
.L_3016:
        /*006c*/ 	.word	0x00000090


	//   ....[1]....
        /*0070*/ 	.word	0x00004330


	//   ....[2]....
        /*0074*/ 	.word	0x00004380


	//----- nvinfo : EIATTR_MAX_THREADS
	.align		4
.L_3017:
        /*0078*/ 	.byte	0x04, 0x05
        /*007a*/ 	.short	(.L_3019 - .L_3018)
.L_3018:
        /*007c*/ 	.word	0x00000080
        /*0080*/ 	.word	0x00000001
        /*0084*/ 	.word	0x00000001


	//----- nvinfo : EIATTR_CRS_STACK_SIZE
	.align		4
.L_3019:
        /*0088*/ 	.byte	0x04, 0x1e
        /*008a*/ 	.short	(.L_3021 - .L_3020)
.L_3020:
        /*008c*/ 	.word	0x00000000


	//----- nvinfo : EIATTR_CBANK_PARAM_SIZE
	.align		4
.L_3021:
        /*0090*/ 	.byte	0x03, 0x19
        /*0092*/ 	.short	0x0358


	//----- nvinfo : EIATTR_PARAM_CBANK
	.align		4
        /*0094*/ 	.byte	0x04, 0x0a
        /*0096*/ 	.short	(.L_3023 - .L_3022)
	.align		4
.L_3022:
        /*0098*/ 	.word	index@(.nv.constant0._ZN2at6native16triu_tril_kernelIllLb0ELi1ELb0EEEvNS_4cuda6detail10TensorInfoIT_T0_EENS4_IKS5_S6_EEllS6_)
        /*009c*/ 	.short	0x0380
        /*009e*/ 	.short	0x0358


	//----- nvinfo : EIATTR_SW_WAR
	.align		4
.L_3023:
        /*00a0*/ 	.byte	0x04, 0x36
        /*00a2*/ 	.short	(.L_3025 - .L_3024)
.L_3024:
        /*00a4*/ 	.word	0x00000008
.L_3025:


//--------------------- .nv.info._ZN2at6native16triu_tril_kernelIllLb0ELi1ELb1EEEvNS_4cuda6detail10TensorInfoIT_T0_EENS4_IKS5_S6_EEllS6_ --------------------------
	.section	.nv.info._ZN2at6native16triu_tril_kernelIllLb0ELi1ELb1EEEvNS_4cuda6detail10TensorInfoIT_T0_EENS4_IKS5_S6_EEllS6_,"",@"SHT_CUDA_INFO"
	.sectionflags	@""
	.align	4


	//----- nvinfo : EIATTR_CUDA_API_VERSION
	.align		4
        /*0000*/ 	.byte	0x04, 0x37
        /*0002*/ 	.short	(.L_3027 - .L_3026)
.L_3026:
        /*0004*/ 	.word	0x00000082


	//----- nvinfo : EIATTR_KPARAM_INFO
	.align		4
.L_3027:
        /*0008*/ 	.byte	0x04, 0x17
        /*000a*/ 	.short	(.L_3029 - .L_3028)
.L_3028:
        /*000c*/ 	.word	0x00000000
        /*0010*/ 	.short	0x0004
        /*0012*/ 	.short	0x0350
        /*0014*/ 	.byte	0x00, 0xf0, 0x21, 0x00


	//----- nvinfo : EIATTR_KPARAM_INFO
	.align		4
.L_3029:
        /*0018*/ 	.byte	0x04, 0x17
        /*001a*/ 	.short	(.L_3031 - .L_3030)
.L_3030:
        /*001c*/ 	.word	0x00000000
        /*0020*/ 	.short	0x0003
        /*0022*/ 	.short	0x0348
        /*0024*/ 	.byte	0x00, 0xf0, 0x21, 0x00


	//----- nvinfo : EIATTR_KPARAM_INFO
	.align		4
.L_3031:
        /*0028*/ 	.byte	0x04, 0x17
        /*002a*/ 	.short	(.L_3033 - .L_3032)
.L_3032:
        /*002c*/ 	.word	0x00000000
        /*0030*/ 	.short	0x0002
        /*0032*/ 	.short	0x0340
        /*0034*/ 	.byte	0x00, 0xf0, 0x21, 0x00


	//----- nvinfo : EIATTR_KPARAM_INFO
	.align		4
.L_3033:
        /*0038*/ 	.byte	0x04, 0x17
        /*003a*/ 	.short	(.L_3035 - .L_3034)
.L_3034:
        /*003c*/ 	.word	0x00000000
        /*0040*/ 	.short	0x0001
        /*0042*/ 	.short	0x01a0
        /*0044*/ 	.byte	0x00, 0xf0, 0x81, 0x06


	//----- nvinfo : EIATTR_KPARAM_INFO
	.align		4
.L_3035:
        /*0048*/ 	.byte	0x04, 0x17
        /*004a*/ 	.short	(.L_3037 - .L_3036)
.L_3036:
        /*004c*/ 	.word	0x00000000
        /*0050*/ 	.short	0x0000
        /*0052*/ 	.short	0x0000
        /*0054*/ 	.byte	0x00, 0xf0, 0x81, 0x06


	//----- nvinfo : EIATTR_SPARSE_MMA_MASK
	.align		4
.L_3037:
        /*0058*/ 	.byte	0x03, 0x50
        /*005a*/ 	.short	0x0000


	//----- nvinfo : EIATTR_MAXREG_COUNT
	.align		4
        /*005c*/ 	.byte	0x03, 0x1b
        /*005e*/ 	.short	0x00ff


	//----- nvinfo : EIATTR_MERCURY_ISA_VERSION
	.align		4
        /*0060*/ 	.byte	0x03, 0x5f
        /*0062*/ 	.short	0x0101


	//----- nvinfo : EIATTR_VRC_CTA_INIT_COUNT
	.align		4
        /*0064*/ 	.byte	0x02, 0x4a
	.zero		1
	.zero		1


	//----- nvinfo : EIATTR_EXIT_INSTR_OFFSETS
	.align		4
        /*0068*/ 	.byte	0x04, 0x1c
        /*006a*/ 	.short	(.L_3039 - .L_3038)


	//   ....[0]....
.L_3038:
        /*006c*/ 	.word	0x00000090


	//   ....[1]....
        /*0070*/ 	.word	0x00000630


	//   ....[2]....
        /*0074*/ 	.word	0x00003d20


	//   ....[3]....
        /*0078*/ 	.word	0x00003d80


	//----- nvinfo : EIATTR_MAX_THREADS
	.align		4
.L_3039:
        /*007c*/ 	.byte	0x04, 0x05
        /*007e*/ 	.short	(.L_3041 - .L_3040)
.L_3040:
        /*0080*/ 	.word	0x00000080
        /*0084*/ 	.word	0x00000001
        /*0088*/ 	.word	0x00000001


	//----- nvinfo : EIATTR_CRS_STACK_SIZE
	.align		4
.L_3041:
        /*008c*/ 	.byte	0x04, 0x1e
        /*008e*/ 	.short	(.L_3043 - .L_3042)
.L_3042:
        /*0090*/ 	.word	0x00000000


	//----- nvinfo : EIATTR_CBANK_PARAM_SIZE
	.align		4
.L_3043:
        /*0094*/ 	.byte	0x03, 0x19
        /*0096*/ 	.short	0x0358


	//----- nvinfo : EIATTR_PARAM_CBANK
	.align		4
        /*0098*/ 	.byte	0x04, 0x0a
        /*009a*/ 	.short	(.L_3045 - .L_3044)
	.align		4
.L_3044:
        /*009c*/ 	.word	index@(.nv.constant0._ZN2at6native16triu_tril_kernelIllLb0ELi1ELb1EEEvNS_4cuda6detail10TensorInfoIT_T0_EENS4_IKS5_S6_EEllS6_)
        /*00a0*/ 	.short	0x0380
        /*00a2*/ 	.short	0x0358


	//----- nvinfo : EIATTR_SW_WAR
	.align		4
.L_3045:
        /*00a4*/ 	.byte	0x04, 0x36
        /*00a6*/ 	.short	(.L_3047 - .L_3046)
.L_3046:
        /*00a8*/ 	.word	0x00000008
.L_3047:


//--------------------- .nv.info._ZN2at6native16triu_tril_kernelIliLb0ELi1ELb0EEEvNS_4cuda6detail10TensorInfoIT_T0_EENS4_IKS5_S6_EEllS6_ --------------------------
	.section	.nv.info._ZN2at6native16triu_tril_kernelIliLb0ELi1ELb0EEEvNS_4cuda6detail10TensorInfoIT_T0_EENS4_IKS5_S6_EEllS6_,"",@"SHT_CUDA_INFO"
	.sectionflags	@""
	.align	4


	//----- nvinfo : EIATTR_CUDA_API_VERSION
	.align		4
        /*0000*/ 	.byte	0x04, 0x37
        /*0002*/ 	.short	(.L_3049 - .L_3048)
.L_3048:
        /*0004*/ 	.word	0x00000082


	//----- nvinfo : EIATTR_KPARAM_INFO
	.align		4
.L_3049:
        /*0008*/ 	.byte	0x04, 0x17
        /*000a*/ 	.short	(.L_3051 - .L_3050)
.L_3050:
        /*000c*/ 	.word	0x00000000
        /*0010*/ 	.short	0x0004
        /*0012*/ 	.short	0x01c0
        /*0014*/ 	.byte	0x00, 0xf0, 0x11, 0x00


	//----- nvinfo : EIATTR_KPARAM_INFO
	.align		4
.L_3051:
        /*0018*/ 	.byte	0x04, 0x17
        /*001a*/ 	.short	(.L_3053 - .L_3052)
.L_3052:
        /*001c*/ 	.word	0x00000000
        /*0020*/ 	.short	0x0003
        /*0022*/ 	.short	0x01b8
        /*0024*/ 	.byte	0x00, 0xf0, 0x21, 0x00


	//----- nvinfo : EIATTR_KPARAM_INFO
	.align		4
.L_3053:
        /*0028*/ 	.byte	0x04, 0x17
        /*002a*/ 	.short	(.L_3055 - .L_3054)
.L_3054:
        /*002c*/ 	.word	0x00000000
        /*0030*/ 	.short	0x0002
        /*0032*/ 	.short	0x01b0
        /*0034*/ 	.byte	0x00, 0xf0, 0x21, 0x00


	//----- nvinfo : EIATTR_KPARAM_INFO
	.align		4
.L_3055:
        /*0038*/ 	.byte	0x04, 0x17
        /*003a*/ 	.short	(.L_3057 - .L_3056)
.L_3056:
        /*003c*/ 	.word	0x00000000
        /*0040*/ 	.short	0x0001
        /*0042*/ 	.short	0x00d8
        /*0044*/ 	.byte	0x00, 0xf0, 0x61, 0x03


	//----- nvinfo : EIATTR_KPARAM_INFO
	.align		4
.L_3057:
        /*0048*/ 	.byte	0x04, 0x17
        /*004a*/ 	.short	(.L_3059 - .L_3058)
.L_3058:
        /*004c*/ 	.word	0x00000000
        /*0050*/ 	.short	0x0000
        /*0052*/ 	.short	0x0000
        /*0054*/ 	.byte	0x00, 0xf0, 0x61, 0x03


	//----- nvinfo : EIATTR_SPARSE_MMA_MASK
	.align		4
.L_3059:
        /*0058*/ 	.byte	0x03, 0x50
        /*005a*/ 	.short	0x0000


	//----- nvinfo : EIATTR_MAXREG_COUNT
	.align		4
        /*005c*/ 	.byte	0x03, 0x1b
        /*005e*/ 	.short	0x00ff


	//----- nvinfo : EIATTR_MERCURY_ISA_VERSION
	.align		4
        /*0060*/ 	.byte	0x03, 0x5f
        /*0062*/ 	.short	0x0101


	//----- nvinfo : EIATTR_VRC_CTA_INIT_COUNT
	.align		4
        /*0064*/ 	.byte	0x02, 0x4a
	.zero		1
	.zero		1


	//----- nvinfo : EIATTR_EXIT_INSTR_OFFSETS
	.align		4
        /*0068*/ 	.byte	0x04, 0x1c
        /*006a*/ 	.short	(.L_3061 - .L_3060)


	//   ....[0]....
.L_3060:
        /*006c*/ 	.word	0x00000090


	//   ....[1]....
        /*0070*/ 	.word	0x000032b0


	//   ....[2]....
        /*0074*/ 	.word	0x000032f0


	//----- nvinfo : EIATTR_MAX_THREADS
	.align		4
.L_3061:
        /*0078*/ 	.byte	0x04, 0x05
        /*007a*/ 	.short	(.L_3063 - .L_3062)
.L_3062:
        /*007c*/ 	.word	0x00000080
        /*0080*/ 	.word	0x00000001
        /*0084*/ 	.word	0x00000001


	//----- nvinfo : EIATTR_CRS_STACK_SIZE
	.align		4
.L_3063:
        /*0088*/ 	.byte	0x04, 0x1e
        /*008a*/ 	.short	(.L_3065 - .L_3064)
.L_3064:
        /*008c*/ 	.word	0x00000000


	//----- nvinfo : EIATTR_CBANK_PARAM_SIZE
	.align		4
.L_3065:
        /*0090*/ 	.byte	0x03, 0x19
        /*0092*/ 	.short	0x01c4


	//----- nvinfo : EIATTR_PARAM_CBANK
	.align		4
        /*0094*/ 	.byte	0x04, 0x0a
        /*0096*/ 	.short	(.L_3067 - .L_3066)
	.align		4
.L_3066:
        /*0098*/ 	.word	index@(.nv.constant0._ZN2at6native16triu_tril_kernelIliLb0ELi1ELb0EEEvNS_4cuda6detail10TensorInfoIT_T0_EENS4_IKS5_S6_EEllS6_)
        /*009c*/ 	.short	0x0380
        /*009e*/ 	.short	0x01c4


	//----- nvinfo : EIATTR_SW_WAR
	.align		4
.L_3067:
        /*00a0*/ 	.byte	0x04, 0x36
        /*00a2*/ 	.short	(.L_3069 - .L_3068)
.L_3068:
        /*00a4*/ 	.word	0x00000008
.L_3069:


//--------------------- .nv.info._ZN2at6native16triu_tril_kernelIliLb0ELi1ELb1EEEvNS_4cuda6detail10TensorInfoIT_T0_EENS4_IKS5_S6_EEllS6_ --------------------------
	.section	.nv.info._ZN2at6native16triu_tril_kernelIliLb0ELi1ELb1EEEvNS_4cuda6detail10TensorInfoIT_T0_EENS4_IKS5_S6_EEllS6_,"",@"SHT_CUDA_INFO"
	.sectionflags	@""
	.align	4


	//----- nvinfo : EIATTR_CUDA_API_VERSION
	.align		4
        /*0000*/ 	.byte	0x04, 0x37
        /*0002*/ 	.short	(.L_3071 - .L_3070)
.L_3070:
        /*0004*/ 	.word	0x00000082


	//----- nvinfo : EIATTR_KPARAM_INFO
	.align		4
.L_3071:
        /*0008*/ 	.byte	0x04, 0x17
        /*000a*/ 	.short	(.L_3073 - .L_3072)
.L_3072:
        /*000c*/ 	.word	0x00000000
        /*0010*/ 	.short	0x0004
        /*0012*/ 	.short	0x01c0
        /*0014*/ 	.byte	0x00, 0xf0, 0x11, 0x00


	//----- nvinfo : EIATTR_KPARAM_INFO
	.align		4
.L_3073:
        /*0018*/ 	.byte	0x04, 0x17
        /*001a*/ 	.short	(.L_3075 - .L_3074)
.L_3074:
        /*001c*/ 	.word	0x00000000
        /*0020*/ 	.short	0x0003
        /*0022*/ 	.short	0x01b8
        /*0024*/ 	.byte	0x00, 0xf0, 0x21, 0x00


	//----- nvinfo : EIATTR_KPARAM_INFO
	.align		4
.L_3075:
        /*0028*/ 	.byte	0x04, 0x17
        /*002a*/ 	.short	(.L_3077 - .L_3076)
.L_3076:
        /*002c*/ 	.word	0x00000000
        /*0030*/ 	.short	0x0002
        /*0032*/ 	.short	0x01b0
        /*0034*/ 	.byte	0x00, 0xf0, 0x21, 0x00


	//----- nvinfo : EIATTR_KPARAM_INFO
	.align		4
.L_3077:
        /*0038*/ 	.byte	0x04, 0x17
        /*003a*/ 	.short	(.L_3079 - .L_3078)
.L_3078:
        /*003c*/ 	.word	0x00000000
        /*0040*/ 	.short	0x0001
        /*0042*/ 	.short	0x00d8
        /*0044*/ 	.byte	0x00, 0xf0, 0x61, 0x03


	//----- nvinfo : EIATTR_KPARAM_INFO
	.align		4
.L_3079:
        /*0048*/ 	.byte	0x04, 0x17
        /*004a*/ 	.short	(.L_3081 - .L_3080)
.L_3080:
        /*004c*/ 	.word	0x00000000
        /*0050*/ 	.short	0x0000
        /*0052*/ 	.short	0x0000
        /*0054*/ 	.byte	0x00, 0xf0, 0x61, 0x03


	//----- nvinfo : EIATTR_SPARSE_MMA_MASK
	.align		4
.L_3081:
        /*0058*/ 	.byte	0x03, 0x50
        /*005a*/ 	.short	0x0000


	//----- nvinfo : EIATTR_MAXREG_COUNT
	.align		4
        /*005c*/ 	.byte	0x03, 0x1b
        /*005e*/ 	.short	0x00ff


	//----- nvinfo : EIATTR_MERCURY_ISA_VERSION
	.align		4
        /*0060*/ 	.byte	0x03, 0x5f
        /*0062*/ 	.short	0x0101


	//----- nvinfo : EIATTR_VRC_CTA_INIT_COUNT
	.align		4
        /*0064*/ 	.byte	0x02, 0x4a
	.zero		1
	.zero		1


	//----- nvinfo : EIATTR_EXIT_INSTR_OFFSETS
	.align		4
        /*0068*/ 	.byte	0x04, 0x1c
        /*006a*/ 	.short	(.L_3083 - .L_3082)


	//   ....[0]....
.L_3082:
        /*006c*/ 	.word	0x00000090


	//   ....[1]....
        /*0070*/ 	.word	0x00000590


	//   ....[2]....
        /*0074*/ 	.word	0x00003320


	//   ....[3]....
        /*0078*/ 	.word	0x00003370


	//   ....[4]....
        /*007c*/ 	.word	0x000033c0


	//----- nvinfo : EIATTR_MAX_THREADS
	.align		4
.L_3083:
        /*0080*/ 	.byte	0x04, 0x05
        /*0082*/ 	.short	(.L_3085 - .L_3084)
.L_3084:
        /*0084*/ 	.word	0x00000080
        /*0088*/ 	.word	0x00000001
        /*008c*/ 	.word	0x00000001


	//----- nvinfo : EIATTR_CRS_STACK_SIZE
	.align		4
.L_3085:
        /*0090*/ 	.byte	0x04, 0x1e
        /*0092*/ 	.short	(.L_3087 - .L_3086)
.L_3086:
        /*0094*/ 	.word	0x00000000


	//----- nvinfo : EIATTR_CBANK_PARAM_SIZE
	.align		4
.L_3087:
        /*0098*/ 	.byte	0x03, 0x19
        /*009a*/ 	.short	0x01c4


	//----- nvinfo : EIATTR_PARAM_CBANK
	.align		4
        /*009c*/ 	.byte	0x04, 0x0a
        /*009e*/ 	.short	(.L_3089 - .L_3088)
	.align		4
.L_3088:
        /*00a0*/ 	.word	index@(.nv.constant0._ZN2at6native16triu_tril_kernelIliLb0ELi1ELb1EEEvNS_4cuda6detail10TensorInfoIT_T0_EENS4_IKS5_S6_EEllS6_)
        /*00a4*/ 	.short	0x0380
        /*00a6*/ 	.short	0x01c4


	//----- nvinfo : EIATTR_SW_WAR
	.align		4
.L_3089:
        /*00a8*/ 	.byte	0x04, 0x36
        /*00aa*/ 	.short	(.L_3091 - .L_3090)
.L_3090:
        /*00ac*/ 	.word	0x00000008
.L_3091:


//--------------------- .nv.info._ZN2at6native16triu_tril_kernelIilLb0ELi2ELb0EEEvNS_4cuda6detail10TensorInfoIT_T0_EENS4_IKS5_S6_EEllS6_ --------------------------
	.section	.nv.info._ZN2at6native16triu_tril_kernelIilLb0ELi2ELb0EEEvNS_4cuda6detail10TensorInfoIT_T0_EENS4_IKS5_S6_EEllS6_,"",@"SHT_CUDA_INFO"
	.sectionflags	@""
	.align	4


	//----- nvinfo : EIATTR_CUDA_API_VERSION
	.align		4
        /*0000*/ 	.byte	0x04, 0x37
        /*0002*/ 	.short	(.L_3093 - .L_3092)
.L_3092:
        /*0004*/ 	.word	0x00000082


	//----- nvinfo : EIATTR_KPARAM_INFO
	.align		4
.L_3093:
        /*0008*/ 	.byte	0x04, 0x17
        /*000a*/ 	.short	(.L_3095 - .L_3094)
.L_3094:
        /*000c*/ 	.word	0x00000000
        /*0010*/ 	.short	0x0004
        /*0012*/ 	.short	0x0350
        /*0014*/ 	.byte	0x00, 0xf0, 0x21, 0x00


	//----- nvinfo : EIATTR_KPARAM_INFO
	.align		4
.L_3095:
        /*0018*/ 	.byte	0x04, 0x17
        /*001a*/ 	.short	(.L_3097 - .L_3096)
.L_3096:
        /*001c*/ 	.word	0x00000000
        /*0020*/ 	.short	0x0003
        /*0022*/ 	.short	0x0348
        /*0024*/ 	.byte	0x00, 0xf0, 0x21, 0x00


	//----- nvinfo : EIATTR_KPARAM_INFO
	.align		4
.L_3097:
        /*0028*/ 	.byte	0x04, 0x17
        /*002a*/ 	.short	(.L_3099 - .L_3098)
.L_3098:
        /*002c*/ 	.word	0x00000000
        /*0030*/ 	.short	0x0002
        /*0032*/ 	.short	0x0340
        /*0034*/ 	.byte	0x00, 0xf0, 0x21, 0x00


	//----- nvinfo : EIATTR_KPARAM_INFO
	.align		4
.L_3099:
        /*0038*/ 	.byte	0x04, 0x17
        /*003a*/ 	.short	(.L_3101 - .L_3100)
.L_3100:
        /*003c*/ 	.word	0x00000000
        /*0040*/ 	.short	0x0001
        /*0042*/ 	.short	0x01a0
        /*0044*/ 	.byte	0x00, 0xf0, 0x81, 0x06


	//----- nvinfo : EIATTR_KPARAM_INFO
	.align		4
.L_3101:
        /*0048*/ 	.byte	0x04, 0x17
        /*004a*/ 	.short	(.L_3103 - .L_3102)
.L_3102:
        /*004c*/ 	.word	0x00000000
        /*0050*/ 	.short	0x0000
        /*0052*/ 	.short	0x0000
        /*0054*/ 	.byte	0x00, 0xf0, 0x81, 0x06


	//----- nvinfo : EIATTR_SPARSE_MMA_MASK
	.align		4
.L_3103:
        /*0058*/ 	.byte	0x03, 0x50
        /*005a*/ 	.short	0x0000


	//----- nvinfo : EIATTR_MAXREG_COUNT
	.align		4
        /*005c*/ 	.byte	0x03, 0x1b
        /*005e*/ 	.short	0x00ff


	//----- nvinfo : EIATTR_MERCURY_ISA_VERSION
	.align		4
        /*0060*/ 	.byte	0x03, 0x5f
        /*0062*/ 	.short	0x0101


	//----- nvinfo : EIATTR_VRC_CTA_INIT_COUNT
	.align		4
        /*0064*/ 	.byte	0x02, 0x4a
	.zero		1
	.zero		1


	//----- nvinfo : EIATTR_EXIT_INSTR_OFFSETS
	.align		4
        /*0068*/ 	.byte	0x04, 0x1c
        /*006a*/ 	.short	(.L_3105 - .L_3104)


	//   ....[0]....
.L_3104:
        /*006c*/ 	.word	0x000000b0


	//   ....[1]....
        /*0070*/ 	.word	0x00004710


	//   ....[2]....
        /*0074*/ 	.word	0x000047a0


	//   ....[3]....
        /*0078*/ 	.word	0x000047f0


	//----- nvinfo : EIATTR_MAX_THREADS
	.align		4
.L_3105:
        /*007c*/ 	.byte	0x04, 0x05
        /*007e*/ 	.short	(.L_3107 - .L_3106)
.L_3106:
        /*0080*/ 	.word	0x00000080
        /*0084*/ 	.word	0x00000001
        /*0088*/ 	.word	0x00000001


	//----- nvinfo : EIATTR_CRS_STACK_SIZE
	.align		4
.L_3107:
        /*008c*/ 	.byte	0x04, 0x1e
        /*008e*/ 	.short	(.L_3109 - .L_3108)
.L_3108:
        /*0090*/ 	.word	0x00000000


	//----- nvinfo : EIATTR_CBANK_PARAM_SIZE
	.align		4
.L_3109:
        /*0094*/ 	.byte	0x03, 0x19
        /*0096*/ 	.short	0x0358


	//----- nvinfo : EIATTR_PARAM_CBANK
	.align		4
        /*0098*/ 	.byte	0x04, 0x0a
        /*009a*/ 	.short	(.L_3111 - .L_3110)
	.align		4
.L_3110:
        /*009c*/ 	.word	index@(.nv.constant0._ZN2at6native16triu_tril_kernelIilLb0ELi2ELb0EEEvNS_4cuda6detail10TensorInfoIT_T0_EENS4_IKS5_S6_EEllS6_)
        /*00a0*/ 	.short	0x0380
        /*00a2*/ 	.short	0x0358


	//----- nvinfo : EIATTR_SW_WAR
	.align		4
.L_3111:
        /*00a4*/ 	.byte	0x04, 0x36
        /*00a6*/ 	.short	(.L_3113 - .L_3112)
.L_3112:
        /*00a8*/ 	.word	0x00000008
.L_3113:


//--------------------- .nv.info._ZN2at6native16triu_tril_kernelIilLb0ELi2ELb1EEEvNS_4cuda6detail10TensorInfoIT_T0_EENS4_IKS5_S6_EEllS6_ --------------------------
	.section	.nv.info._ZN2at6native16triu_tril_kernelIilLb0ELi2ELb1EEEvNS_4cuda6detail10TensorInfoIT_T0_EENS4_IKS5_S6_EEllS6_,"",@"SHT_CUDA_INFO"
	.sectionflags	@""
	.align	4


	//----- nvinfo : EIATTR_CUDA_API_VERSION
	.align		4
        /*0000*/ 	.byte	0x04, 0x37
        /*0002*/ 	.short	(.L_3115 - .L_3114)
.L_3114:
        /*0004*/ 	.word	0x00000082


	//----- nvinfo : EIATTR_KPARAM_INFO
	.align		4
.L_3115:
        /*0008*/ 	.byte	0x04, 0x17
        /*000a*/ 	.short	(.L_3117 - .L_3116)
.L_3116:
        /*000c*/ 	.word	0x00000000
        /*0010*/ 	.short	0x0004
        /*0012*/ 	.short	0x0350
        /*0014*/ 	.byte	0x00, 0xf0, 0x21, 0x00


	//----- nvinfo : EIATTR_KPARAM_INFO
	.align		4
.L_3117:
        /*0018*/ 	.byte	0x04, 0x17
        /*001a*/ 	.short	(.L_3119 - .L_3118)
.L_3118:
        /*001c*/ 	.word	0x00000000
        /*0020*/ 	.short	0x0003
        /*0022*/ 	.short	0x0348
        /*0024*/ 	.byte	0x00, 0xf0, 0x21, 0x00


	//----- nvinfo : EIATTR_KPARAM_INFO
	.align		4
.L_3119:
        /*0028*/ 	.byte	0x04, 0x17
        /*002a*/ 	.short	(.L_3121 - .L_3120)
.L_3120:
        /*002c*/ 	.word	0x00000000
        /*0030*/ 	.short	0x0002
        /*0032*/ 	.short	0x0340
        /*0034*/ 	.byte	0x00, 0xf0, 0x21, 0x00


	//----- nvinfo : EIATTR_KPARAM_INFO
	.align		4
.L_3121:
        /*0038*/ 	.byte	0x04, 0x17
        /*003a*/ 	.short	(.L_3123 - .L_3122)
.L_3122:
        /*003c*/ 	.word	0x00000000
        /*0040*/ 	.short	0x0001
        /*0042*/ 	.short	0x01a0
        /*0044*/ 	.byte	0x00, 0xf0, 0x81, 0x06


	//----- nvinfo : EIATTR_KPARAM_INFO
	.align		4
.L_3123:
        /*0048*/ 	.byte	0x04, 0x17
        /*004a*/ 	.short	(.L_3125 - .L_3124)
.L_3124:
        /*004c*/ 	.word	0x00000000
        /*0050*/ 	.short	0x0000
        /*0052*/ 	.short	0x0000
        /*0054*/ 	.byte	0x00, 0xf0, 0x81, 0x06


	//----- nvinfo : EIATTR_SPARSE_MMA_MASK
	.align		4
.L_3125:
        /*0058*/ 	.byte	0x03, 0x50
        /*005a*/ 	.short	0x0000


	//----- nvinfo : EIATTR_MAXREG_COUNT
	.align		4
        /*005c*/ 	.byte	0x03, 0x1b
        /*005e*/ 	.short	0x00ff


	//----- nvinfo : EIATTR_MERCURY_ISA_VERSION
	.align		4
        /*0060*/ 	.byte	0x03, 0x5f
        /*0062*/ 	.short	0x0101


	//----- nvinfo : EIATTR_VRC_CTA_INIT_COUNT
	.align		4
        /*0064*/ 	.byte	0x02, 0x4a
	.zero		1
	.zero		1


	//----- nvinfo : EIATTR_EXIT_INSTR_OFFSETS
	.align		4
        /*0068*/ 	.byte	0x04, 0x1c
        /*006a*/ 	.short	(.L_3127 - .L_3126)


	//   ....[0]....
.L_3126:
        /*006c*/ 	.word	0x000000b0


	//   ....[1]....
        /*0070*/ 	.word	0x00000650


	//   ....[2]....
        /*0074*/ 	.word	0x00004010


	//   ....[3]....
        /*0078*/ 	.word	0x00004120


	//   ....[4]....
        /*007c*/ 	.word	0x000041a0


	//----- nvinfo : EIATTR_MAX_THREADS
	.align		4
.L_3127:
        /*0080*/ 	.byte	0x04, 0x05
        /*0082*/ 	.short	(.L_3129 - .L_3128)
.L_3128:
        /*0084*/ 	.word	0x00000080
        /*0088*/ 	.word	0x00000001
        /*008c*/ 	.word	0x00000001


	//----- nvinfo : EIATTR_CRS_STACK_SIZE
	.align		4
.L_3129:
        /*0090*/ 	.byte	0x04, 0x1e
        /*0092*/ 	.short	(.L_3131 - .L_3130)
.L_3130:
        /*0094*/ 	.word	0x00000000


	//----- nvinfo : EIATTR_CBANK_PARAM_SIZE
	.align		4
.L_3131:
        /*0098*/ 	.byte	0x03, 0x19
        /*009a*/ 	.short	0x0358


	//----- nvinfo : EIATTR_PARAM_CBANK
	.align		4
        /*009c*/ 	.byte	0x04, 0x0a
        /*009e*/ 	.short	(.L_3133 - .L_3132)
	.align		4
.L_3132:
        /*00a0*/ 	.word	index@(.nv.constant0._ZN2at6native16triu_tril_kernelIilLb0ELi2ELb1EEEvNS_4cuda6detail10TensorInfoIT_T0_EENS4_IKS5_S6_EEllS6_)
        /*00a4*/ 	.short	0x0380
        /*00a6*/ 	.short	0x0358


	//----- nvinfo : EIATTR_SW_WAR
	.align		4
.L_3133:
        /*00a8*/ 	.byte	0x04, 0x36
        /*00aa*/ 	.short	(.L_3135 - .L_3134)
.L_3134:
        /*00ac*/ 	.word	0x00000008
.L_3135:


//--------------------- .nv.info._ZN2at6native16triu_tril_kernelIiiLb0ELi2ELb0EEEvNS_4cuda6detail10TensorInfoIT_T0_EENS4_IKS5_S6_EEllS6_ --------------------------
	.section	.nv.info._ZN2at6native16triu_tril_kernelIiiLb0ELi2ELb0EEEvNS_4cuda6detail10TensorInfoIT_T0_EENS4_IKS5_S6_EEllS6_,"",@"SHT_CUDA_INFO"
	.sectionflags	@""
	.align	4


	//----- nvinfo : EIATTR_CUDA_API_VERSION
	.align		4
        /*0000*/ 	.byte	0x04, 0x37
        /*0002*/ 	.short	(.L_3137 - .L_3136)
.L_3136:
        /*0004*/ 	.word	0x00000082


	//----- nvinfo : EIATTR_KPARAM_INFO
	.align		4
.L_3137:
        /*0008*/ 	.byte	0x04, 0x17
        /*000a*/ 	.short	(.L_3139 - .L_3138)
.L_3138:
        /*000c*/ 	.word	0x00000000
        /*0010*/ 	.short	0x0004
        /*0012*/ 	.short	0x01c0
        /*0014*/ 	.byte	0x00, 0xf0, 0x11, 0x00


	//----- nvinfo : EIATTR_KPARAM_INFO
	.align		4
.L_3139:
        /*0018*/ 	.byte	0x04, 0x17
        /*001a*/ 	.short	(.L_3141 - .L_3140)
.L_3140:
        /*001c*/ 	.word	0x00000000
        /*0020*/ 	.short	0x0003
        /*0022*/ 	.short	0x01b8
        /*0024*/ 	.byte	0x00, 0xf0, 0x21, 0x00


	//----- nvinfo : EIATTR_KPARAM_INFO
	.align		4
.L_3141:
        /*0028*/ 	.byte	0x04, 0x17
        /*002a*/ 	.short	(.L_3143 - .L_3142)
.L_3142:
        /*002c*/ 	.word	0x00000000
        /*0030*/ 	.short	0x0002
        /*0032*/ 	.short	0x01b0
        /*0034*/ 	.byte	0x00, 0xf0, 0x21, 0x00


	//----- nvinfo : EIATTR_KPARAM_INFO
	.align		4
.L_3143:
        /*0038*/ 	.byte	0x04, 0x17
        /*003a*/ 	.short	(.L_3145 - .L_3144)
.L_3144:
        /*003c*/ 	.word	0x00000000
        /*0040*/ 	.short	0x0001
        /*0042*/ 	.short	0x00d8
        /*0044*/ 	.byte	0x00, 0xf0, 0x61, 0x03


	//----- nvinfo : EIATTR_KPARAM_INFO
	.align		4
.L_3145:
        /*0048*/ 	.byte	0x04, 0x17
        /*004a*/ 	.short	(.L_3147 - .L_3146)
.L_3146:
        /*004c*/ 	.word	0x00000000
        /*0050*/ 	.short	0x0000
        /*0052*/ 	.short	0x0000
        /*0054*/ 	.byte	0x00, 0xf0, 0x61, 0x03


	//----- nvinfo : EIATTR_SPARSE_MMA_MASK
	.align		4
.L_3147:
        /*0058*/ 	.byte	0x03, 0x50
        /*005a*/ 	.short	0x0000


	//----- nvinfo : EIATTR_MAXREG_COUNT
	.align		4
        /*005c*/ 	.byte	0x03, 0x1b
        /*005e*/ 	.short	0x00ff


	//----- nvinfo : EIATTR_MERCURY_ISA_VERSION
	.align		4
        /*0060*/ 	.byte	0x03, 0x5f
        /*0062*/ 	.short	0x0101


	//----- nvinfo : EIATTR_VRC_CTA_INIT_COUNT
	.align		4
        /*0064*/ 	.byte	0x02, 0x4a
	.zero		1
	.zero		1


	//----- nvinfo : EIATTR_EXIT_INSTR_OFFSETS
	.align		4
        /*0068*/ 	.byte	0x04, 0x1c
        /*006a*/ 	.short	(.L_3149 - .L_3148)


	//   ....[0]....
.L_3148:
        /*006c*/ 	.word	0x000000b0


	//   ....[1]....
        /*0070*/ 	.word	0x00003470


	//   ....[2]....
        /*0074*/ 	.word	0x000034c0


	//   ....[3]....
        /*0078*/ 	.word	0x00003500


	//----- nvinfo : EIATTR_MAX_THREADS
	.align		4
.L_3149:
        /*007c*/ 	.byte	0x04, 0x05
        /*007e*/ 	.short	(.L_3151 - .L_3150)
.L_3150:
        /*0080*/ 	.word	0x00000080
        /*0084*/ 	.word	0x00000001
        /*0088*/ 	.word	0x00000001


	//----- nvinfo : EIATTR_CRS_STACK_SIZE
	.align		4
.L_3151:
        /*008c*/ 	.byte	0x04, 0x1e
        /*008e*/ 	.short	(.L_3153 - .L_3152)
.L_3152:
        /*0090*/ 	.word	0x00000000


	//----- nvinfo : EIATTR_CBANK_PARAM_SIZE
	.align		4
.L_3153:
        /*0094*/ 	.byte	0x03, 0x19
        /*0096*/ 	.short	0x01c4


	//----- nvinfo : EIATTR_PARAM_CBANK
	.align		4
        /*0098*/ 	.byte	0x04, 0x0a
        /*009a*/ 	.short	(.L_3155 - .L_3154)
	.align		4
.L_3154:
        /*009c*/ 	.word	index@(.nv.constant0._ZN2at6native16triu_tril_kernelIiiLb0ELi2ELb0EEEvNS_4cuda6detail10TensorInfoIT_T0_EENS4_IKS5_S6_EEllS6_)
        /*00a0*/ 	.short	0x0380
        /*00a2*/ 	.short	0x01c4


	//----- nvinfo : EIATTR_SW_WAR
	.align		4
.L_3155:
        /*00a4*/ 	.byte	0x04, 0x36
        /*00a6*/ 	.short	(.L_3157 - .L_3156)
.L_3156:
        /*00a8*/ 	.word	0x00000008
.L_3157:


//--------------------- .nv.info._ZN2at6native16triu_tril_kernelIiiLb0ELi2ELb1EEEvNS_4cuda6detail10TensorInfoIT_T0_EENS4_IKS5_S6_EEllS6_ --------------------------
	.section	.nv.info._ZN2at6native16triu_tril_kernelIiiLb0ELi2ELb1EEEvNS_4cuda6detail10TensorInfoIT_T0_EENS4_IKS5_S6_EEllS6_,"",@"SHT_CUDA_INFO"
	.sectionflags	@""
	.align	4


	//----- nvinfo : EIATTR_CUDA_API_VERSION
	.align		4
        /*0000*/ 	.byte	0x04, 0x37
        /*0002*/ 	.short	(.L_3159 - .L_3158)
.L_3158:
        /*0004*/ 	.word	0x00000082


	//----- nvinfo : EIATTR_KPARAM_INFO
	.align		4
.L_3159:
        /*0008*/ 	.byte	0x04, 0x17
        /*000a*/ 	.short	(.L_3161 - .L_3160)
.L_3160:
        /*000c*/ 	.word	0x00000000
        /*0010*/ 	.short	0x0004
        /*0012*/ 	.short	0x01c0
        /*0014*/ 	.byte	0x00, 0xf0, 0x11, 0x00


	//----- nvinfo : EIATTR_KPARAM_INFO
	.align		4
.L_3161:
        /*0018*/ 	.byte	0x04, 0x17
        /*001a*/ 	.short	(.L_3163 - .L_3162)
.L_3162:
        /*001c*/ 	.word	0x00000000
        /*0020*/ 	.short	0x0003
        /*0022*/ 	.short	0x01b8
        /*0024*/ 	.byte	0x00, 0xf0, 0x21, 0x00


	//----- nvinfo : EIATTR_KPARAM_INFO
	.align		4
.L_3163:
        /*0028*/ 	.byte	0x04, 0x17
        /*002a*/ 	.short	(.L_3165 - .L_3164)
.L_3164:
        /*002c*/ 	.word	0x00000000
        /*0030*/ 	.short	0x0002
        /*0032*/ 	.short	0x01b0
        /*0034*/ 	.byte	0x00, 0xf0, 0x21, 0x00


	//----- nvinfo : EIATTR_KPARAM_INFO
	.align		4
.L_3165:
        /*0038*/ 	.byte	0x04, 0x17
        /*003a*/ 	.short	(.L_3167 - .L_3166)
.L_3166:
        /*003c*/ 	.word	0x00000000
        /*0040*/ 	.short	0x0001
        /*0042*/ 	.short	0x00d8
        /*0044*/ 	.byte	0x00, 0xf0, 0x61, 0x03


	//----- nvinfo : EIATTR_KPARAM_INFO
	.align		4
.L_3167:
        /*0048*/ 	.byte	0x04, 0x17
        /*004a*/ 	.short	(.L_3169 - .L_3168)
.L_3168:
        /*004c*/ 	.word	0x00000000
        /*0050*/ 	.short	0x0000
        /*0052*/ 	.short	0x0000
        /*0054*/ 	.byte	0x00, 0xf0, 0x61, 0x03


	//----- nvinfo : EIATTR_SPARSE_MMA_MASK
	.align		4
.L_3169:
        /*0058*/ 	.byte	0x03, 0x50
        /*005a*/ 	.short	0x0000


	//----- nvinfo : EIATTR_MAXREG_COUNT
	.align		4
        /*005c*/ 	.byte	0x03, 0x1b
        /*005e*/ 	.short	0x00ff


	//----- nvinfo : EIATTR_MERCURY_ISA_VERSION
	.align		4
        /*0060*/ 	.byte	0x03, 0x5f
        /*0062*/ 	.short	0x0101


	//----- nvinfo : EIATTR_VRC_CTA_INIT_COUNT
	.align		4
        /*0064*/ 	.byte	0x02, 0x4a
	.zero		1
	.zero		1


	//----- nvinfo : EIATTR_EXIT_INSTR_OFFSETS
	.align		4
        /*0068*/ 	.byte	0x04, 0x1c
        /*006a*/ 	.short	(.L_3171 - .L_3170)


	//   ....[0]....
.L_3170:
        /*006c*/ 	.word	0x000000b0


	//   ....[1]....
        /*0070*/ 	.word	0x000005b0


	//   ....[2]....
        /*0074*/ 	.word	0x00003360


	//   ....[3]....
        /*0078*/ 	.word	0x00003400


	//   ....[4]....
        /*007c*/ 	.word	0x00003450


	//   ....[5]....
        /*0080*/ 	.word	0x000034b0


	//----- nvinfo : EIATTR_MAX_THREADS
	.align		4
.L_3171:
        /*0084*/ 	.byte	0x04, 0x05
        /*0086*/ 	.short	(.L_3173 - .L_3172)
.L_3172:
        /*0088*/ 	.word	0x00000080
        /*008c*/ 	.word	0x00000001
        /*0090*/ 	.word	0x00000001


	//----- nvinfo : EIATTR_CRS_STACK_SIZE
	.align		4
.L_3173:
        /*0094*/ 	.byte	0x04, 0x1e
        /*0096*/ 	.short	(.L_3175 - .L_3174)
.L_3174:
        /*0098*/ 	.word	0x00000000


	//----- nvinfo : EIATTR_CBANK_PARAM_SIZE
	.align		4
.L_3175:
        /*009c*/ 	.byte	0x03, 0x19
        /*009e*/ 	.short	0x01c4


	//----- nvinfo : EIATTR_PARAM_CBANK
	.align		4
        /*00a0*/ 	.byte	0x04, 0x0a
        /*00a2*/ 	.short	(.L_3177 - .L_3176)
	.align		4
.L_3176:
        /*00a4*/ 	.word	index@(.nv.constant0._ZN2at6native16triu_tril_kernelIiiLb0ELi2ELb1EEEvNS_4cuda6detail10TensorInfoIT_T0_EENS4_IKS5_S6_EEllS6_)
        /*00a8*/ 	.short	0x0380
        /*00aa*/ 	.short	0x01c4


	//----- nvinfo : EIATTR_SW_WAR
	.align		4
.L_3177:
        /*00ac*/ 	.byte	0x04, 0x36
        /*00ae*/ 	.short	(.L_3179 - .L_3178)
.L_3178:
        /*00b0*/ 	.word	0x00000008
.L_3179:


//--------------------- .nv.info._ZN2at6native16triu_tril_kernelIalLb0ELi8ELb0EEEvNS_4cuda6detail10TensorInfoIT_T0_EENS4_IKS5_S6_EEllS6_ --------------------------
	.section	.nv.info._ZN2at6native16triu_tril_kernelIalLb0ELi8ELb0EEEvNS_4cuda6detail10TensorInfoIT_T0_EENS4_IKS5_S6_EEllS6_,"",@"SHT_CUDA_INFO"
	.sectionflags	@""
	.align	4


	//----- nvinfo : EIATTR_CUDA_API_VERSION
	.align		4
        /*0000*/ 	.byte	0x04, 0x37
        /*0002*/ 	.short	(.L_3181 - .L_3180)
.L_3180:
        /*0004*/ 	.word	0x00000082


	//----- nvinfo : EIATTR_KPARAM_INFO
	.align		4
.L_3181:
        /*0008*/ 	.byte	0x04, 0x17
        /*000a*/ 	.short	(.L_3183 - .L_3182)
.L_3182:
        /*000c*/ 	.word	0x00000000
        /*0010*/ 	.short	0x0004
        /*0012*/ 	.short	0x0350
        /*0014*/ 	.byte	0x00, 0xf0, 0x21, 0x00


	//----- nvinfo : EIATTR_KPARAM_INFO
	.align		4
.L_3183:
        /*0018*/ 	.byte	0x04, 0x17
        /*001a*/ 	.short	(.L_3185 - .L_3184)
.L_3184:
        /*001c*/ 	.word	0x00000000
        /*0020*/ 	.short	0x0003
        /*0022*/ 	.short	0x0348
        /*0024*/ 	.byte	0x00, 0xf0, 0x21, 0x00


	//----- nvinfo : EIATTR_KPARAM_INFO
	.align		4
.L_3185:
        /*0028*/ 	.byte	0x04, 0x17
        /*002a*/ 	.short	(.L_3187 - .L_3186)
.L_3186:
        /*002c*/ 	.word	0x00000000
        /*0030*/ 	.short	0x0002
        /*0032*/ 	.short	0x0340
        /*0034*/ 	.byte	0x00, 0xf0, 0x21, 0x00


	//----- nvinfo : EIATTR_KPARAM_INFO
	.align		4
.L_3187:
        /*0038*/ 	.byte	0x04, 0x17
        /*003a*/ 	.short	(.L_3189 - .L_3188)
.L_3188:
        /*003c*/ 	.word	0x00000000
        /*0040*/ 	.short	0x0001
        /*0042*/ 	.short	0x01a0
        /*0044*/ 	.byte	0x00, 0xf0, 0x81, 0x06


	//----- nvinfo : EIATTR_KPARAM_INFO
	.align		4
.L_3189:
        /*0048*/ 	.byte	0x04, 0x17
        /*004a*/ 	.short	(.L_3191 - .L_3190)
.L_3190:
        /*004c*/ 	.word	0x00000000
        /*0050*/ 	.short	0x0000
        /*0052*/ 	.short	0x0000
        /*0054*/ 	.byte	0x00, 0xf0, 0x81, 0x06


	//----- nvinfo : EIATTR_SPARSE_MMA_MASK
	.align		4
.L_3191:
        /*0058*/ 	.byte	0x03, 0x50
        /*005a*/ 	.short	0x0000


	//----- nvinfo : EIATTR_MAXREG_COUNT
	.align		4
        /*005c*/ 	.byte	0x03, 0x1b
        /*005e*/ 	.short	0x00ff


	//----- nvinfo : EIATTR_MERCURY_ISA_VERSION
	.align		4
        /*0060*/ 	.byte	0x03, 0x5f
        /*0062*/ 	.short	0x0101


	//----- nvinfo : EIATTR_VRC_CTA_INIT_COUNT
	.align		4
        /*0064*/ 	.byte	0x02, 0x4a
	.zero		1
	.zero		1


	//----- nvinfo : EIATTR_EXIT_INSTR_OFFSETS
	.align		4
        /*0068*/ 	.byte	0x04, 0x1c
        /*006a*/ 	.short	(.L_3193 - .L_3192)


	//   ....[0]....
.L_3192:
        /*006c*/ 	.word	0x000000b0


	//   ....[1]....
        /*0070*/ 	.word	0x00004e30


	//   ....[2]....
        /*0074*/ 	.word	0x00004ec0


	//   ....[3]....
        /*0078*/ 	.word	0x00004f50


	//   ....[4]....
        /*007c*/ 	.word	0x00004fd0


	//   ....[5]....
        /*0080*/ 	.word	0x00005060


	//   ....[6]....
        /*0084*/ 	.word	0x000050e0


	//   ....[7]....
        /*0088*/ 	.word	0x00005170


	//   ....[8]....
        /*008c*/ 	.word	0x00005200


	//   ....[9]....
        /*0090*/ 	.word	0x00005250


	//----- nvinfo : EIATTR_MAX_THREADS
	.align		4
.L_3193:
        /*0094*/ 	.byte	0x04, 0x05
        /*0096*/ 	.short	(.L_3195 - .L_3194)
.L_3194:
        /*0098*/ 	.word	0x00000080
        /*009c*/ 	.word	0x00000001
        /*00a0*/ 	.word	0x00000001


	//----- nvinfo : EIATTR_CRS_STACK_SIZE
	.align		4
.L_3195:
        /*00a4*/ 	.byte	0x04, 0x1e
        /*00a6*/ 	.short	(.L_3197 - .L_3196)
.L_3196:
        /*00a8*/ 	.word	0x00000000


	//----- nvinfo : EIATTR_CBANK_PARAM_SIZE
	.align		4
.L_3197:
        /*00ac*/ 	.byte	0x03, 0x19
        /*00ae*/ 	.short	0x0358


	//----- nvinfo : EIATTR_PARAM_CBANK
	.align		4
        /*00b0*/ 	.byte	0x04, 0x0a
        /*00b2*/ 	.short	(.L_3199 - .L_3198)
	.align		4
.L_3198:
        /*00b4*/ 	.word	index@(.nv.constant0._ZN2at6native16triu_tril_kernelIalLb0ELi8ELb0EEEvNS_4cuda6detail10TensorInfoIT_T0_EENS4_IKS5_S6_EEllS6_)
        /*00b8*/ 	.short	0x0380
        /*00ba*/ 	.short	0x0358


	//----- nvinfo : EIATTR_SW_WAR
	.align		4
.L_3199:
        /*00bc*/ 	.byte	0x04, 0x36
        /*00be*/ 	.short	(.L_3201 - .L_3200)
.L_3200:
        /*00c0*/ 	.word	0x00000008
.L_3201:


//--------------------- .nv.info._ZN2at6native16triu_tril_kernelIalLb0ELi8ELb1EEEvNS_4cuda6detail10TensorInfoIT_T0_EENS4_IKS5_S6_EEllS6_ --------------------------
	.section	.nv.info._ZN2at6native16triu_tril_kernelIalLb0ELi8ELb1EEEvNS_4cuda6detail10TensorInfoIT_T0_EENS4_IKS5_S6_EEllS6_,"",@"SHT_CUDA_INFO"
	.sectionflags	@""
	.align	4


	//----- nvinfo : EIATTR_CUDA_API_VERSION
	.align		4
        /*0000*/ 	.byte	0x04, 0x37
        /*0002*/ 	.short	(.L_3203 - .L_3202)
.L_3202:
        /*0004*/ 	.word	0x00000082


	//----- nvinfo : EIATTR_KPARAM_INFO
	.align		4
.L_3203:
        /*0008*/ 	.byte	0x04, 0x17
        /*000a*/ 	.short	(.L_3205 - .L_3204)
.L_3204:
        /*000c*/ 	.word	0x00000000
        /*0010*/ 	.short	0x0004
        /*0012*/ 	.short	0x0350
        /*0014*/ 	.byte	0x00, 0xf0, 0x21, 0x00


	//----- nvinfo : EIATTR_KPARAM_INFO
	.align		4
.L_3205:
        /*0018*/ 	.byte	0x04, 0x17
        /*001a*/ 	.short	(.L_3207 - .L_3206)
.L_3206:
        /*001c*/ 	.word	0x00000000
        /*0020*/ 	.short	0x0003
        /*0022*/ 	.short	0x0348
        /*0024*/ 	.byte	0x00, 0xf0, 0x21, 0x00


	//----- nvinfo : EIATTR_KPARAM_INFO
	.align		4
.L_3207:
        /*0028*/ 	.byte	0x04, 0x17
        /*002a*/ 	.short	(.L_3209 - .L_3208)
.L_3208:
        /*002c*/ 	.word	0x00000000
        /*0030*/ 	.short	0x0002
        /*0032*/ 	.short	0x0340
        /*0034*/ 	.byte	0x00, 0xf0, 0x21, 0x00


	//----- nvinfo : EIATTR_KPARAM_INFO
	.align		4
.L_3209:
        /*0038*/ 	.byte	0x04, 0x17
        /*003a*/ 	.short	(.L_3211 - .L_3210)
.L_3210:
        /*003c*/ 	.word	0x00000000
        /*0040*/ 	.short	0x0001
        /*0042*/ 	.short	0x01a0
        /*0044*/ 	.byte	0x00, 0xf0, 0x81, 0x06


	//----- nvinfo : EIATTR_KPARAM_INFO
	.align		4
.L_3211:
        /*0048*/ 	.byte	0x04, 0x17
        /*004a*/ 	.short	(.L_3213 - .L_3212)
.L_3212:
        /*004c*/ 	.word	0x00000000
        /*0050*/ 	.short	0x0000
        /*0052*/ 	.short	0x0000
        /*0054*/ 	.byte	0x00, 0xf0, 0x81, 0x06


	//----- nvinfo : EIATTR_SPARSE_MMA_MASK
	.align		4
.L_3213:
        /*0058*/ 	.byte	0x03, 0x50
        /*005a*/ 	.short	0x0000


	//----- nvinfo : EIATTR_MAXREG_COUNT
	.align		4
        /*005c*/ 	.byte	0x03, 0x1b
        /*005e*/ 	.short	0x00ff


	//----- nvinfo : EIATTR_MERCURY_ISA_VERSION
	.align		4
        /*0060*/ 	.byte	0x03, 0x5f
        /*0062*/ 	.short	0x0101


	//----- nvinfo : EIATTR_VRC_CTA_INIT_COUNT
	.align		4
        /*0064*/ 	.byte	0x02, 0x4a
	.zero		1
	.zero		1


	//----- nvinfo : EIATTR_EXIT_INSTR_OFFSETS
	.align		4
        /*0068*/ 	.byte	0x04, 0x1c
        /*006a*/ 	.short	(.L_3215 - .L_3214)


	//   ....[0]....
.L_3214:
        /*006c*/ 	.word	0x000000b0


	//   ....[1]....
        /*0070*/ 	.word	0x00000620


	//   ....[2]....
        /*0074*/ 	.word	0x00003c70


	//   ....[3]....
        /*0078*/ 	.word	0x00003d40


	//   ....[4]....
        /*007c*/ 	.word	0x00003e20


	//   ....[5]....
        /*0080*/ 	.word	0x00003f20


	//   ....[6]....
        /*0084*/ 	.word	0x00004050


	//   ....[7]....
        /*0088*/ 	.word	0x00004150


	//   ....[8]....
        /*008c*/ 	.word	0x00004280


	//   ....[9]....
        /*0090*/ 	.word	0x000043f0


	//   ....[10]....
        /*0094*/ 	.word	0x00004470


	//----- nvinfo : EIATTR_MAX_THREADS
	.align		4
.L_3215:
        /*0098*/ 	.byte	0x04, 0x05
        /*009a*/ 	.short	(.L_3217 - .L_3216)
.L_3216:
        /*009c*/ 	.word	0x00000080
        /*00a0*/ 	.word	0x00000001
        /*00a4*/ 	.word	0x00000001


	//----- nvinfo : EIATTR_CRS_STACK_SIZE
	.align		4
.L_3217:
        /*00a8*/ 	.byte	0x04, 0x1e
        /*00aa*/ 	.short	(.L_3219 - .L_3218)
.L_3218:
        /*00ac*/ 	.word	0x00000000


	//----- nvinfo : EIATTR_CBANK_PARAM_SIZE
	.align		4
.L_3219:
        /*00b0*/ 	.byte	0x03, 0x19
        /*00b2*/ 	.short	0x0358


	//----- nvinfo : EIATTR_PARAM_CBANK
	.align		4
        /*00b4*/ 	.byte	0x04, 0x0a
        /*00b6*/ 	.short	(.L_3221 - .L_3220)
	.align		4
.L_3220:
        /*00b8*/ 	.word	index@(.nv.constant0._ZN2at6native16triu_tril_kernelIalLb0ELi8ELb1EEEvNS_4cuda6detail10TensorInfoIT_T0_EENS4_IKS5_S6_EEllS6_)
        /*00bc*/ 	.short	0x0380
        /*00be*/ 	.short	0x0358


	//----- nvinfo : EIATTR_SW_WAR
	.align		4
.L_3221:
        /*00c0*/ 	.byte	0x04, 0x36
        /*00c2*/ 	.short	(.L_3223 - .L_3222)
.L_3222:
        /*00c4*/ 	.word	0x00000008
.L_3223:


//--------------------- .nv.info._ZN2at6native16triu_tril_kernelIaiLb0ELi8ELb0EEEvNS_4cuda6detail10TensorInfoIT_T0_EENS4_IKS5_S6_EEllS6_ --------------------------
	.section	.nv.info._ZN2at6native16triu_tril_kernelIaiLb0ELi8ELb0EEEvNS_4cuda6detail10TensorInfoIT_T0_EENS4_IKS5_S6_EEllS6_,"",@"SHT_CUDA_INFO"
	.sectionflags	@""
	.align	4


	//----- nvinfo : EIATTR_CUDA_API_VERSION
	.align		4
        /*0000*/ 	.byte	0x04, 0x37
        /*0002*/ 	.short	(.L_3225 - .L_3224)
.L_3224:
        /*0004*/ 	.word	0x00000082


	//----- nvinfo : EIATTR_KPARAM_INFO
	.align		4
.L_3225:
        /*0008*/ 	.byte	0x04, 0x17
        /*000a*/ 	.short	(.L_3227 - .L_3226)
.L_3226:
        /*000c*/ 	.word	0x00000000
        /*0010*/ 	.short	0x0004
        /*0012*/ 	.short	0x01c0
        /*0014*/ 	.byte	0x00, 0xf0, 0x11, 0x00


	//----- nvinfo : EIATTR_KPARAM_INFO
	.align		4
.L_3227:
        /*0018*/ 	.byte	0x04, 0x17
        /*001a*/ 	.short	(.L_3229 - .L_3228)
.L_3228:
        /*001c*/ 	.word	0x00000000
        /*0020*/ 	.short	0x0003
        /*0022*/ 	.short	0x01b8
        /*0024*/ 	.byte	0x00, 0xf0, 0x21, 0x00


	//----- nvinfo : EIATTR_KPARAM_INFO
	.align		4
.L_3229:
        /*0028*/ 	.byte	0x04, 0x17
        /*002a*/ 	.short	(.L_3231 - .L_3230)
.L_3230:
        /*002c*/ 	.word	0x00000000
        /*0030*/ 	.short	0x0002
        /*0032*/ 	.short	0x01b0
        /*0034*/ 	.byte	0x00, 0xf0, 0x21, 0x00


	//----- nvinfo : EIATTR_KPARAM_INFO
	.align		4
.L_3231:
        /*0038*/ 	.byte	0x04, 0x17
        /*003a*/ 	.short	(.L_3233 - .L_3232)
.L_3232:
        /*003c*/ 	.word	0x00000000
        /*0040*/ 	.short	0x0001
        /*0042*/ 	.short	0x00d8
        /*0044*/ 	.byte	0x00, 0xf0, 0x61, 0x03


	//----- nvinfo : EIATTR_KPARAM_INFO
	.align		4
.L_3233:
        /*0048*/ 	.byte	0x04, 0x17
        /*004a*/ 	.short	(.L_3235 - .L_3234)
.L_3234:
        /*004c*/ 	.word	0x00000000
        /*0050*/ 	.short	0x0000
        /*0052*/ 	.short	0x0000
        /*0054*/ 	.byte	0x00, 0xf0, 0x61, 0x03


	//----- nvinfo : EIATTR_SPARSE_MMA_MASK
	.align		4
.L_3235:
        /*0058*/ 	.byte	0x03, 0x50
        /*005a*/ 	.short	0x0000


	//----- nvinfo : EIATTR_MAXREG_COUNT
	.align		4
        /*005c*/ 	.byte	0x03, 0x1b
        /*005e*/ 	.short	0x00ff


	//----- nvinfo : EIATTR_MERCURY_ISA_VERSION
	.align		4
        /*0060*/ 	.byte	0x03, 0x5f
        /*0062*/ 	.short	0x0101


	//----- nvinfo : EIATTR_VRC_CTA_INIT_COUNT
	.align		4
        /*0064*/ 	.byte	0x02, 0x4a
	.zero		1
	.zero		1


	//----- nvinfo : EIATTR_EXIT_INSTR_OFFSETS
	.align		4
        /*0068*/ 	.byte	0x04, 0x1c
        /*006a*/ 	.short	(.L_3237 - .L_3236)


	//   ....[0]....
.L_3236:
        /*006c*/ 	.word	0x000000b0


	//   ....[1]....
        /*0070*/ 	.word	0x00003ad0


	//   ....[2]....
        /*0074*/ 	.word	0x00003b30


	//   ....[3]....
        /*0078*/ 	.word	0x00003b90


	//   ....[4]....
        /*007c*/ 	.word	0x00003bf0


	//   ....[5]....
        /*0080*/ 	.word	0x00003c50


	//   ....[6]....
        /*0084*/ 	.word	0x00003cb0


	//   ....[7]....
        /*0088*/ 	.word	0x00003d10


	//   ....[8]....
        /*008c*/ 	.word	0x00003d70


	//   ....[9]....
        /*0090*/ 	.word	0x00003dc0


	//----- nvinfo : EIATTR_MAX_THREADS
	.align		4
.L_3237:
        /*0094*/ 	.byte	0x04, 0x05
        /*0096*/ 	.short	(.L_3239 - .L_3238)
.L_3238:
        /*0098*/ 	.word	0x00000080
        /*009c*/ 	.word	0x00000001
        /*00a0*/ 	.word	0x00000001


	//----- nvinfo : EIATTR_CRS_STACK_SIZE
	.align		4
.L_3239:
        /*00a4*/ 	.byte	0x04, 0x1e
        /*00a6*/ 	.short	(.L_3241 - .L_3240)
.L_3240:
        /*00a8*/ 	.word	0x00000000


	//----- nvinfo : EIATTR_CBANK_PARAM_SIZE
	.align		4
.L_3241:
        /*00ac*/ 	.byte	0x03, 0x19
        /*00ae*/ 	.short	0x01c4


	//----- nvinfo : EIATTR_PARAM_CBANK
	.align		4
        /*00b0*/ 	.byte	0x04, 0x0a
        /*00b2*/ 	.short	(.L_3243 - .L_3242)
	.align		4
.L_3242:
        /*00b4*/ 	.word	index@(.nv.constant0._ZN2at6native16triu_tril_kernelIaiLb0ELi8ELb0EEEvNS_4cuda6detail10TensorInfoIT_T0_EENS4_IKS5_S6_EEllS6_)
        /*00b8*/ 	.short	0x0380
        /*00ba*/ 	.short	0x01c4


	//----- nvinfo : EIATTR_SW_WAR
	.align		4
.L_3243:
        /*00bc*/ 	.byte	0x04, 0x36
        /*00be*/ 	.short	(.L_3245 - .L_3244)
.L_3244:
        /*00c0*/ 	.word	0x00000008
.L_3245:


//--------------------- .nv.info._ZN2at6native16triu_tril_kernelIaiLb0ELi8ELb1EEEvNS_4cuda6detail10TensorInfoIT_T0_EENS4_IKS5_S6_EEllS6_ --------------------------
	.section	.nv.info._ZN2at6native16triu_tril_kernelIaiLb0ELi8ELb1EEEvNS_4cuda6detail10TensorInfoIT_T0_EENS4_IKS5_S6_EEllS6_,"",@"SHT_CUDA_INFO"
	.sectionflags	@""
	.align	4


	//----- nvinfo : EIATTR_CUDA_API_VERSION
	.align		4
        /*0000*/ 	.byte	0x04, 0x37
        /*0002*/ 	.short	(.L_3247 - .L_3246)
.L_3246:
        /*0004*/ 	.word	0x00000082


	//----- nvinfo : EIATTR_KPARAM_INFO
	.align		4
.L_3247:
        /*0008*/ 	.byte	0x04, 0x17
        /*000a*/ 	.short	(.L_3249 - .L_3248)
.L_3248:
        /*000c*/ 	.word	0x00000000
        /*0010*/ 	.short	0x0004
        /*0012*/ 	.short	0x01c0
        /*0014*/ 	.byte	0x00, 0xf0, 0x11, 0x00


	//----- nvinfo : EIATTR_KPARAM_INFO
	.align		4
.L_3249:
        /*0018*/ 	.byte	0x04, 0x17
        /*001a*/ 	.short	(.L_3251 - .L_3250)
.L_3250:
        /*001c*/ 	.word	0x00000000
        /*0020*/ 	.short	0x0003
        /*0022*/ 	.short	0x01b8
        /*0024*/ 	.byte	0x00, 0xf0, 0x21, 0x00


	//----- nvinfo : EIATTR_KPARAM_INFO
	.align		4
.L_3251:
        /*0028*/ 	.byte	0x04, 0x17
        /*002a*/ 	.short	(.L_3253 - .L_3252)
.L_3252:
        /*002c*/ 	.word	0x00000000
        /*0030*/ 	.short	0x0002
        /*0032*/ 	.short	0x01b0
        /*0034*/ 	.byte	0x00, 0xf0, 0x21, 0x00


	//----- nvinfo : EIATTR_KPARAM_INFO
	.align		4
.L_3253:
        /*0038*/ 	.byte	0x04, 0x17
        /*003a*/ 	.short	(.L_3255 - .L_3254)
.L_3254:
        /*003c*/ 	.word	0x00000000
        /*0040*/ 	.short	0x0001
        /*0042*/ 	.short	0x00d8
        /*0044*/ 	.byte	0x00, 0xf0, 0x61, 0x03


	//----- nvinfo : EIATTR_KPARAM_INFO
	.align		4
.L_3255:
        /*0048*/ 	.byte	0x04, 0x17
        /*004a*/ 	.short	(.L_3257 - .L_3256)
.L_3256:
        /*004c*/ 	.word	0x00000000
        /*0050*/ 	.short	0x0000
        /*0052*/ 	.short	0x0000
        /*0054*/ 	.byte	0x00, 0xf0, 0x61, 0x03


	//----- nvinfo : EIATTR_SPARSE_MMA_MASK
	.align		4
.L_3257:
        /*0058*/ 	.byte	0x03, 0x50
        /*005a*/ 	.short	0x0000


	//----- nvinfo : EIATTR_MAXREG_COUNT
	.align		4
        /*005c*/ 	.byte	0x03, 0x1b
        /*005e*/ 	.short	0x00ff


	//----- nvinfo : EIATTR_MERCURY_ISA_VERSION
	.align		4
        /*0060*/ 	.byte	0x03, 0x5f
        /*0062*/ 	.short	0x0101


	//----- nvinfo : EIATTR_VRC_CTA_INIT_COUNT
	.align		4
        /*0064*/ 	.byte	0x02, 0x4a
	.zero		1
	.zero		1


	//----- nvinfo : EIATTR_EXIT_INSTR_OFFSETS
	.align		4
        /*0068*/ 	.byte	0x04, 0x1c
        /*006a*/ 	.short	(.L_3259 - .L_3258)


	//   ....[0]....
.L_3258:
        /*006c*/ 	.word	0x000000b0


	//   ....[1]....
        /*0070*/ 	.word	0x00000580


	//   ....[2]....
        /*0074*/ 	.word	0x00003320


	//   ....[3]....
        /*0078*/ 	.word	0x000033d0


	//   ....[4]....
        /*007c*/ 	.word	0x00003490


	//   ....[5]....
        /*0080*/ 	.word	0x00003550


	//   ....[6]....
        /*0084*/ 	.word	0x00003610


	//   ....[7]....
        /*0088*/ 	.word	0x000036d0


	//   ....[8]....
        /*008c*/ 	.word	0x00003790


	//   ....[9]....
        /*0090*/ 	.word	0x00003850


	//   ....[10]....
        /*0094*/ 	.word	0x000038a0


	//   ....[11]....
        /*0098*/ 	.word	0x00003910


	//----- nvinfo : EIATTR_MAX_THREADS
	.align		4
.L_3259:
        /*009c*/ 	.byte	0x04, 0x05
        /*009e*/ 	.short	(.L_3261 - .L_3260)
.L_3260:
        /*00a0*/ 	.word	0x00000080
        /*00a4*/ 	.word	0x00000001
        /*00a8*/ 	.word	0x00000001


	//----- nvinfo : EIATTR_CRS_STACK_SIZE
	.align		4
.L_3261:
        /*00ac*/ 	.byte	0x04, 0x1e
        /*00ae*/ 	.short	(.L_3263 - .L_3262)
.L_3262:
        /*00b0*/ 	.word	0x00000000


	//----- nvinfo : EIATTR_CBANK_PARAM_SIZE
	.align		4
.L_3263:
        /*00b4*/ 	.byte	0x03, 0x19
        /*00b6*/ 	.short	0x01c4


	//----- nvinfo : EIATTR_PARAM_CBANK
	.align		4
        /*00b8*/ 	.byte	0x04, 0x0a
        /*00ba*/ 	.short	(.L_3265 - .L_3264)
	.align		4
.L_3264:
        /*00bc*/ 	.word	index@(.nv.constant0._ZN2at6native16triu_tril_kernelIaiLb0ELi8ELb1EEEvNS_4cuda6detail10TensorInfoIT_T0_EENS4_IKS5_S6_EEllS6_)
        /*00c0*/ 	.short	0x0380
        /*00c2*/ 	.short	0x01c4


	//----- nvinfo : EIATTR_SW_WAR
	.align		4
.L_3265:
        /*00c4*/ 	.byte	0x04, 0x36
        /*00c6*/ 	.short	(.L_3267 - .L_3266)
.L_3266:
        /*00c8*/ 	.word	0x00000008
.L_3267:


//--------------------- .nv.info._ZN2at6native16triu_tril_kernelIhlLb0ELi8ELb0EEEvNS_4cuda6detail10TensorInfoIT_T0_EENS4_IKS5_S6_EEllS6_ --------------------------
	.section	.nv.info._ZN2at6native16triu_tril_kernelIhlLb0ELi8ELb0EEEvNS_4cuda6detail10TensorInfoIT_T0_EENS4_IKS5_S6_EEllS6_,"",@"SHT_CUDA_INFO"
	.sectionflags	@""
	.align	4


	//----- nvinfo : EIATTR_CUDA_API_VERSION
	.align		4
        /*0000*/ 	.byte	0x04, 0x37
        /*0002*/ 	.short	(.L_3269 - .L_3268)
.L_3268:
        /*0004*/ 	.word	0x00000082


	//----- nvinfo : EIATTR_KPARAM_INFO
	.align		4
.L_3269:
        /*0008*/ 	.byte	0x04, 0x17
        /*000a*/ 	.short	(.L_3271 - .L_3270)
.L_3270:
        /*000c*/ 	.word	0x00000000
        /*0010*/ 	.short	0x0004
        /*0012*/ 	.short	0x0350
        /*0014*/ 	.byte	0x00, 0xf0, 0x21, 0x00


	//----- nvinfo : EIATTR_KPARAM_INFO
	.align		4
.L_3271:
        /*0018*/ 	.byte	0x04, 0x17
        /*001a*/ 	.short	(.L_3273 - .L_3272)
.L_3272:
        /*001c*/ 	.word	0x00000000
        /*0020*/ 	.short	0x0003
        /*0022*/ 	.short	0x0348
        /*0024*/ 	.byte	0x00, 0xf0, 0x21, 0x00


	//----- nvinfo : EIATTR_KPARAM_INFO
	.align		4
.L_3273:
        /*0028*/ 	.byte	0x04, 0x17
        /*002a*/ 	.short	(.L_3275 - .L_3274)
.L_3274:
        /*002c*/ 	.word	0x00000000
        /*0030*/ 	.short	0x0002
        /*0032*/ 	.short	0x0340
        /*0034*/ 	.byte	0x00, 0xf0, 0x21, 0x00


	//----- nvinfo : EIATTR_KPARAM_INFO
	.align		4
.L_3275:
        /*0038*/ 	.byte	0x04, 0x17
        /*003a*/ 	.short	(.L_3277 - .L_3276)
.L_3276:
        /*003c*/ 	.word	0x00000000
        /*0040*/ 	.short	0x0001
        /*0042*/ 	.short	0x01a0
        /*0044*/ 	.byte	0x00, 0xf0, 0x81, 0x06


	//----- nvinfo : EIATTR_KPARAM_INFO
	.align		4
.L_3277:
        /*0048*/ 	.byte	0x04, 0x17
        /*004a*/ 	.short	(.L_3279 - .L_3278)
.L_3278:
        /*004c*/ 	.word	0x00000000
        /*0050*/ 	.short	0x0000
        /*0052*/ 	.short	0x0000
        /*0054*/ 	.byte	0x00, 0xf0, 0x81, 0x06


	//----- nvinfo : EIATTR_SPARSE_MMA_MASK
	.align		4
.L_3279:
        /*0058*/ 	.byte	0x03, 0x50
        /*005a*/ 	.short	0x0000


	//----- nvinfo : EIATTR_MAXREG_COUNT
	.align		4
        /*005c*/ 	.byte	0x03, 0x1b
        /*005e*/ 	.short	0x00ff


	//----- nvinfo : EIATTR_MERCURY_ISA_VERSION
	.align		4
        /*0060*/ 	.byte	0x03, 0x5f
        /*0062*/ 	.short	0x0101


	//----- nvinfo : EIATTR_VRC_CTA_INIT_COUNT
	.align		4
        /*0064*/ 	.byte	0x02, 0x4a
	.zero		1
	.zero		1


	//----- nvinfo : EIATTR_EXIT_INSTR_OFFSETS
	.align		4
        /*0068*/ 	.byte	0x04, 0x1c
        /*006a*/ 	.short	(.L_3281 - .L_3280)


	//   ....[0]....
.L_3280:
        /*006c*/ 	.word	0x000000b0


	//   ....[1]....
        /*0070*/ 	.word	0x00004e30


	//   ....[2]....
        /*0074*/ 	.word	0x00004ec0


	//   ....[3]....
        /*0078*/ 	.word	0x00004f50


	//   ....[4]....
        /*007c*/ 	.word	0x00004fd0


	//   ....[5]....
        /*0080*/ 	.word	0x00005060


	//   ....[6]....
        /*0084*/ 	.word	0x000050e0


	//   ....[7]....
        /*0088*/ 	.word	0x00005170


	//   ....[8]....
        /*008c*/ 	.word	0x00005200


	//   ....[9]....
        /*0090*/ 	.word	0x00005250


	//----- nvinfo : EIATTR_MAX_THREADS
	.align		4
.L_3281:
        /*0094*/ 	.byte	0x04, 0x05
        /*0096*/ 	.short	(.L_3283 - .L_3282)
.L_3282:
        /*0098*/ 	.word	0x00000080
        /*009c*/ 	.word	0x00000001
        /*00a0*/ 	.word	0x00000001


	//----- nvinfo : EIATTR_CRS_STACK_SIZE
	.align		4
.L_3283:
        /*00a4*/ 	.byte	0x04, 0x1e
        /*00a6*/ 	.short	(.L_3285 - .L_3284)
.L_3284:
        /*00a8*/ 	.word	0x00000000


	//----- nvinfo : EIATTR_CBANK_PARAM_SIZE
	.align		4
.L_3285:
        /*00ac*/ 	.byte	0x03, 0x19
        /*00ae*/ 	.short	0x0358


	//----- nvinfo : EIATTR_PARAM_CBANK
	.align		4
        /*00b0*/ 	.byte	0x04, 0x0a
        /*00b2*/ 	.short	(.L_3287 - .L_3286)
	.align		4
.L_3286:
        /*00b4*/ 	.word	index@(.nv.constant0._ZN2at6native16triu_tril_kernelIhlLb0ELi8ELb0EEEvNS_4cuda6detail10TensorInfoIT_T0_EENS4_IKS5_S6_EEllS6_)
        /*00b8*/ 	.short	0x0380
        /*00ba*/ 	.short	0x0358


	//----- nvinfo : EIATTR_SW_WAR
	.align		4
.L_3287:
        /*00bc*/ 	.byte	0x04, 0x36
        /*00be*/ 	.short	(.L_3289 - .L_3288)
.L_3288:
        /*00c0*/ 	.word	0x00000008
.L_3289:


//--------------------- .nv.info._ZN2at6native16triu_tril_kernelIhlLb0ELi8ELb1EEEvNS_4cuda6detail10TensorInfoIT_T0_EENS4_IKS5_S6_EEllS6_ --------------------------
	.section	.nv.info._ZN2at6native16triu_tril_kernelIhlLb0ELi8ELb1EEEvNS_4cuda6detail10TensorInfoIT_T0_EENS4_IKS5_S6_EEllS6_,"",@"SHT_CUDA_INFO"
	.sectionflags	@""
	.align	4


	//----- nvinfo : EIATTR_CUDA_API_VERSION
	.align		4
        /*0000*/ 	.byte	0x04, 0x37
        /*0002*/ 	.short	(.L_3291 - .L_3290)
.L_3290:
        /*0004*/ 	.word	0x00000082


	//----- nvinfo : EIATTR_KPARAM_INFO
	.align		4
.L_3291:
        /*0008*/ 	.byte	0x04, 0x17
        /*000a*/ 	.short	(.L_3293 - .L_3292)
.L_3292:
        /*000c*/ 	.word	0x00000000
        /*0010*/ 	.short	0x0004
        /*0012*/ 	.short	0x0350
        /*0014*/ 	.byte	0x00, 0xf0, 0x21, 0x00


	//----- nvinfo : EIATTR_KPARAM_INFO
	.align		4
.L_3293:
        /*0018*/ 	.byte	0x04, 0x17
        /*001a*/ 	.short	(.L_3295 - .L_3294)
.L_3294:
        /*001c*/ 	.word	0x00000000
        /*0020*/ 	.short	0x0003
        /*0022*/ 	.short	0x0348
        /*0024*/ 	.byte	0x00, 0xf0, 0x21, 0x00


	//----- nvinfo : EIATTR_KPARAM_INFO
	.align		4
.L_3295:
        /*0028*/ 	.byte	0x04, 0x17
        /*002a*/ 	.short	(.L_3297 - .L_3296)
.L_3296:
        /*002c*/ 	.word	0x00000000
        /*0030*/ 	.short	0x0002
        /*0032*/ 	.short	0x0340
        /*0034*/ 	.byte	0x00, 0xf0, 0x21, 0x00


	//----- nvinfo : EIATTR_KPARAM_INFO
	.align		4
.L_3297:
        /*0038*/ 	.byte	0x04, 0x17
        /*003a*/ 	.short	(.L_3299 - .L_3298)
.L_3298:
        /*003c*/ 	.word	0x00000000
        /*0040*/ 	.short	0x0001
        /*0042*/ 	.short	0x01a0
        /*0044*/ 	.byte	0x00, 0xf0, 0x81, 0x06


	//----- nvinfo : EIATTR_KPARAM_INFO
	.align		4
.L_3299:
        /*0048*/ 	.byte	0x04, 0x17
        /*004a*/ 	.short	(.L_3301 - .L_3300)
.L_3300:
        /*004c*/ 	.word	0x00000000
        /*0050*/ 	.short	0x0000
        /*0052*/ 	.short	0x0000
        /*0054*/ 	.byte	0x00, 0xf0, 0x81, 0x06


	//----- nvinfo : EIATTR_SPARSE_MMA_MASK
	.align		4
.L_3301:
        /*0058*/ 	.byte	0x03, 0x50
        /*005a*/ 	.short	0x0000


	//----- nvinfo : EIATTR_MAXREG_COUNT
	.align		4
        /*005c*/ 	.byte	0x03, 0x1b
        /*005e*/ 	.short	0x00ff


	//----- nvinfo : EIATTR_MERCURY_ISA_VERSION
	.align		4
        /*0060*/ 	.byte	0x03, 0x5f
        /*0062*/ 	.short	0x0101


	//----- nvinfo : EIATTR_VRC_CTA_INIT_COUNT
	.align		4
        /*0064*/ 	.byte	0x02, 0x4a
	.zero		1
	.zero		1


	//----- nvinfo : EIATTR_EXIT_INSTR_OFFSETS
	.align		4
        /*0068*/ 	.byte	0x04, 0x1c
        /*006a*/ 	.short	(.L_3303 - .L_3302)


	//   ....[0]....
.L_3302:
        /*006c*/ 	.word	0x000000b0


	//   ....[1]....
        /*0070*/ 	.word	0x00000620


	//   ....[2]....
        /*0074*/ 	.word	0x00003c70


	//   ....[3]....
        /*0078*/ 	.word	0x00003d40


	//   ....[4]....
        /*007c*/ 	.word	0x00003e20


	//   ....[5]....
        /*0080*/ 	.word	0x00003f20


	//   ....[6]....
        /*0084*/ 	.word	0x00004050


	//   ....[7]....
        /*0088*/ 	.word	0x00004150


	//   ....[8]....
        /*008c*/ 	.word	0x00004280


	//   ....[9]....
        /*0090*/ 	.word	0x000043f0


	//   ....[10]....
        /*0094*/ 	.word	0x00004470


	//----- nvinfo : EIATTR_MAX_THREADS
	.align		4
.L_3303:
        /*0098*/ 	.byte	0x04, 0x05
        /*009a*/ 	.short	(.L_3305 - .L_3304)
.L_3304:
        /*009c*/ 	.word	0x00000080
        /*00a0*/ 	.word	0x00000001
        /*00a4*/ 	.word	0x00000001


	//----- nvinfo : EIATTR_CRS_STACK_SIZE
	.align		4
.L_3305:
        /*00a8*/ 	.byte	0x04, 0x1e
        /*00aa*/ 	.short	(.L_3307 - .L_3306)
.L_3306:
        /*00ac*/ 	.word	0x00000000


	//----- nvinfo : EIATTR_CBANK_PARAM_SIZE
	.align		4
.L_3307:
        /*00b0*/ 	.byte	0x03, 0x19
        /*00b2*/ 	.short	0x0358


	//----- nvinfo : EIATTR_PARAM_CBANK
	.align		4
        /*00b4*/ 	.byte	0x04, 0x0a
        /*00b6*/ 	.short	(.L_3309 - .L_3308)
	.align		4
.L_3308:
        /*00b8*/ 	.word	index@(.nv.constant0._ZN2at6native16triu_tril_kernelIhlLb0ELi8ELb1EEEvNS_4cuda6detail10TensorInfoIT_T0_EENS4_IKS5_S6_EEllS6_)
        /*00bc*/ 	.short	0x0380
        /*00be*/ 	.short	0x0358


	//----- nvinfo : EIATTR_SW_WAR
	.align		4
.L_3309:
        /*00c0*/ 	.byte	0x04, 0x36
        /*00c2*/ 	.short	(.L_3311 - .L_3310)
.L_3310:
        /*00c4*/ 	.word	0x00000008
.L_3311:


//--------------------- .nv.info._ZN2at6native16triu_tril_kernelIhiLb0ELi8ELb0EEEvNS_4cuda6detail10TensorInfoIT_T0_EENS4_IKS5_S6_EEllS6_ --------------------------
	.section	.nv.info._ZN2at6native16triu_tril_kernelIhiLb0ELi8ELb0EEEvNS_4cuda6detail10TensorInfoIT_T0_EENS4_IKS5_S6_EEllS6_,"",@"SHT_CUDA_INFO"
	.sectionflags	@""
	.align	4


	//----- nvinfo : EIATTR_CUDA_API_VERSION
	.align		4
        /*0000*/ 	.byte	0x04, 0x37
        /*0002*/ 	.short	(.L_3313 - .L_3312)
.L_3312:
        /*0004*/ 	.word	0x00000082


	//----- nvinfo : EIATTR_KPARAM_INFO
	.align		4
.L_3313:
        /*0008*/ 	.byte	0x04, 0x17
        /*000a*/ 	.short	(.L_3315 - .L_3314)
.L_3314:
        /*000c*/ 	.word	0x00000000
        /*0010*/ 	.short	0x0004
        /*0012*/ 	.short	0x01c0
        /*0014*/ 	.byte	0x00, 0xf0, 0x11, 0x00


	//----- nvinfo : EIATTR_KPARAM_INFO
	.align		4
.L_3315:
        /*0018*/ 	.byte	0x04, 0x17
        /*001a*/ 	.short	(.L_3317 - .L_3316)
.L_3316:
        /*001c*/ 	.word	0x00000000
        /*0020*/ 	.short	0x0003
        /*0022*/ 	.short	0x01b8
        /*0024*/ 	.byte	0x00, 0xf0, 0x21, 0x00


	//----- nvinfo : EIATTR_KPARAM_INFO
	.align		4
.L_3317:
        /*0028*/ 	.byte	0x04, 0x17
        /*002a*/ 	.short	(.L_3319 - .L_3318)
.L_3318:
        /*002c*/ 	.word	0x00000000
        /*0030*/ 	.short	0x0002
        /*0032*/ 	.short	0x01b0
        /*0034*/ 	.byte	0x00, 0xf0, 0x21, 0x00


	//----- nvinfo : EIATTR_KPARAM_INFO
	.align		4
.L_3319:
        /*0038*/ 	.byte	0x04, 0x17
        /*003a*/ 	.short	(.L_3321 - .L_3320)
.L_3320:
        /*003c*/ 	.word	0x00000000
        /*0040*/ 	.short	0x0001
        /*0042*/ 	.short	0x00d8
        /*0044*/ 	.byte	0x00, 0xf0, 0x61, 0x03


	//----- nvinfo : EIATTR_KPARAM_INFO
	.align		4
.L_3321:
        /*0048*/ 	.byte	0x04, 0x17
        /*004a*/ 	.short	(.L_3323 - .L_3322)
.L_3322:
        /*004c*/ 	.word	0x00000000
        /*0050*/ 	.short	0x0000
        /*0052*/ 	.short	0x0000
        /*0054*/ 	.byte	0x00, 0xf0, 0x61, 0x03


	//----- nvinfo : EIATTR_SPARSE_MMA_MASK
	.align		4
.L_3323:
        /*0058*/ 	.byte	0x03, 0x50
        /*005a*/ 	.short	0x0000


	//----- nvinfo : EIATTR_MAXREG_COUNT
	.align		4
        /*005c*/ 	.byte	0x03, 0x1b
        /*005e*/ 	.short	0x00ff


	//----- nvinfo : EIATTR_MERCURY_ISA_VERSION
	.align		4
        /*0060*/ 	.byte	0x03, 0x5f
        /*0062*/ 	.short	0x0101


	//----- nvinfo : EIATTR_VRC_CTA_INIT_COUNT
	.align		4
        /*0064*/ 	.byte	0x02, 0x4a
	.zero		1
	.zero		1


	//----- nvinfo : EIATTR_EXIT_INSTR_OFFSETS
	.align		4
        /*0068*/ 	.byte	0x04, 0x1c
        /*006a*/ 	.short	(.L_3325 - .L_3324)


	//   ....[0]....
.L_3324:
        /*006c*/ 	.word	0x000000b0


	//   ....[1]....
        /*0070*/ 	.word	0x00003ad0


	//   ....[2]....
        /*0074*/ 	.word	0x00003b30


	//   ....[3]....
        /*0078*/ 	.word	0x00003b90


	//   ....[4]....
        /*007c*/ 	.word	0x00003bf0


	//   ....[5]....
        /*0080*/ 	.word	0x00003c50


	//   ....[6]....
        /*0084*/ 	.word	0x00003cb0


	//   ....[7]....
        /*0088*/ 	.word	0x00003d10


	//   ....[8]....
        /*008c*/ 	.word	0x00003d70


	//   ....[9]....
        /*0090*/ 	.word	0x00003dc0


	//----- nvinfo : EIATTR_MAX_THREADS
	.align		4
.L_3325:
        /*0094*/ 	.byte	0x04, 0x05
        /*0096*/ 	.short	(.L_3327 - .L_3326)
.L_3326:
        /*0098*/ 	.word	0x00000080
        /*009c*/ 	.word	0x00000001
        /*00a0*/ 	.word	0x00000001


	//----- nvinfo : EIATTR_CRS_STACK_SIZE
	.align		4
.L_3327:
        /*00a4*/ 	.byte	0x04, 0x1e
        /*00a6*/ 	.short	(.L_3329 - .L_3328)
.L_3328:
        /*00a8*/ 	.word	0x00000000


	//----- nvinfo : EIATTR_CBANK_PARAM_SIZE
	.align		4
.L_3329:
        /*00ac*/ 	.byte	0x03, 0x19
        /*00ae*/ 	.short	0x01c4


	//----- nvinfo : EIATTR_PARAM_CBANK
	.align		4
        /*00b0*/ 	.byte	0x04, 0x0a
        /*00b2*/ 	.short	(.L_3331 - .L_3330)
	.align		4
.L_3330:
        /*00b4*/ 	.word	index@(.nv.constant0._ZN2at6native16triu_tril_kernelIhiLb0ELi8ELb0EEEvNS_4cuda6detail10TensorInfoIT_T0_EENS4_IKS5_S6_EEllS6_)
        /*00b8*/ 	.short	0x0380
        /*00ba*/ 	.short	0x01c4


	//----- nvinfo : EIATTR_SW_WAR
	.align		4
.L_3331:
        /*00bc*/ 	.byte	0x04, 0x36
        /*00be*/ 	.short	(.L_3333 - .L_3332)
.L_3332:
        /*00c0*/ 	.word	0x00000008
.L_3333:


//--------------------- .nv.info._ZN2at6native16triu_tril_kernelIhiLb0ELi8ELb1EEEvNS_4cuda6detail10TensorInfoIT_T0_EENS4_IKS5_S6_EEllS6_ --------------------------
	.section	.nv.info._ZN2at6native16triu_tril_kernelIhiLb0ELi8ELb1EEEvNS_4cuda6detail10TensorInfoIT_T0_EENS4_IKS5_S6_EEllS6_,"",@"SHT_CUDA_INFO"
	.sectionflags	@""
	.align	4


	//----- nvinfo : EIATTR_CUDA_API_VERSION
	.align		4
        /*0000*/ 	.byte	0x04, 0x37
        /*0002*/ 	.short	(.L_3335 - .L_3334)
.L_3334:
        /*0004*/ 	.word	0x00000082


	//----- nvinfo : EIATTR_KPARAM_INFO
	.align		4
.L_3335:
        /*0008*/ 	.byte	0x04, 0x17
        /*000a*/ 	.short	(.L_3337 - .L_3336)
.L_3336:
        /*000c*/ 	.word	0x00000000
        /*0010*/ 	.short	0x0004
        /*0012*/ 	.short	0x01c0
        /*0014*/ 	.byte	0x00, 0xf0, 0x11, 0x00


	//----- nvinfo : EIATTR_KPARAM_INFO
	.align		4
.L_3337:
        /*0018*/ 	.byte	0x04, 0x17
        /*001a*/ 	.short	(.L_3339 - .L_3338)
.L_3338:
        /*001c*/ 	.word	0x00000000
        /*0020*/ 	.short	0x0003
        /*0022*/ 	.short	0x01b8
        /*0024*/ 	.byte	0x00, 0xf0, 0x21, 0x00


	//----- nvinfo : EIATTR_KPARAM_INFO
	.align		4
.L_3339:
        /*0028*/ 	.byte	0x04, 0x17
        /*002a*/ 	.short	(.L_3341 - .L_3340)
.L_3340:
        /*002c*/ 	.word	0x00000000
        /*0030*/ 	.short	0x0002
        /*0032*/ 	.short	0x01b0
        /*0034*/ 	.byte	0x00, 0xf0, 0x21, 0x00


	//----- nvinfo : EIATTR_KPARAM_INFO
	.align		4
.L_3341:
        /*0038*/ 	.byte	0x04, 0x17
        /*003a*/ 	.short	(.L_3343 - .L_3342)
.L_3342:
        /*003c*/ 	.word	0x00000000
        /*0040*/ 	.short	0x0001
        /*0042*/ 	.short	0x00d8
        /*0044*/ 	.byte	0x00, 0xf0, 0x61, 0x03


	//----- nvinfo : EIATTR_KPARAM_INFO
	.align		4
.L_3343:
        /*0048*/ 	.byte	0x04, 0x17
        /*004a*/ 	.short	(.L_3345 - .L_3344)
.L_3344:
        /*004c*/ 	.word	0x00000000
        /*0050*/ 	.short	0x0000
        /*0052*/ 	.short	0x0000
        /*0054*/ 	.byte	0x00, 0xf0, 0x61, 0x03


	//----- nvinfo : EIATTR_SPARSE_MMA_MASK
	.align		4
.L_3345:
        /*0058*/ 	.byte	0x03, 0x50
        /*005a*/ 	.short	0x0000


	//----- nvinfo : EIATTR_MAXREG_COUNT
	.align		4
        /*005c*/ 	.byte	0x03, 0x1b
        /*005e*/ 	.short	0x00ff


	//----- nvinfo : EIATTR_MERCURY_ISA_VERSION
	.align		4
        /*0060*/ 	.byte	0x03, 0x5f
        /*0062*/ 	.short	0x0101


	//----- nvinfo : EIATTR_VRC_CTA_INIT_COUNT
	.align		4
        /*0064*/ 	.byte	0x02, 0x4a
	.zero		1
	.zero		1


	//----- nvinfo : EIATTR_EXIT_INSTR_OFFSETS
	.align		4
        /*0068*/ 	.byte	0x04, 0x1c
        /*006a*/ 	.short	(.L_3347 - .L_3346)


	//   ....[0]....
.L_3346:
        /*006c*/ 	.word	0x000000b0


	//   ....[1]....
        /*0070*/ 	.word	0x00000580


	//   ....[2]....
        /*0074*/ 	.word	0x00003320


	//   ....[3]....
        /*0078*/ 	.word	0x000033d0


	//   ....[4]....
        /*007c*/ 	.word	0x00003490


	//   ....[5]....
        /*0080*/ 	.word	0x00003550


	//   ....[6]....
        /*0084*/ 	.word	0x00003610


	//   ....[7]....
        /*0088*/ 	.word	0x000036d0


	//   ....[8]....
        /*008c*/ 	.word	0x00003790


	//   ....[9]....
        /*0090*/ 	.word	0x00003850


	//   ....[10]....
        /*0094*/ 	.word	0x000038a0


	//   ....[11]....
        /*0098*/ 	.word	0x00003910


	//----- nvinfo : EIATTR_MAX_THREADS
	.align		4
.L_3347:
        /*009c*/ 	.byte	0x04, 0x05
        /*009e*/ 	.short	(.L_3349 - .L_3348)
.L_3348:
        /*00a0*/ 	.word	0x00000080
        /*00a4*/ 	.word	0x00000001
        /*00a8*/ 	.word	0x00000001


	//----- nvinfo : EIATTR_CRS_STACK_SIZE
	.align		4
.L_3349:
        /*00ac*/ 	.byte	0x04, 0x1e
        /*00ae*/ 	.short	(.L_3351 - .L_3350)
.L_3350:
        /*00b0*/ 	.word	0x00000000


	//----- nvinfo : EIATTR_CBANK_PARAM_SIZE
	.align		4
.L_3351:
        /*00b4*/ 	.byte	0x03, 0x19
        /*00b6*/ 	.short	0x01c4


	//----- nvinfo : EIATTR_PARAM_CBANK
	.align		4
        /*00b8*/ 	.byte	0x04, 0x0a
        /*00ba*/ 	.short	(.L_3353 - .L_3352)
	.align		4
.L_3352:
        /*00bc*/ 	.word	index@(.nv.constant0._ZN2at6native16triu_tril_kernelIhiLb0ELi8ELb1EEEvNS_4cuda6detail10TensorInfoIT_T0_EENS4_IKS5_S6_EEllS6_)
        /*00c0*/ 	.short	0x0380
        /*00c2*/ 	.short	0x01c4


	//----- nvinfo : EIATTR_SW_WAR
	.align		4
.L_3353:
        /*00c4*/ 	.byte	0x04, 0x36
        /*00c6*/ 	.short	(.L_3355 - .L_3354)
.L_3354:
        /*00c8*/ 	.word	0x00000008
.L_3355:


//--------------------- .nv.callgraph             --------------------------
	.section	.nv.callgraph,"",@"SHT_CUDA_CALLGRAPH"
	.align	4
	.sectionentsize	8
	.align		4
        /*0000*/ 	.word	0x00000000
	.align		4
        /*0004*/ 	.word	0xffffffff
	.align		4
        /*0008*/ 	.word	0x00000000
	.align		4
        /*000c*/ 	.word	0xfffffffe
	.align		4
        /*0010*/ 	.word	0x00000000
	.align		4
        /*0014*/ 	.word	0xfffffffd
	.align		4
        /*0018*/ 	.word	0x00000000
	.align		4
        /*001c*/ 	.word	0xfffffffc


//--------------------- .nv.constant4             --------------------------
	.section	.nv.constant4,"a",@progbits
	.align	8
	.align		8
.nv.constant4:
        /*0000*/ 	.dword	_ZN47_INTERNAL_e1ca6bac_16_TriangularOps_cu_eef3a9e24cuda3std3__45__cpo5beginE
	.align		8
        /*0008*/ 	.dword	_ZN47_INTERNAL_e1ca6bac_16_TriangularOps_cu_eef3a9e24cuda3std3__45__cpo3endE
	.align		8
        /*0010*/ 	.dword	_ZN47_INTERNAL_e1ca6bac_16_TriangularOps_cu_eef3a9e24cuda3std3__45__cpo6cbeginE
	.align		8
        /*0018*/ 	.dword	_ZN47_INTERNAL_e1ca6bac_16_TriangularOps_cu_eef3a9e24cuda3std3__45__cpo4cendE
	.align		8
        /*0020*/ 	.dword	_ZN47_INTERNAL_e1ca6bac_16_TriangularOps_cu_eef3a9e24cuda3std3__45__cpo6rbeginE
	.align		8
        /*0028*/ 	.dword	_ZN47_INTERNAL_e1ca6bac_16_TriangularOps_cu_eef3a9e24cuda3std3__45__cpo4rendE
	.align		8
        /*0030*/ 	.dword	_ZN47_INTERNAL_e1ca6bac_16_TriangularOps_cu_eef3a9e24cuda3std3__45__cpo7crbeginE
	.align		8
        /*0038*/ 	.dword	_ZN47_INTERNAL_e1ca6bac_16_TriangularOps_cu_eef3a9e24cuda3std3__45__cpo5crendE
	.align		8
        /*0040*/ 	.dword	_ZN47_INTERNAL_e1ca6bac_16_TriangularOps_cu_eef3a9e24cuda3std3__449_GLOBAL__N__e1ca6bac_16_TriangularOps_cu_eef3a9e26ignoreE
	.align		8
        /*0048*/ 	.dword	_ZN47_INTERNAL_e1ca6bac_16_TriangularOps_cu_eef3a9e24cuda3std3__419piecewise_constructE
	.align		8
        /*0050*/ 	.dword	_ZN47_INTERNAL_e1ca6bac_16_TriangularOps_cu_eef3a9e24cuda3std3__48in_placeE
	.align		8
        /*0058*/ 	.dword	_ZN47_INTERNAL_e1ca6bac_16_TriangularOps_cu_eef3a9e24cuda3std3__420unreachable_sentinelE
	.align		8
        /*0060*/ 	.dword	_ZN47_INTERNAL_e1ca6bac_16_TriangularOps_cu_eef3a9e24cuda3std6ranges3__45__cpo4swapE
	.align		8
        /*0068*/ 	.dword	_ZN47_INTERNAL_e1ca6bac_16_TriangularOps_cu_eef3a9e24cuda3std6ranges3__45__cpo9iter_moveE
	.align		8
        /*0070*/ 	.dword	_ZN47_INTERNAL_e1ca6bac_16_TriangularOps_cu_eef3a9e24cuda3std6ranges3__45__cpo5beginE
	.align		8
        /*0078*/ 	.dword	_ZN47_INTERNAL_e1ca6bac_16_TriangularOps_cu_eef3a9e24cuda3std6ranges3__45__cpo3endE
	.align		8
        /*0080*/ 	.dword	_ZN47_INTERNAL_e1ca6bac_16_TriangularOps_cu_eef3a9e24cuda3std6ranges3__45__cpo6cbeginE
	.align		8
        /*0088*/ 	.dword	_ZN47_INTERNAL_e1ca6bac_16_TriangularOps_cu_eef3a9e24cuda3std6ranges3__45__cpo4cendE
	.align		8
        /*0090*/ 	.dword	_ZN47_INTERNAL_e1ca6bac_16_TriangularOps_cu_eef3a9e24cuda3std6ranges3__45__cpo7advanceE
	.align		8
        /*0098*/ 	.dword	_ZN47_INTERNAL_e1ca6bac_16_TriangularOps_cu_eef3a9e24cuda3std6ranges3__45__cpo9iter_swapE
	.align		8
        /*00a0*/ 	.dword	_ZN47_INTERNAL_e1ca6bac_16_TriangularOps_cu_eef3a9e24cuda3std6ranges3__45__cpo4nextE
	.align		8
        /*00a8*/ 	.dword	_ZN47_INTERNAL_e1ca6bac_16_TriangularOps_cu_eef3a9e24cuda3std6ranges3__45__cpo4prevE
	.align		8
        /*00b0*/ 	.dword	_ZN47_INTERNAL_e1ca6bac_16_TriangularOps_cu_eef3a9e24cuda3std6ranges3__45__cpo4dataE
	.align		8
        /*00b8*/ 	.dword	_ZN47_INTERNAL_e1ca6bac_16_TriangularOps_cu_eef3a9e24cuda3std6ranges3__45__cpo5cdataE
	.align		8
        /*00c0*/ 	.dword	_ZN47_INTERNAL_e1ca6bac_16_TriangularOps_cu_eef3a9e24cuda3std6ranges3__45__cpo4sizeE
	.align		8
        /*00c8*/ 	.dword	_ZN47_INTERNAL_e1ca6bac_16_TriangularOps_cu_eef3a9e24cuda3std6ranges3__45__cpo5ssizeE
	.align		8
        /*00d0*/ 	.dword	_ZN47_INTERNAL_e1ca6bac_16_TriangularOps_cu_eef3a9e24cuda3std6ranges3__45__cpo8distanceE
	.align		8
        /*00d8*/ 	.dword	_ZN47_INTERNAL_e1ca6bac_16_TriangularOps_cu_eef3a9e26thrust24THRUST_300001_SM_1030_NS6system6detail10sequential3seqE


//--------------------- .text._ZN2at6native16triu_tril_kernelIblLb1ELi8ELb0EEEvNS_4cuda6detail10TensorInfoIT_T0_EENS4_IKS5_S6_EEllS6_ --------------------------
	.section	.text._ZN2at6native16triu_tril_kernelIblLb1ELi8ELb0EEEvNS_4cuda6detail10TensorInfoIT_T0_EENS4_IKS5_S6_EEllS6_,"ax",@progbits
	.align	128
        .global         _ZN2at6native16triu_tril_kernelIblLb1ELi8ELb0EEEvNS_4cuda6detail10TensorInfoIT_T0_EENS4_IKS5_S6_EEllS6_
        .type           _ZN2at6native16triu_tril_kernelIblLb1ELi8ELb0EEEvNS_4cuda6detail10TensorInfoIT_T0_EENS4_IKS5_S6_EEllS6_,@function
        .size           _ZN2at6native16triu_tril_kernelIblLb1ELi8ELb0EEEvNS_4cuda6detail10TensorInfoIT_T0_EENS4_IKS5_S6_EEllS6_,(.L_x_6291 - _ZN2at6native16triu_tril_kernelIblLb1ELi8ELb0EEEvNS_4cuda6detail10TensorInfoIT_T0_EENS4_IKS5_S6_EEllS6_)
        .other          _ZN2at6native16triu_tril_kernelIblLb1ELi8ELb0EEEvNS_4cuda6detail10TensorInfoIT_T0_EENS4_IKS5_S6_EEllS6_,@"STO_CUDA_ENTRY STV_DEFAULT"
_ZN2at6native16triu_tril_kernelIblLb1ELi8ELb0EEEvNS_4cuda6detail10TensorInfoIT_T0_EENS4_IKS5_S6_EEllS6_:
.text._ZN2at6native16triu_tril_kernelIblLb1ELi8ELb0EEEvNS_4cuda6detail10TensorInfoIT_T0_EENS4_IKS5_S6_EEllS6_:
[----:B------:R-:W-:Y:S01]  /*0000*/  LDC R1, c[0x0][0x37c] ;  /* 0x0000df00ff017b82 */ /* 0x000fe20000000800 */
[----:B------:R-:W0:Y:S07]  /*0010*/  S2R R2, SR_TID.X ;  /* 0x0000000000027919 */ /* 0x000e2e0000002100 */
[----:B------:R-:W0:Y:S01]  /*0020*/  S2UR UR4, SR_CTAID.X ;  /* 0x00000000000479c3 */ /* 0x000e220000002500 */
[----:B------:R-:W1:Y:S01]  /*0030*/  LDCU.64 UR6, c[0x0][0x6c8] ;  /* 0x0000d900ff0677ac */ /* 0x000e620008000a00 */
[----:B------:R-:W-:-:S06]  /*0040*/  IMAD.MOV.U32 R3, RZ, RZ, RZ ;  /* 0x000000ffff037224 */ /* 0x000fcc00078e00ff */
[----:B------:R-:W0:Y:S02]  /*0050*/  LDC R5, c[0x0][0x360] ;  /* 0x0000d800ff057b82 */ /* 0x000e240000000800 */
[----:B0-----:R-:W-:-:S04]  /*0060*/  IMAD.WIDE.U32 R2, R5, UR4, R2 ;  /* 0x0000000405027c25 */ /* 0x001fc8000f8e0002 */
[C---:B------:R-:W-:Y:S01]  /*0070*/  IMAD.SHL.U32 R6, R2.reuse, 0x8, RZ ;  /* 0x0000000802067824 */ /* 0x040fe200078e00ff */
[----:B------:R-:W-:-:S04]  /*0080*/  SHF.L.U64.HI R7, R2, 0x3, R3 ;  /* 0x0000000302077819 */ /* 0x000fc80000010203 */
[----:B-1----:R-:W-:-:S04]  /*0090*/  ISETP.GE.U32.AND P0, PT, R6, UR6, PT ;  /* 0x0000000606007c0c */ /* 0x002fc8000bf06070 */
[----:B------:R-:W-:-:S13]  /*00a0*/  ISETP.GE.AND.EX P0, PT, R7, UR7, PT, P0 ;  /* 0x0000000707007c0c */ /* 0x000fda000bf06300 */
[----:B------:R-:W-:Y:S05]  /*00b0*/  @P0 EXIT ;  /* 0x000000000000094d */ /* 0x000fea0003800000 */
[----:B------:R-:W0:Y:S01]  /*00c0*/  LDCU UR4, c[0x0][0x6d4] ;  /* 0x0000da80ff0477ac */ /* 0x000e220008000800 */
[----:B------:R-:W-:Y:S01]  /*00d0*/  BSSY.RECONVERGENT B0, `(.L_x_0) ;  /* 0x000002c000007945 */ /* 0x000fe20003800200 */
[----:B0-----:R-:W-:-:S04]  /*00e0*/  LOP3.LUT R0, R7, UR4, RZ, 0xfc, !PT ;  /* 0x0000000407007c12 */ /* 0x001fc8000f8efcff */
[----:B------:R-:W-:-:S13]  /*00f0*/  ISETP.NE.U32.AND P0, PT, R0, RZ, PT ;  /* 0x000000ff0000720c */ /* 0x000fda0003f05070 */
[----:B------:R-:W-:Y:S05]  /*0100*/  @P0 BRA `(.L_x_1) ;  /* 0x0000000000600947 */ /* 0x000fea0003800000 */
[----:B------:R-:W0:Y:S01]  /*0110*/  LDCU UR4, c[0x0][0x6d0] ;  /* 0x0000da00ff0477ac */ /* 0x000e220008000800 */
[----:B------:R-:W-:Y:S02]  /*0120*/  HFMA2 R15, -RZ, RZ, 0, 0 ;  /* 0x00000000ff0f7431 */ /* 0x000fe400000001ff */
[----:B------:R-:W-:Y:S01]  /*0130*/  IMAD.MOV.U32 R7, RZ, RZ, RZ ;  /* 0x000000ffff077224 */ /* 0x000fe200078e00ff */
[----:B0-----:R-:W0:Y:S01]  /*0140*/  I2F.U32.RP R0, UR4 ;  /* 0x0000000400007d06 */ /* 0x001e220008209000 */
[----:B------:R-:W-:-:S07]  /*0150*/  ISETP.NE.U32.AND P2, PT, RZ, UR4, PT ;  /* 0x00000004ff007c0c */ /* 0x000fce000bf45070 */
[----:B0-----:R-:W0:Y:S02]  /*0160*/  MUFU.RCP R0, R0 ;  /* 0x0000000000007308 */ /* 0x001e240000001000 */
[----:B0-----:R-:W-:-:S06]  /*0170*/  IADD3 R2, PT, PT, R0, 0xffffffe, RZ ;  /* 0x0ffffffe00027810 */ /* 0x001fcc0007ffe0ff */
[----:B------:R0:W1:Y:S02]  /*0180*/  F2I.FTZ.U32.TRUNC.NTZ R3, R2 ;  /* 0x0000000200037305 */ /* 0x000064000021f000 */
[----:B0-----:R-:W-:Y:S02]  /*0190*/  IMAD.MOV.U32 R2, RZ, RZ, RZ ;  /* 0x000000ffff027224 */ /* 0x001fe400078e00ff */
[----:B-1----:R-:W-:-:S04]  /*01a0*/  IMAD.MOV R5, RZ, RZ, -R3 ;  /* 0x000000ffff057224 */ /* 0x002fc800078e0a03 */
[----:B------:R-:W-:-:S04]  /*01b0*/  IMAD R5, R5, UR4, RZ ;  /* 0x0000000405057c24 */ /* 0x000fc8000f8e02ff */
[----:B------:R-:W-:-:S06]  /*01c0*/  IMAD.HI.U32 R3, R3, R5, R2 ;  /* 0x0000000503037227 */ /* 0x000fcc00078e0002 */
[----:B------:R-:W-:-:S05]  /*01d0*/  IMAD.HI.U32 R14, R3, R6, RZ ;  /* 0x00000006030e7227 */ /* 0x000fca00078e00ff */
[----:B------:R-:W-:-:S05]  /*01e0*/  IADD3 R3, PT, PT, -R14, RZ, RZ ;  /* 0x000000ff0e037210 */ /* 0x000fca0007ffe1ff */
[----:B------:R-:W-:-:S05]  /*01f0*/  IMAD R3, R3, UR4, R6 ;  /* 0x0000000403037c24 */ /* 0x000fca000f8e0206 */
[----:B------:R-:W-:-:S13]  /*0200*/  ISETP.GE.U32.AND P0, PT, R3, UR4, PT ;  /* 0x0000000403007c0c */ /* 0x000fda000bf06070 */
[----:B------:R-:W-:Y:S02]  /*0210*/  @P0 VIADD R3, R3, -UR4 ;  /* 0x8000000403030c36 */ /* 0x000fe40008000000 */
[----:B------:R-:W-:-:S03]  /*0220*/  @P0 VIADD R14, R14, 0x1 ;  /* 0x000000010e0e0836 */ /* 0x000fc60000000000 */
[----:B------:R-:W-:-:S13]  /*0230*/  ISETP.GE.U32.AND P1, PT, R3, UR4, PT ;  /* 0x0000000403007c0c */ /* 0x000fda000bf26070 */
[----:B------:R-:W-:Y:S02]  /*0240*/  @P1 IADD3 R14, PT, PT, R14, 0x1, RZ ;  /* 0x000000010e0e1810 */ /* 0x000fe40007ffe0ff */
[----:B------:R-:W-:-:S05]  /*0250*/  @!P2 LOP3.LUT R14, RZ, UR4, RZ, 0x33, !PT ;  /* 0x00000004ff0eac12 */ /* 0x000fca000f8e33ff */
[----:B------:R-:W-:-:S04]  /*0260*/  IMAD.MOV R3, RZ, RZ, -R14 ;  /* 0x000000ffff037224 */ /* 0x000fc800078e0a0e */
[----:B------:R-:W-:Y:S01]  /*0270*/  IMAD R6, R3, UR4, R6 ;  /* 0x0000000403067c24 */ /* 0x000fe2000f8e0206 */
[----:B------:R-:W-:Y:S06]  /*0280*/  BRA `(.L_x_2) ;  /* 0x0000000000407947 */ /* 0x000fec0003800000 */
.L_x_1:
[----:B------:R-:W0:Y:S01]  /*0290*/  LDCU.64 UR4, c[0x0][0x6d0] ;  /* 0x0000da00ff0477ac */ /* 0x000e220008000a00 */
[----:B------:R-:W-:Y:S01]  /*02a0*/  IMAD.MOV.U32 R21, RZ, RZ, R6 ;  /* 0x000000ffff157224 */ /* 0x000fe200078e0006 */
[----:B------:R-:W-:Y:S01]  /*02b0*/  MOV R8, 0x300 ;  /* 0x0000030000087802 */ /* 0x000fe20000000f00 */
[----:B------:R-:W-:Y:S02]  /*02c0*/  IMAD.MOV.U32 R24, RZ, RZ, R7 ;  /* 0x000000ffff187224 */ /* 0x000fe400078e0007 */
[----:B0-----:R-:W-:Y:S01]  /*02d0*/  IMAD.U32 R5, RZ, RZ, UR4 ;  /* 0x00000004ff057e24 */ /* 0x001fe2000f8e00ff */
[----:B------:R-:W-:-:S07]  /*02e0*/  MOV R4, UR5 ;  /* 0x0000000500047c02 */ /* 0x000fce0008000f00 */
[----:B------:R-:W-:Y:S05]  /*02f0*/  CALL.REL.NOINC `($__internal_0_$__cuda_sm20_div_s64) ;  /* 0x0000004c00f47944 */ /* 0x000fea0003c00000 */
[----:B------:R-:W0:Y:S01]  /*0300*/  LDCU.64 UR4, c[0x0][0x6d0] ;  /* 0x0000da00ff0477ac */ /* 0x000e220008000a00 */
[----:B------:R-:W-:Y:S01]  /*0310*/  IADD3 R3, P0, PT, RZ, -R10, RZ ;  /* 0x8000000aff037210 */ /* 0x000fe20007f1e0ff */
[----:B------:R-:W-:Y:S02]  /*0320*/  IMAD.MOV.U32 R14, RZ, RZ, R10 ;  /* 0x000000ffff0e7224 */ /* 0x000fe400078e000a */
[--C-:B------:R-:W-:Y:S02]  /*0330*/  IMAD.MOV.U32 R15, RZ, RZ, R11.reuse ;  /* 0x000000ffff0f7224 */ /* 0x100fe400078e000b */
[----:B------:R-:W-:-:S04]  /*0340*/  IMAD.X R0, RZ, RZ, ~R11, P0 ;  /* 0x000000ffff007224 */ /* 0x000fc800000e0e0b */
[----:B0-----:R-:W-:Y:S02]  /*0350*/  IMAD R0, R0, UR4, RZ ;  /* 0x0000000400007c24 */ /* 0x001fe4000f8e02ff */
[----:B------:R-:W-:-:S04]  /*0360*/  IMAD.WIDE.U32 R6, R3, UR4, R6 ;  /* 0x0000000403067c25 */ /* 0x000fc8000f8e0006 */
[----:B------:R-:W-:-:S05]  /*0370*/  IMAD R3, R3, UR5, R0 ;  /* 0x0000000503037c24 */ /* 0x000fca000f8e0200 */
[----:B------:R-:W-:-:S07]  /*0380*/  IADD3 R7, PT, PT, R7, R3, RZ ;  /* 0x0000000307077210 */ /* 0x000fce0007ffe0ff */
.L_x_2:
[----:B------:R-:W-:Y:S05]  /*0390*/  BSYNC.RECONVERGENT B0 ;  /* 0x0000000000007941 */ /* 0x000fea0003800200 */
.L_x_0:
[----:B------:R-:W0:Y:S01]  /*03a0*/  LDC R3, c[0x0][0x6b8] ;  /* 0x0001ae00ff037b82 */ /* 0x000e220000000800 */
[----:B------:R-:W-:Y:S01]  /*03b0*/  BSSY.RECONVERGENT B0, `(.L_x_3) ;  /* 0x000002f000007945 */ /* 0x000fe20003800200 */
[----:B0-----:R-:W-:-:S06]  /*03c0*/  SHF.L.U32 R3, R3, 0x3, RZ ;  /* 0x0000000303037819 */ /* 0x001fcc00000006ff */
[----:B------:R-:W0:Y:S02]  /*03d0*/  LDC.64 R12, c[0x0][R3+0x518] ;  /* 0x00014600030c7b82 */ /* 0x000e240000000a00 */
[----:B0-----:R-:W-:-:S04]  /*03e0*/  LOP3.LUT R0, R15, R13, RZ, 0xfc, !PT ;  /* 0x0000000d0f007212 */ /* 0x001fc800078efcff */
[----:B------:R-:W-:-:S13]  /*03f0*/  ISETP.NE.U32.AND P0, PT, R0, RZ, PT ;  /* 0x000000ff0000720c */ /* 0x000fda0003f05070 */
[----:B------:R-:W-:Y:S05]  /*0400*/  @P0 BRA `(.L_x_4) ;  /* 0x0000000000600947 */ /* 0x000fea0003800000 */
[----:B------:R-:W0:Y:S01]  /*0410*/  I2F.U32.RP R0, R12 ;  /* 0x0000000c00007306 */ /* 0x000e220000209000 */
[----:B------:R-:W-:Y:S01]  /*0420*/  IMAD.MOV R9, RZ, RZ, -R12 ;  /* 0x000000ffff097224 */ /* 0x000fe200078e0a0c */
[----:B------:R-:W-:Y:S01]  /*0430*/  ISETP.NE.U32.AND P2, PT, R12, RZ, PT ;  /* 0x000000ff0c00720c */ /* 0x000fe20003f45070 */
[----:B------:R-:W-:Y:S01]  /*0440*/  IMAD.MOV.U32 R2, RZ, RZ, RZ ;  /* 0x000000ffff027224 */ /* 0x000fe200078e00ff */
[----:B------:R-:W-:-:S04]  /*0450*/  MOV R13, RZ ;  /* 0x000000ff000d7202 */ /* 0x000fc80000000f00 */
[----:B0-----:R-:W0:Y:S02]  /*0460*/  MUFU.RCP R0, R0 ;  /* 0x0000000000007308 */ /* 0x001e240000001000 */
[----:B0-----:R-:W-:-:S06]  /*0470*/  VIADD R4, R0, 0xffffffe ;  /* 0x0ffffffe00047836 */ /* 0x001fcc0000000000 */
[----:B------:R0:W1:Y:S02]  /*0480*/  F2I.FTZ.U32.TRUNC.NTZ R5, R4 ;  /* 0x0000000400057305 */ /* 0x000064000021f000 */
[----:B0-----:R-:W-:Y:S02]  /*0490*/  HFMA2 R4, -RZ, RZ, 0, 0 ;  /* 0x00000000ff047431 */ /* 0x001fe400000001ff */
[----:B-1----:R-:W-:-:S04]  /*04a0*/  IMAD R9, R9, R5, RZ ;  /* 0x0000000509097224 */ /* 0x002fc800078e02ff */
[----:B------:R-:W-:-:S06]  /*04b0*/  IMAD.HI.U32 R5, R5, R9, R4 ;  /* 0x0000000905057227 */ /* 0x000fcc00078e0004 */
[----:B------:R-:W-:-:S04]  /*04c0*/  IMAD.HI.U32 R5, R5, R14, RZ ;  /* 0x0000000e05057227 */ /* 0x000fc800078e00ff */
[----:B------:R-:W-:-:S04]  /*04d0*/  IMAD.MOV R9, RZ, RZ, -R5 ;  /* 0x000000ffff097224 */ /* 0x000fc800078e0a05 */
[----:B------:R-:W-:-:S05]  /*04e0*/  IMAD R9, R12, R9, R14 ;  /* 0x000000090c097224 */ /* 0x000fca00078e020e */
[----:B------:R-:W-:-:S13]  /*04f0*/  ISETP.GE.U32.AND P0, PT, R9, R12, PT ;  /* 0x0000000c0900720c */ /* 0x000fda0003f06070 */
[----:B------:R-:W-:Y:S01]  /*0500*/  @P0 IMAD.IADD R9, R9, 0x1, -R12 ;  /* 0x0000000109090824 */ /* 0x000fe200078e0a0c */
[----:B------:R-:W-:-:S04]  /*0510*/  @P0 IADD3 R5, PT, PT, R5, 0x1, RZ ;  /* 0x0000000105050810 */ /* 0x000fc80007ffe0ff */
[----:B------:R-:W-:-:S13]  /*0520*/  ISETP.GE.U32.AND P1, PT, R9, R12, PT ;  /* 0x0000000c0900720c */ /* 0x000fda0003f26070 */
[----:B------:R-:W-:Y:S01]  /*0530*/  @P1 VIADD R5, R5, 0x1 ;  /* 0x0000000105051836 */ /* 0x000fe20000000000 */
[----:B------:R-:W-:-:S05]  /*0540*/  @!P2 LOP3.LUT R5, RZ, R12, RZ, 0x33, !PT ;  /* 0x0000000cff05a212 */ /* 0x000fca00078e33ff */
[----:B------:R-:W-:-:S04]  /*0550*/  IMAD.MOV R9, RZ, RZ, -R5 ;  /* 0x000000ffff097224 */ /* 0x000fc800078e0a05 */
[----:B------:R-:W-:Y:S02]  /*0560*/  IMAD R0, R12, R9, R14 ;  /* 0x000000090c007224 */ /* 0x000fe400078e020e */
[----:B------:R-:W-:Y:S01]  /*0570*/  IMAD.MOV.U32 R12, RZ, RZ, R5 ;  /* 0x000000ffff0c7224 */ /* 0x000fe200078e0005 */
[----:B------:R-:W-:Y:S06]  /*0580*/  BRA `(.L_x_5) ;  /* 0x0000000000447947 */ /* 0x000fec0003800000 */
.L_x_4:
[----:B------:R-:W-:Y:S01]  /*0590*/  MOV R21, R14 ;  /* 0x0000000e00157202 */ /* 0x000fe20000000f00 */
[----:B------:R-:W-:Y:S01]  /*05a0*/  IMAD.MOV.U32 R24, RZ, RZ, R15 ;  /* 0x000000ffff187224 */ /* 0x000fe200078e000f */
[----:B------:R-:W-:Y:S01]  /*05b0*/  MOV R4, R13 ;  /* 0x0000000d00047202 */ /* 0x000fe20000000f00 */
[----:B------:R-:W-:Y:S01]  /*05c0*/  IMAD.MOV.U32 R5, RZ, RZ, R12 ;  /* 0x000000ffff057224 */ /* 0x000fe200078e000c */
[----:B------:R-:W-:-:S07]  /*05d0*/  MOV R8, 0x5f0 ;  /* 0x000005f000087802 */ /* 0x000fce0000000f00 */
[----:B------:R-:W-:Y:S05]  /*05e0*/  CALL.REL.NOINC `($__internal_0_$__cuda_sm20_div_s64) ;  /* 0x0000004c00387944 */ /* 0x000fea0003c00000 */
[----:B------:R-:W-:Y:S01]  /*05f0*/  IADD3 R17, P0, PT, RZ, -R10, RZ ;  /* 0x8000000aff117210 */ /* 0x000fe20007f1e0ff */
[----:B------:R-:W-:Y:S01]  /*0600*/  IMAD.MOV.U32 R4, RZ, RZ, R14 ;  /* 0x000000ffff047224 */ /* 0x000fe200078e000e */
[----:B------:R-:W-:-:S03]  /*0610*/  MOV R5, R15 ;  /* 0x0000000f00057202 */ /* 0x000fc60000000f00 */
[----:B------:R-:W-:Y:S02]  /*0620*/  IMAD.X R9, RZ, RZ, ~R11, P0 ;  /* 0x000000ffff097224 */ /* 0x000fe400000e0e0b */
[----:B------:R-:W-:-:S04]  /*0630*/  IMAD.WIDE.U32 R4, R12, R17, R4 ;  /* 0x000000110c047225 */ /* 0x000fc800078e0004 */
[----:B------:R-:W-:Y:S02]  /*0640*/  IMAD R9, R9, R12, RZ ;  /* 0x0000000c09097224 */ /* 0x000fe400078e02ff */
[----:B------:R-:W-:Y:S02]  /*0650*/  IMAD.MOV.U32 R12, RZ, RZ, R10 ;  /* 0x000000ffff0c7224 */ /* 0x000fe400078e000a */
[----:B------:R-:W-:Y:S02]  /*0660*/  IMAD R9, R13, R17, R9 ;  /* 0x000000110d097224 */ /* 0x000fe400078e0209 */
[----:B------:R-:W-:Y:S02]  /*0670*/  IMAD.MOV.U32 R0, RZ, RZ, R4 ;  /* 0x000000ffff007224 */ /* 0x000fe400078e0004 */
[----:B------:R-:W-:Y:S01]  /*0680*/  IMAD.MOV.U32 R13, RZ, RZ, R11 ;  /* 0x000000ffff0d7224 */ /* 0x000fe200078e000b */
[----:B------:R-:W-:-:S07]  /*0690*/  IADD3 R2, PT, PT, R5, R9, RZ ;  /* 0x0000000905027210 */ /* 0x000fce0007ffe0ff */
.L_x_5:
[----:B------:R-:W-:Y:S05]  /*06a0*/  BSYNC.RECONVERGENT B0 ;  /* 0x0000000000007941 */ /* 0x000fea0003800200 */
.L_x_3:
[----:B------:R-:W0:Y:S01]  /*06b0*/  LDC.64 R10, c[0x0][R3+0x448] ;  /* 0x00011200030a7b82 */ /* 0x000e220000000a00 */
[----:B------:R-:W1:Y:S07]  /*06c0*/  LDCU UR6, c[0x0][0x6b8] ;  /* 0x0000d700ff0677ac */ /* 0x000e6e0008000800 */
[----:B------:R-:W2:Y:S08]  /*06d0*/  LDC.64 R14, c[0x0][R3+0x5e8] ;  /* 0x00017a00030e7b82 */ /* 0x000eb00000000a00 */
[----:B------:R-:W3:Y:S01]  /*06e0*/  LDC.64 R8, c[0x0][R3+0x5e0] ;  /* 0x0001780003087b82 */ /* 0x000ee20000000a00 */
[----:B-1----:R-:W-:-:S07]  /*06f0*/  UISETP.GE.AND UP0, UPT, UR6, 0x3, UPT ;  /* 0x000000030600788c */ /* 0x002fce000bf06270 */
[----:B------:R-:W1:Y:S01]  /*0700*/  LDC.64 R4, c[0x0][R3+0x440] ;  /* 0x0001100003047b82 */ /* 0x000e620000000a00 */
[----:B0-----:R-:W-:-:S04]  /*0710*/  IMAD R11, R11, R6, RZ ;  /* 0x000000060b0b7224 */ /* 0x001fc800078e02ff */
[C---:B------:R-:W-:Y:S02]  /*0720*/  IMAD R19, R10.reuse, R7, R11 ;  /* 0x000000070a137224 */ /* 0x040fe400078e020b */
[----:B------:R-:W-:-:S04]  /*0730*/  IMAD.WIDE.U32 R10, R10, R6, RZ ;  /* 0x000000060a0a7225 */ /* 0x000fc800078e00ff */
[----:B--2---:R-:W-:Y:S01]  /*0740*/  IMAD R15, R15, R6, RZ ;  /* 0x000000060f0f7224 */ /* 0x004fe200078e02ff */
[----:B------:R-:W-:-:S03]  /*0750*/  IADD3 R11, PT, PT, R11, R19, RZ ;  /* 0x000000130b0b7210 */ /* 0x000fc60007ffe0ff */
[C---:B------:R-:W-:Y:S02]  /*0760*/  IMAD R17, R14.reuse, R7, R15 ;  /* 0x000000070e117224 */ /* 0x040fe400078e020f */
[----:B------:R-:W-:-:S04]  /*0770*/  IMAD.WIDE.U32 R14, R14, R6, RZ ;  /* 0x000000060e0e7225 */ /* 0x000fc800078e00ff */
[-C--:B---3--:R-:W-:Y:S02]  /*0780*/  IMAD R9, R9, R0.reuse, RZ ;  /* 0x0000000009097224 */ /* 0x088fe400078e02ff */
[----:B------:R-:W-:Y:S02]  /*0790*/  IMAD.IADD R15, R15, 0x1, R17 ;  /* 0x000000010f0f7824 */ /* 0x000fe400078e0211 */
[----:B-1----:R-:W-:Y:S02]  /*07a0*/  IMAD R5, R5, R0, RZ ;  /* 0x0000000005057224 */ /* 0x002fe400078e02ff */
[-C--:B------:R-:W-:Y:S02]  /*07b0*/  IMAD R17, R8, R2.reuse, R9 ;  /* 0x0000000208117224 */ /* 0x080fe400078e0209 */
[----:B------:R-:W-:Y:S02]  /*07c0*/  IMAD R19, R4, R2, R5 ;  /* 0x0000000204137224 */ /* 0x000fe400078e0205 */
[----:B------:R-:W-:-:S04]  /*07d0*/  IMAD.WIDE.U32 R8, R8, R0, R14 ;  /* 0x0000000008087225 */ /* 0x000fc800078e000e */
[----:B------:R-:W-:-:S04]  /*07e0*/  IMAD.WIDE.U32 R4, R4, R0, R10 ;  /* 0x0000000004047225 */ /* 0x000fc800078e000a */
[----:B------:R-:W-:Y:S01]  /*07f0*/  IMAD.IADD R14, R9, 0x1, R17 ;  /* 0x00000001090e7824 */ /* 0x000fe200078e0211 */
[----:B------:R-:W-:Y:S01]  /*0800*/  IADD3 R16, PT, PT, R5, R19, RZ ;  /* 0x0000001305107210 */ /* 0x000fe20007ffe0ff */
[----:B------:R-:W-:Y:S02]  /*0810*/  IMAD.MOV.U32 R15, RZ, RZ, R8 ;  /* 0x000000ffff0f7224 */ /* 0x000fe400078e0008 */
[----:B------:R-:W-:Y:S01]  /*0820*/  IMAD.MOV.U32 R17, RZ, RZ, R4 ;  /* 0x000000ffff117224 */ /* 0x000fe200078e0004 */
[----:B------:R-:W-:Y:S06]  /*0830*/  BRA.U !UP0, `(.L_x_6) ;  /* 0x0000003d08207547 */ /* 0x000fec000b800000 */
[----:B------:R-:W-:-:S04]  /*0840*/  UIADD3 UR6, UPT, UPT, UR6, -0x3, URZ ;  /* 0xfffffffd06067890 */ /* 0x000fc8000fffe0ff */
[----:B------:R-:W-:Y:S02]  /*0850*/  UISETP.GE.U32.AND UP0, UPT, UR6, 0x7, UPT ;  /* 0x000000070600788c */ /* 0x000fe4000bf06070 */
[----:B------:R-:W-:Y:S02]  /*0860*/  UIADD3 UR7, UPT, UPT, UR6, 0x1, URZ ;  /* 0x0000000106077890 */ /* 0x000fe4000fffe0ff */
[----:B------:R-:W-:Y:S02]  /*0870*/  UMOV UR5, UR6 ;  /* 0x0000000600057c82 */ /* 0x000fe40008000000 */
[----:B------:R-:W-:-:S03]  /*0880*/  ULOP3.LUT UR15, UR7, 0x7, URZ, 0xc0, !UPT ;  /* 0x00000007070f7892 */ /* 0x000fc6000f8ec0ff */
[----:B------:R-:W-:Y:S09]  /*0890*/  BRA.U !UP0, `(.L_x_7) ;  /* 0x0000002108107547 */ /* 0x000ff2000b800000 */
[----:B------:R-:W-:Y:S02]  /*08a0*/  USHF.L.U32 UR4, UR6, 0x3, URZ ;  /* 0x0000000306047899 */ /* 0x000fe400080006ff */
[----:B------:R-:W-:Y:S02]  /*08b0*/  ULOP3.LUT UR14, UR7, 0xfffffff8, URZ, 0xc0, !UPT ;  /* 0xfffffff8070e7892 */ /* 0x000fe4000f8ec0ff */
[----:B------:R-:W-:Y:S02]  /*08c0*/  UIADD3 UR9, UPT, UPT, UR4, 0x1a0, URZ ;  /* 0x000001a004097890 */ /* 0x000fe4000fffe0ff */
[----:B------:R-:W-:Y:S01]  /*08d0*/  UIADD3 UR8, UPT, UPT, UR4, 0xd0, URZ ;  /* 0x000000d004087890 */ /* 0x000fe2000fffe0ff */
[----:B------:R-:W-:Y:S02]  /*08e0*/  UMOV UR5, UR6 ;  /* 0x0000000600057c82 */ /* 0x000fe40008000000 */
[----:B------:R-:W-:-:S09]  /*08f0*/  UMOV UR4, URZ ;  /* 0x000000ff00047c82 */ /* 0x000fd20008000000 */
.L_x_32:
[----:B------:R-:W0:Y:S01]  /*0900*/  LDCU.64 UR10, c[0x0][UR9+0x388] ;  /* 0x00007100090a77ac */ /* 0x000e220008000a00 */
[----:B------:R-:W-:Y:S01]  /*0910*/  BSSY.RECONVERGENT B0, `(.L_x_8) ;  /* 0x000002e000007945 */ /* 0x000fe20003800200 */
[----:B0-----:R-:W-:-:S04]  /*0920*/  LOP3.LUT R4, R13, UR11, RZ, 0xfc, !PT ;  /* 0x0000000b0d047c12 */ /* 0x001fc8000f8efcff */
[----:B------:R-:W-:-:S13]  /*0930*/  ISETP.NE.U32.AND P0, PT, R4, RZ, PT ;  /* 0x000000ff0400720c */ /* 0x000fda0003f05070 */
[----:B------:R-:W-:Y:S05]  /*0940*/  @P0 BRA `(.L_x_9) ;  /* 0x00000000005c0947 */ /* 0x000fea0003800000 */
[----:B------:R-:W0:Y:S01]  /*0950*/  I2F.U32.RP R8, UR10 ;  /* 0x0000000a00087d06 */ /* 0x000e220008209000 */
[----:B------:R-:W-:Y:S01]  /*0960*/  IADD3 R9, PT, PT, RZ, -UR10, RZ ;  /* 0x8000000aff097c10 */ /* 0x000fe2000fffe0ff */
[----:B------:R-:W-:Y:S01]  /*0970*/  IMAD.MOV.U32 R13, RZ, RZ, RZ ;  /* 0x000000ffff0d7224 */ /* 0x000fe200078e00ff */
[----:B------:R-:W-:-:S05]  /*0980*/  ISETP.NE.U32.AND P2, PT, RZ, UR10, PT ;  /* 0x0000000aff007c0c */ /* 0x000fca000bf45070 */
[----:B0-----:R-:W0:Y:S02]  /*0990*/  MUFU.RCP R8, R8 ;  /* 0x0000000800087308 */ /* 0x001e240000001000 */
[----:B0-----:R-:W-:-:S06]  /*09a0*/  VIADD R4, R8, 0xffffffe ;  /* 0x0ffffffe08047836 */ /* 0x001fcc0000000000 */
[----:B------:R0:W1:Y:S02]  /*09b0*/  F2I.FTZ.U32.TRUNC.NTZ R5, R4 ;  /* 0x0000000400057305 */ /* 0x000064000021f000 */
[----:B0-----:R-:W-:Y:S02]  /*09c0*/  IMAD.MOV.U32 R4, RZ, RZ, RZ ;  /* 0x000000ffff047224 */ /* 0x001fe400078e00ff */
[----:B-1----:R-:W-:-:S04]  /*09d0*/  IMAD R9, R9, R5, RZ ;  /* 0x0000000509097224 */ /* 0x002fc800078e02ff */
[----:B------:R-:W-:-:S06]  /*09e0*/  IMAD.HI.U32 R5, R5, R9, R4 ;  /* 0x0000000905057227 */ /* 0x000fcc00078e0004 */
[----:B------:R-:W-:-:S04]  /*09f0*/  IMAD.HI.U32 R5, R5, R12, RZ ;  /* 0x0000000c05057227 */ /* 0x000fc800078e00ff */
[----:B------:R-:W-:-:S04]  /*0a00*/  IMAD.MOV R9, RZ, RZ, -R5 ;  /* 0x000000ffff097224 */ /* 0x000fc800078e0a05 */
[----:B------:R-:W-:-:S05]  /*0a10*/  IMAD R9, R9, UR10, R12 ;  /* 0x0000000a09097c24 */ /* 0x000fca000f8e020c */
[----:B------:R-:W-:-:S13]  /*0a20*/  ISETP.GE.U32.AND P0, PT, R9, UR10, PT ;  /* 0x0000000a09007c0c */ /* 0x000fda000bf06070 */
[----:B------:R-:W-:Y:S01]  /*0a30*/  @P0 IADD3 R9, PT, PT, R9, -UR10, RZ ;  /* 0x8000000a09090c10 */ /* 0x000fe2000fffe0ff */
[----:B------:R-:W-:-:S03]  /*0a40*/  @P0 VIADD R5, R5, 0x1 ;  /* 0x0000000105050836 */ /* 0x000fc60000000000 */
[----:B------:R-:W-:-:S13]  /*0a50*/  ISETP.GE.U32.AND P1, PT, R9, UR10, PT ;  /* 0x0000000a09007c0c */ /* 0x000fda000bf26070 */
[----:B------:R-:W-:Y:S01]  /*0a60*/  @P1 VIADD R5, R5, 0x1 ;  /* 0x0000000105051836 */ /* 0x000fe20000000000 */
[----:B------:R-:W-:-:S04]  /*0a70*/  @!P2 LOP3.LUT R5, RZ, UR10, RZ, 0x33, !PT ;  /* 0x0000000aff05ac12 */ /* 0x000fc8000f8e33ff */
[----:B------:R-:W-:-:S05]  /*0a80*/  IADD3 R9, PT, PT, -R5, RZ, RZ ;  /* 0x000000ff05097210 */ /* 0x000fca0007ffe1ff */
[----:B------:R-:W-:Y:S02]  /*0a90*/  IMAD R9, R9, UR10, R12 ;  /* 0x0000000a09097c24 */ /* 0x000fe4000f8e020c */
[----:B------:R-:W-:Y:S01]  /*0aa0*/  IMAD.MOV.U32 R12, RZ, RZ, R5 ;  /* 0x000000ffff0c7224 */ /* 0x000fe200078e0005 */
[----:B------:R-:W-:Y:S06]  /*0ab0*/  BRA `(.L_x_10) ;  /* 0x00000000004c7947 */ /* 0x000fec0003800000 */
.L_x_9:
[----:B------:R-:W-:Y:S01]  /*0ac0*/  MOV R4, UR10 ;  /* 0x0000000a00047c02 */ /* 0x000fe20008000f00 */
[----:B------:R-:W-:Y:S01]  /*0ad0*/  IMAD.U32 R5, RZ, RZ, UR11 ;  /* 0x0000000bff057e24 */ /* 0x000fe2000f8e00ff */
[----:B------:R-:W-:Y:S01]  /*0ae0*/  MOV R9, UR11 ;  /* 0x0000000b00097c02 */ /* 0x000fe20008000f00 */
[----:B------:R-:W-:Y:S01]  /*0af0*/  IMAD.U32 R8, RZ, RZ, UR10 ;  /* 0x0000000aff087e24 */ /* 0x000fe2000f8e00ff */
[----:B------:R-:W-:Y:S01]  /*0b00*/  MOV R8, 0xb60 ;  /* 0x00000b6000087802 */ /* 0x000fe20000000f00 */
[----:B------:R-:W-:Y:S01]  /*0b10*/  IMAD.MOV.U32 R5, RZ, RZ, R4 ;  /* 0x000000ffff057224 */ /* 0x000fe200078e0004 */
[----:B------:R-:W-:Y:S01]  /*0b20*/  MOV R4, R9 ;  /* 0x0000000900047202 */ /* 0x000fe20000000f00 */
[----:B------:R-:W-:Y:S02]  /*0b30*/  IMAD.MOV.U32 R21, RZ, RZ, R12 ;  /* 0x000000ffff157224 */ /* 0x000fe400078e000c */
[----:B------:R-:W-:-:S07]  /*0b40*/  IMAD.MOV.U32 R24, RZ, RZ, R13 ;  /* 0x000000ffff187224 */ /* 0x000fce00078e000d */
[----:B------:R-:W-:Y:S05]  /*0b50*/  CALL.REL.NOINC `($__internal_0_$__cuda_sm20_div_s64) ;  /* 0x0000004400dc7944 */ /* 0x000fea0003c00000 */
[----:B------:R-:W-:-:S05]  /*0b60*/  IADD3 R9, P0, PT, RZ, -R10, RZ ;  /* 0x8000000aff097210 */ /* 0x000fca0007f1e0ff */
[----:B------:R-:W-:Y:S02]  /*0b70*/  IMAD.X R8, RZ, RZ, ~R11, P0 ;  /* 0x000000ffff087224 */ /* 0x000fe400000e0e0b */
[----:B------:R-:W-:-:S04]  /*0b80*/  IMAD.WIDE.U32 R4, R9, UR10, R12 ;  /* 0x0000000a09047c25 */ /* 0x000fc8000f8e000c */
[----:B------:R-:W-:Y:S02]  /*0b90*/  IMAD R8, R8, UR10, RZ ;  /* 0x0000000a08087c24 */ /* 0x000fe4000f8e02ff */
[----:B------:R-:W-:Y:S02]  /*0ba0*/  IMAD.MOV.U32 R12, RZ, RZ, R10 ;  /* 0x000000ffff0c7224 */ /* 0x000fe400078e000a */
[----:B------:R-:W-:Y:S01]  /*0bb0*/  IMAD R13, R9, UR11, R8 ;  /* 0x0000000b090d7c24 */ /* 0x000fe2000f8e0208 */
[----:B------:R-:W-:-:S03]  /*0bc0*/  MOV R9, R4 ;  /* 0x0000000400097202 */ /* 0x000fc60000000f00 */
[----:B------:R-:W-:Y:S01]  /*0bd0*/  IMAD.IADD R4, R5, 0x1, R13 ;  /* 0x0000000105047824 */ /* 0x000fe200078e020d */
[----:B------:R-:W-:-:S07]  /*0be0*/  MOV R13, R11 ;  /* 0x0000000b000d7202 */ /* 0x000fce0000000f00 */
.L_x_10:
[----:B------:R-:W-:Y:S05]  /*0bf0*/  BSYNC.RECONVERGENT B0 ;  /* 0x0000000000007941 */ /* 0x000fea0003800200 */
.L_x_8:
[----:B------:R-:W0:Y:S01]  /*0c00*/  LDCU.64 UR16, c[0x0][UR9+0x380] ;  /* 0x00007000091077ac */ /* 0x000e220008000a00 */
[-C--:B------:R-:W-:Y:S01]  /*0c10*/  LOP3.LUT R17, R17, R16.reuse, RZ, 0x3c, !PT ;  /* 0x0000001011117212 */ /* 0x080fe200078e3cff */
[----:B------:R-:W-:Y:S01]  /*0c20*/  IMAD.MOV.U32 R26, RZ, RZ, R15 ;  /* 0x000000ffff1a7224 */ /* 0x000fe200078e000f */
[----:B------:R-:W-:Y:S01]  /*0c30*/  BSSY.RECONVERGENT B0, `(.L_x_11) ;  /* 0x000003d000007945 */ /* 0x000fe20003800200 */
[----:B------:R-:W1:Y:S01]  /*0c40*/  LDCU.64 UR10, c[0x0][UR9+0x450] ;  /* 0x00008a00090a77ac */ /* 0x000e620008000a00 */
[C---:B------:R-:W-:Y:S01]  /*0c50*/  LOP3.LUT R16, R17.reuse, R16, RZ, 0x3c, !PT ;  /* 0x0000001011107212 */ /* 0x040fe200078e3cff */
[----:B------:R-:W-:Y:S01]  /*0c60*/  IMAD.MOV.U32 R27, RZ, RZ, R14 ;  /* 0x000000ffff1b7224 */ /* 0x000fe200078e000e */
[----:B------:R-:W2:Y:S02]  /*0c70*/  LDCU.64 UR12, c[0x0][UR8+0x380] ;  /* 0x00007000080c77ac */ /* 0x000ea40008000a00 */
[----:B------:R-:W-:Y:S02]  /*0c80*/  LOP3.LUT R17, R17, R16, RZ, 0x3c, !PT ;  /* 0x0000001011117212 */ /* 0x000fe400078e3cff */
[----:B0-----:R-:W-:-:S04]  /*0c90*/  LOP3.LUT R8, R13, UR17, RZ, 0xfc, !PT ;  /* 0x000000110d087c12 */ /* 0x001fc8000f8efcff */
[----:B------:R-:W-:Y:S01]  /*0ca0*/  ISETP.NE.U32.AND P0, PT, R8, RZ, PT ;  /* 0x000000ff0800720c */ /* 0x000fe20003f05070 */
[C---:B-1----:R-:W-:Y:S02]  /*0cb0*/  IMAD R5, R9.reuse, UR11, RZ ;  /* 0x0000000b09057c24 */ /* 0x042fe4000f8e02ff */
[----:B------:R-:W-:-:S04]  /*0cc0*/  IMAD.WIDE.U32 R26, R9, UR10, R26 ;  /* 0x0000000a091a7c25 */ /* 0x000fc8000f8e001a */
[C---:B--2---:R-:W-:Y:S02]  /*0cd0*/  IMAD R11, R9.reuse, UR13, RZ ;  /* 0x0000000d090b7c24 */ /* 0x044fe4000f8e02ff */
[----:B------:R-:W-:Y:S02]  /*0ce0*/  IMAD R5, R4, UR10, R5 ;  /* 0x0000000a04057c24 */ /* 0x000fe4000f8e0205 */
[----:B------:R-:W-:-:S03]  /*0cf0*/  IMAD.WIDE.U32 R16, R9, UR12, R16 ;  /* 0x0000000c09107c25 */ /* 0x000fc6000f8e0010 */
[----:B------:R-:W-:Y:S01]  /*0d00*/  IADD3 R15, PT, PT, R27, R5, RZ ;  /* 0x000000051b0f7210 */ /* 0x000fe20007ffe0ff */
[----:B------:R-:W-:-:S04]  /*0d10*/  IMAD R11, R4, UR12, R11 ;  /* 0x0000000c040b7c24 */ /* 0x000fc8000f8e020b */
[----:B------:R-:W-:Y:S01]  /*0d20*/  IMAD.IADD R14, R17, 0x1, R11 ;  /* 0x00000001110e7824 */ /* 0x000fe200078e020b */
[----:B------:R-:W-:Y:S06]  /*0d30*/  @P0 BRA `(.L_x_12) ;  /* 0x00000000005c0947 */ /* 0x000fec0003800000 */
        /* <DEDUP_REMOVED lines=23> */
.L_x_12:
        /* <DEDUP_REMOVED lines=10> */
[----:B------:R-:W-:Y:S01]  /*0f50*/  IADD3 R9, P0, PT, RZ, -R10, RZ ;  /* 0x8000000aff097210 */ /* 0x000fe20007f1e0ff */
[----:B------:R-:W-:Y:S01]  /*0f60*/  IMAD.MOV.U32 R5, RZ, RZ, R13 ;  /* 0x000000ffff057224 */ /* 0x000fe200078e000d */
[----:B------:R-:W-:Y:S01]  /*0f70*/  MOV R4, R12 ;  /* 0x0000000c00047202 */ /* 0x000fe20000000f00 */
[----:B------:R-:W-:Y:S02]  /*0f80*/  IMAD.MOV.U32 R12, RZ, RZ, R10 ;  /* 0x000000ffff0c7224 */ /* 0x000fe400078e000a */
[----:B------:R-:W-:Y:S02]  /*0f90*/  IMAD.X R8, RZ, RZ, ~R11, P0 ;  /* 0x000000ffff087224 */ /* 0x000fe400000e0e0b */
[----:B------:R-:W-:-:S04]  /*0fa0*/  IMAD.WIDE.U32 R4, R9, UR16, R4 ;  /* 0x0000001009047c25 */ /* 0x000fc8000f8e0004 */
[----:B------:R-:W-:Y:S02]  /*0fb0*/  IMAD R8, R8, UR16, RZ ;  /* 0x0000001008087c24 */ /* 0x000fe4000f8e02ff */
[----:B------:R-:W-:Y:S02]  /*0fc0*/  IMAD.MOV.U32 R13, RZ, RZ, R11 ;  /* 0x000000ffff0d7224 */ /* 0x000fe400078e000b */
[----:B------:R-:W-:Y:S02]  /*0fd0*/  IMAD R9, R9, UR17, R8 ;  /* 0x0000001109097c24 */ /* 0x000fe4000f8e0208 */
[----:B------:R-:W-:-:S03]  /*0fe0*/  IMAD.MOV.U32 R8, RZ, RZ, R4 ;  /* 0x000000ffff087224 */ /* 0x000fc600078e0004 */
[----:B------:R-:W-:-:S07]  /*0ff0*/  IADD3 R4, PT, PT, R5, R9, RZ ;  /* 0x0000000905047210 */ /* 0x000fce0007ffe0ff */
.L_x_13:
[----:B------:R-:W-:Y:S05]  /*1000*/  BSYNC.RECONVERGENT B0 ;  /* 0x0000000000007941 */ /* 0x000fea0003800200 */
.L_x_11:
[----:B------:R-:W0:Y:S01]  /*1010*/  LDCU.64 UR16, c[0x0][UR9+0x378] ;  /* 0x00006f00091077ac */ /* 0x000e220008000a00 */
[----:B------:R-:W-:Y:S01]  /*1020*/  MOV R27, R15 ;  /* 0x0000000f001b7202 */ /* 0x000fe20000000f00 */
[----:B------:R-:W-:Y:S01]  /*1030*/  IMAD.MOV.U32 R17, RZ, RZ, R14 ;  /* 0x000000ffff117224 */ /* 0x000fe200078e000e */
[----:B------:R-:W-:Y:S01]  /*1040*/  BSSY.RECONVERGENT B0, `(.L_x_14) ;  /* 0x000003a000007945 */ /* 0x000fe20003800200 */
[----:B------:R-:W1:Y:S01]  /*1050*/  LDCU.64 UR12, c[0x0][UR8+0x378] ;  /* 0x00006f00080c77ac */ /* 0x000e620008000a00 */
[----:B------:R-:W2:Y:S01]  /*1060*/  LDCU.64 UR10, c[0x0][UR9+0x448] ;  /* 0x00008900090a77ac */ /* 0x000ea20008000a00 */
[----:B0-----:R-:W-:-:S04]  /*1070*/  LOP3.LUT R10, R13, UR17, RZ, 0xfc, !PT ;  /* 0x000000110d0a7c12 */ /* 0x001fc8000f8efcff */
[----:B------:R-:W-:Y:S01]  /*1080*/  ISETP.NE.U32.AND P0, PT, R10, RZ, PT ;  /* 0x000000ff0a00720c */ /* 0x000fe20003f05070 */
[C---:B-1----:R-:W-:Y:S02]  /*1090*/  IMAD R9, R8.reuse, UR13, RZ ;  /* 0x0000000d08097c24 */ /* 0x042fe4000f8e02ff */
[----:B------:R-:W-:-:S04]  /*10a0*/  IMAD.WIDE.U32 R16, R8, UR12, R16 ;  /* 0x0000000c08107c25 */ /* 0x000fc8000f8e0010 */
[----:B--2---:R-:W-:Y:S02]  /*10b0*/  IMAD R5, R8, UR11, RZ ;  /* 0x0000000b08057c24 */ /* 0x004fe4000f8e02ff */
[----:B------:R-:W-:Y:S02]  /*10c0*/  IMAD R9, R4, UR12, R9 ;  /* 0x0000000c04097c24 */ /* 0x000fe4000f8e0209 */
[----:B------:R-:W-:-:S03]  /*10d0*/  IMAD.WIDE.U32 R26, R8, UR10, R26 ;  /* 0x0000000a081a7c25 */ /* 0x000fc6000f8e001a */
[----:B------:R-:W-:Y:S01]  /*10e0*/  IADD3 R14, PT, PT, R17, R9, RZ ;  /* 0x00000009110e7210 */ /* 0x000fe20007ffe0ff */
[----:B------:R-:W-:-:S04]  /*10f0*/  IMAD R5, R4, UR10, R5 ;  /* 0x0000000a04057c24 */ /* 0x000fc8000f8e0205 */
[----:B------:R-:W-:Y:S01]  /*1100*/  IMAD.IADD R15, R27, 0x1, R5 ;  /* 0x000000011b0f7824 */ /* 0x000fe200078e0205 */
[----:B------:R-:W-:Y:S06]  /*1110*/  @P0 BRA `(.L_x_15) ;  /* 0x00000000005c0947 */ /* 0x000fec0003800000 */
[----:B------:R-:W0:Y:S01]  /*1120*/  I2F.U32.RP R8, UR16 ;  /* 0x0000001000087d06 */ /* 0x000e220008209000 */
[----:B------:R-:W-:Y:S01]  /*1130*/  IMAD R9, RZ, RZ, -UR16 ;  /* 0x80000010ff097e24 */ /* 0x000fe2000f8e02ff */
[----:B------:R-:W-:Y:S01]  /*1140*/  ISETP.NE.U32.AND P2, PT, RZ, UR16, PT ;  /* 0x00000010ff007c0c */ /* 0x000fe2000bf45070 */
[----:B------:R-:W-:-:S05]  /*1150*/  IMAD.MOV.U32 R13, RZ, RZ, RZ ;  /* 0x000000ffff0d7224 */ /* 0x000fca00078e00ff */
        /* <DEDUP_REMOVED lines=8> */
[----:B------:R-:W-:-:S05]  /*11e0*/  IMAD R9, R9, UR16, R12 ;  /* 0x0000001009097c24 */ /* 0x000fca000f8e020c */
[----:B------:R-:W-:-:S13]  /*11f0*/  ISETP.GE.U32.AND P0, PT, R9, UR16, PT ;  /* 0x0000001009007c0c */ /* 0x000fda000bf06070 */
[----:B------:R-:W-:Y:S01]  /*1200*/  @P0 VIADD R9, R9, -UR16 ;  /* 0x8000001009090c36 */ /* 0x000fe20008000000 */
[----:B------:R-:W-:-:S04]  /*1210*/  @P0 IADD3 R5, PT, PT, R5, 0x1, RZ ;  /* 0x0000000105050810 */ /* 0x000fc80007ffe0ff */
[----:B------:R-:W-:-:S13]  /*1220*/  ISETP.GE.U32.AND P1, PT, R9, UR16, PT ;  /* 0x0000001009007c0c */ /* 0x000fda000bf26070 */
[----:B------:R-:W-:Y:S01]  /*1230*/  @P1 VIADD R5, R5, 0x1 ;  /* 0x0000000105051836 */ /* 0x000fe20000000000 */
[----:B------:R-:W-:-:S05]  /*1240*/  @!P2 LOP3.LUT R5, RZ, UR16, RZ, 0x33, !PT ;  /* 0x00000010ff05ac12 */ /* 0x000fca000f8e33ff */
[----:B------:R-:W-:-:S04]  /*1250*/  IMAD.MOV R9, RZ, RZ, -R5 ;  /* 0x000000ffff097224 */ /* 0x000fc800078e0a05 */
[----:B------:R-:W-:Y:S01]  /*1260*/  IMAD R8, R9, UR16, R12 ;  /* 0x0000001009087c24 */ /* 0x000fe2000f8e020c */
[----:B------:R-:W-:Y:S01]  /*1270*/  MOV R12, R5 ;  /* 0x00000005000c7202 */ /* 0x000fe20000000f00 */
[----:B------:R-:W-:Y:S06]  /*1280*/  BRA `(.L_x_16) ;  /* 0x0000000000547947 */ /* 0x000fec0003800000 */
.L_x_15:
[----:B------:R-:W-:Y:S01]  /*1290*/  IMAD.U32 R4, RZ, RZ, UR16 ;  /* 0x00000010ff047e24 */ /* 0x000fe2000f8e00ff */
[----:B------:R-:W-:Y:S01]  /*12a0*/  MOV R5, UR17 ;  /* 0x0000001100057c02 */ /* 0x000fe20008000f00 */
[----:B------:R-:W-:Y:S01]  /*12b0*/  IMAD.U32 R9, RZ, RZ, UR17 ;  /* 0x00000011ff097e24 */ /* 0x000fe2000f8e00ff */
[----:B------:R-:W-:Y:S01]  /*12c0*/  MOV R21, R12 ;  /* 0x0000000c00157202 */ /* 0x000fe20000000f00 */
[----:B------:R-:W-:Y:S01]  /*12d0*/  IMAD.U32 R8, RZ, RZ, UR16 ;  /* 0x00000010ff087e24 */ /* 0x000fe2000f8e00ff */
[----:B------:R-:W-:Y:S01]  /*12e0*/  MOV R24, R13 ;  /* 0x0000000d00187202 */ /* 0x000fe20000000f00 */
[----:B------:R-:W-:Y:S01]  /*12f0*/  IMAD.MOV.U32 R5, RZ, RZ, R4 ;  /* 0x000000ffff057224 */ /* 0x000fe200078e0004 */
[----:B------:R-:W-:Y:S01]  /*1300*/  MOV R8, 0x1330 ;  /* 0x0000133000087802 */ /* 0x000fe20000000f00 */
[----:B------:R-:W-:-:S07]  /*1310*/  IMAD.MOV.U32 R4, RZ, RZ, R9 ;  /* 0x000000ffff047224 */ /* 0x000fce00078e0009 */
[----:B------:R-:W-:Y:S05]  /*1320*/  CALL.REL.NOINC `($__internal_0_$__cuda_sm20_div_s64) ;  /* 0x0000003c00e87944 */ /* 0x000fea0003c00000 */
[-C--:B------:R-:W-:Y:S01]  /*1330*/  IADD3 R9, P0, PT, RZ, -R10.reuse, RZ ;  /* 0x8000000aff097210 */ /* 0x080fe20007f1e0ff */
[----:B------:R-:W-:Y:S01]  /*1340*/  IMAD.MOV.U32 R4, RZ, RZ, R12 ;  /* 0x000000ffff047224 */ /* 0x000fe200078e000c */
[----:B------:R-:W-:Y:S01]  /*1350*/  MOV R5, R13 ;  /* 0x0000000d00057202 */ /* 0x000fe20000000f00 */
[--C-:B------:R-:W-:Y:S01]  /*1360*/  IMAD.MOV.U32 R13, RZ, RZ, R11.reuse ;  /* 0x000000ffff0d7224 */ /* 0x100fe200078e000b */
[----:B------:R-:W-:Y:S01]  /*1370*/  MOV R12, R10 ;  /* 0x0000000a000c7202 */ /* 0x000fe20000000f00 */
[----:B------:R-:W-:Y:S02]  /*1380*/  IMAD.X R8, RZ, RZ, ~R11, P0 ;  /* 0x000000ffff087224 */ /* 0x000fe400000e0e0b */
[----:B------:R-:W-:-:S04]  /*1390*/  IMAD.WIDE.U32 R4, R9, UR16, R4 ;  /* 0x0000001009047c25 */ /* 0x000fc8000f8e0004 */
[----:B------:R-:W-:-:S04]  /*13a0*/  IMAD R8, R8, UR16, RZ ;  /* 0x0000001008087c24 */ /* 0x000fc8000f8e02ff */
[----:B------:R-:W-:Y:S02]  /*13b0*/  IMAD R9, R9, UR17, R8 ;  /* 0x0000001109097c24 */ /* 0x000fe4000f8e0208 */
[----:B------:R-:W-:Y:S02]  /*13c0*/  IMAD.MOV.U32 R8, RZ, RZ, R4 ;  /* 0x000000ffff087224 */ /* 0x000fe400078e0004 */
[----:B------:R-:W-:-:S07]  /*13d0*/  IMAD.IADD R4, R5, 0x1, R9 ;  /* 0x0000000105047824 */ /* 0x000fce00078e0209 */
.L_x_16:
[----:B------:R-:W-:Y:S05]  /*13e0*/  BSYNC.RECONVERGENT B0 ;  /* 0x0000000000007941 */ /* 0x000fea0003800200 */
.L_x_14:
        /* <DEDUP_REMOVED lines=10> */
[C---:B--2---:R-:W-:Y:S02]  /*1490*/  IMAD R9, R8.reuse, UR13, RZ ;  /* 0x0000000d08097c24 */ /* 0x044fe4000f8e02ff */
[----:B------:R-:W-:-:S04]  /*14a0*/  IMAD.WIDE.U32 R16, R8, UR12, R16 ;  /* 0x0000000c08107c25 */ /* 0x000fc8000f8e0010 */
[C---:B------:R-:W-:Y:S02]  /*14b0*/  IMAD R5, R4.reuse, UR10, R5 ;  /* 0x0000000a04057c24 */ /* 0x040fe4000f8e0205 */
[----:B------:R-:W-:Y:S02]  /*14c0*/  IMAD R9, R4, UR12, R9 ;  /* 0x0000000c04097c24 */ /* 0x000fe4000f8e0209 */
[----:B------:R-:W-:Y:S02]  /*14d0*/  IMAD.IADD R15, R27, 0x1, R5 ;  /* 0x000000011b0f7824 */ /* 0x000fe400078e0205 */
[----:B------:R-:W-:Y:S01]  /*14e0*/  IMAD.IADD R14, R17, 0x1, R9 ;  /* 0x00000001110e7824 */ /* 0x000fe200078e0209 */
[----:B------:R-:W-:Y:S06]  /*14f0*/  @P0 BRA `(.L_x_18) ;  /* 0x00000000005c0947 */ /* 0x000fec0003800000 */
[----:B------:R-:W0:Y:S01]  /*1500*/  I2F.U32.RP R8, UR16 ;  /* 0x0000001000087d06 */ /* 0x000e220008209000 */
[----:B------:R-:W-:Y:S01]  /*1510*/  IMAD R9, RZ, RZ, -UR16 ;  /* 0x80000010ff097e24 */ /* 0x000fe2000f8e02ff */
[----:B------:R-:W-:Y:S01]  /*1520*/  ISETP.NE.U32.AND P2, PT, RZ, UR16, PT ;  /* 0x00000010ff007c0c */ /* 0x000fe2000bf45070 */
[----:B------:R-:W-:-:S05]  /*1530*/  IMAD.MOV.U32 R13, RZ, RZ, RZ ;  /* 0x000000ffff0d7224 */ /* 0x000fca00078e00ff */
[----:B0-----:R-:W0:Y:S02]  /*1540*/  MUFU.RCP R8, R8 ;  /* 0x0000000800087308 */ /* 0x001e240000001000 */
[----:B0-----:R-:W-:-:S06]  /*1550*/  IADD3 R4, PT, PT, R8, 0xffffffe, RZ ;  /* 0x0ffffffe08047810 */ /* 0x001fcc0007ffe0ff */
        /* <DEDUP_REMOVED lines=11> */
[----:B------:R-:W-:Y:S02]  /*1610*/  @P1 IADD3 R5, PT, PT, R5, 0x1, RZ ;  /* 0x0000000105051810 */ /* 0x000fe40007ffe0ff */
[----:B------:R-:W-:-:S05]  /*1620*/  @!P2 LOP3.LUT R5, RZ, UR16, RZ, 0x33, !PT ;  /* 0x00000010ff05ac12 */ /* 0x000fca000f8e33ff */
[----:B------:R-:W-:-:S04]  /*1630*/  IMAD.MOV R9, RZ, RZ, -R5 ;  /* 0x000000ffff097224 */ /* 0x000fc800078e0a05 */
[----:B------:R-:W-:Y:S01]  /*1640*/  IMAD R8, R9, UR16, R12 ;  /* 0x0000001009087c24 */ /* 0x000fe2000f8e020c */
[----:B------:R-:W-:Y:S01]  /*1650*/  MOV R12, R5 ;  /* 0x00000005000c7202 */ /* 0x000fe20000000f00 */
[----:B------:R-:W-:Y:S06]  /*1660*/  BRA `(.L_x_19) ;  /* 0x0000000000547947 */ /* 0x000fec0003800000 */
.L_x_18:
[----:B------:R-:W-:Y:S01]  /*1670*/  MOV R4, UR16 ;  /* 0x0000001000047c02 */ /* 0x000fe20008000f00 */
[----:B------:R-:W-:Y:S01]  /*1680*/  IMAD.U32 R9, RZ, RZ, UR17 ;  /* 0x00000011ff097e24 */ /* 0x000fe2000f8e00ff */
[----:B------:R-:W-:Y:S01]  /*1690*/  MOV R8, UR16 ;  /* 0x0000001000087c02 */ /* 0x000fe20008000f00 */
[----:B------:R-:W-:Y:S01]  /*16a0*/  IMAD.U32 R5, RZ, RZ, UR17 ;  /* 0x00000011ff057e24 */ /* 0x000fe2000f8e00ff */
        /* <DEDUP_REMOVED lines=8> */
[----:B------:R-:W-:Y:S01]  /*1730*/  MOV R5, R13 ;  /* 0x0000000d00057202 */ /* 0x000fe20000000f00 */
[----:B------:R-:W-:Y:S01]  /*1740*/  IMAD.MOV.U32 R12, RZ, RZ, R10 ;  /* 0x000000ffff0c7224 */ /* 0x000fe200078e000a */
[-C--:B------:R-:W-:Y:S02]  /*1750*/  IADD3.X R8, PT, PT, RZ, ~R11.reuse, RZ, P0, !PT ;  /* 0x8000000bff087210 */ /* 0x080fe400007fe4ff */
[----:B------:R-:W-:Y:S01]  /*1760*/  MOV R13, R11 ;  /* 0x0000000b000d7202 */ /* 0x000fe20000000f00 */
[----:B------:R-:W-:-:S04]  /*1770*/  IMAD.WIDE.U32 R4, R9, UR16, R4 ;  /* 0x0000001009047c25 */ /* 0x000fc8000f8e0004 */
[----:B------:R-:W-:-:S04]  /*1780*/  IMAD R8, R8, UR16, RZ ;  /* 0x0000001008087c24 */ /* 0x000fc8000f8e02ff */
[----:B------:R-:W-:Y:S02]  /*1790*/  IMAD R9, R9, UR17, R8 ;  /* 0x0000001109097c24 */ /* 0x000fe4000f8e0208 */
[----:B------:R-:W-:-:S03]  /*17a0*/  IMAD.MOV.U32 R8, RZ, RZ, R4 ;  /* 0x000000ffff087224 */ /* 0x000fc600078e0004 */
[----:B------:R-:W-:-:S07]  /*17b0*/  IADD3 R4, PT, PT, R5, R9, RZ ;  /* 0x0000000905047210 */ /* 0x000fce0007ffe0ff */
.L_x_19:
[----:B------:R-:W-:Y:S05]  /*17c0*/  BSYNC.RECONVERGENT B0 ;  /* 0x0000000000007941 */ /* 0x000fea0003800200 */
.L_x_17:
        /* <DEDUP_REMOVED lines=19> */
[----:B------:R-:W-:Y:S01]  /*1900*/  HFMA2 R13, -RZ, RZ, 0, 0 ;  /* 0x00000000ff0d7431 */ /* 0x000fe200000001ff */
[----:B------:R-:W-:-:S05]  /*1910*/  ISETP.NE.U32.AND P2, PT, RZ, UR16, PT ;  /* 0x00000010ff007c0c */ /* 0x000fca000bf45070 */
[----:B0-----:R-:W0:Y:S02]  /*1920*/  MUFU.RCP R8, R8 ;  /* 0x0000000800087308 */ /* 0x001e240000001000 */
[----:B0-----:R-:W-:-:S06]  /*1930*/  VIADD R4, R8, 0xffffffe ;  /* 0x0ffffffe08047836 */ /* 0x001fcc0000000000 */
[----:B------:R0:W1:Y:S02]  /*1940*/  F2I.FTZ.U32.TRUNC.NTZ R5, R4 ;  /* 0x0000000400057305 */ /* 0x000064000021f000 */
[----:B0-----:R-:W-:Y:S02]  /*1950*/  IMAD.MOV.U32 R4, RZ, RZ, RZ ;  /* 0x000000ffff047224 */ /* 0x001fe400078e00ff */
[----:B-1----:R-:W-:-:S04]  /*1960*/  IMAD R9, R9, R5, RZ ;  /* 0x0000000509097224 */ /* 0x002fc800078e02ff */
[----:B------:R-:W-:-:S06]  /*1970*/  IMAD.HI.U32 R5, R5, R9, R4 ;  /* 0x0000000905057227 */ /* 0x000fcc00078e0004 */
[----:B------:R-:W-:-:S05]  /*1980*/  IMAD.HI.U32 R5, R5, R12, RZ ;  /* 0x0000000c05057227 */ /* 0x000fca00078e00ff */
[----:B------:R-:W-:-:S05]  /*1990*/  IADD3 R9, PT, PT, -R5, RZ, RZ ;  /* 0x000000ff05097210 */ /* 0x000fca0007ffe1ff */
[----:B------:R-:W-:-:S05]  /*19a0*/  IMAD R9, R9, UR16, R12 ;  /* 0x0000001009097c24 */ /* 0x000fca000f8e020c */
[----:B------:R-:W-:-:S13]  /*19b0*/  ISETP.GE.U32.AND P0, PT, R9, UR16, PT ;  /* 0x0000001009007c0c */ /* 0x000fda000bf06070 */
[----:B------:R-:W-:Y:S01]  /*19c0*/  @P0 VIADD R9, R9, -UR16 ;  /* 0x8000001009090c36 */ /* 0x000fe20008000000 */
[----:B------:R-:W-:-:S04]  /*19d0*/  @P0 IADD3 R5, PT, PT, R5, 0x1, RZ ;  /* 0x0000000105050810 */ /* 0x000fc80007ffe0ff */
[----:B------:R-:W-:-:S13]  /*19e0*/  ISETP.GE.U32.AND P1, PT, R9, UR16, PT ;  /* 0x0000001009007c0c */ /* 0x000fda000bf26070 */
[----:B------:R-:W-:Y:S01]  /*19f0*/  @P1 VIADD R5, R5, 0x1 ;  /* 0x0000000105051836 */ /* 0x000fe20000000000 */
[----:B------:R-:W-:-:S04]  /*1a00*/  @!P2 LOP3.LUT R5, RZ, UR16, RZ, 0x33, !PT ;  /* 0x00000010ff05ac12 */ /* 0x000fc8000f8e33ff */
[----:B------:R-:W-:-:S05]  /*1a10*/  IADD3 R9, PT, PT, -R5, RZ, RZ ;  /* 0x000000ff05097210 */ /* 0x000fca0007ffe1ff */
[----:B------:R-:W-:Y:S02]  /*1a20*/  IMAD R8, R9, UR16, R12 ;  /* 0x0000001009087c24 */ /* 0x000fe4000f8e020c */
[----:B------:R-:W-:Y:S01]  /*1a30*/  IMAD.MOV.U32 R12, RZ, RZ, R5 ;  /* 0x000000ffff0c7224 */ /* 0x000fe200078e0005 */
[----:B------:R-:W-:Y:S06]  /*1a40*/  BRA `(.L_x_22) ;  /* 0x0000000000547947 */ /* 0x000fec0003800000 */
.L_x_21:
[----:B------:R-:W-:Y:S01]  /*1a50*/  IMAD.U32 R4, RZ, RZ, UR16 ;  /* 0x00000010ff047e24 */ /* 0x000fe2000f8e00ff */
[----:B------:R-:W-:Y:S01]  /*1a60*/  MOV R9, UR17 ;  /* 0x0000001100097c02 */ /* 0x000fe20008000f00 */
[----:B------:R-:W-:Y:S01]  /*1a70*/  IMAD.U32 R8, RZ, RZ, UR16 ;  /* 0x00000010ff087e24 */ /* 0x000fe2000f8e00ff */
[----:B------:R-:W-:Y:S01]  /*1a80*/  MOV R5, UR17 ;  /* 0x0000001100057c02 */ /* 0x000fe20008000f00 */
[----:B------:R-:W-:Y:S01]  /*1a90*/  IMAD.MOV.U32 R21, RZ, RZ, R12 ;  /* 0x000000ffff157224 */ /* 0x000fe200078e000c */
[----:B------:R-:W-:Y:S01]  /*1aa0*/  MOV R5, R4 ;  /* 0x0000000400057202 */ /* 0x000fe20000000f00 */
[----:B------:R-:W-:Y:S01]  /*1ab0*/  IMAD.MOV.U32 R4, RZ, RZ, R9 ;  /* 0x000000ffff047224 */ /* 0x000fe200078e0009 */
[----:B------:R-:W-:Y:S02]  /*1ac0*/  MOV R24, R13 ;  /* 0x0000000d00187202 */ /* 0x000fe40000000f00 */
[----:B------:R-:W-:-:S07]  /*1ad0*/  MOV R8, 0x1af0 ;  /* 0x00001af000087802 */ /* 0x000fce0000000f00 */
[----:B------:R-:W-:Y:S05]  /*1ae0*/  CALL.REL.NOINC `($__internal_0_$__cuda_sm20_div_s64) ;  /* 0x0000003400f87944 */ /* 0x000fea0003c00000 */
[----:B------:R-:W-:Y:S01]  /*1af0*/  IADD3 R9, P0, PT, RZ, -R10, RZ ;  /* 0x8000000aff097210 */ /* 0x000fe20007f1e0ff */
[----:B------:R-:W-:Y:S01]  /*1b00*/  IMAD.MOV.U32 R5, RZ, RZ, R13 ;  /* 0x000000ffff057224 */ /* 0x000fe200078e000d */
[----:B------:R-:W-:Y:S01]  /*1b10*/  MOV R4, R12 ;  /* 0x0000000c00047202 */ /* 0x000fe20000000f00 */
[--C-:B------:R-:W-:Y:S01]  /*1b20*/  IMAD.MOV.U32 R13, RZ, RZ, R11.reuse ;  /* 0x000000ffff0d7224 */ /* 0x100fe200078e000b */
[----:B------:R-:W-:Y:S01]  /*1b30*/  MOV R12, R10 ;  /* 0x0000000a000c7202 */ /* 0x000fe20000000f00 */
[----:B------:R-:W-:Y:S02]  /*1b40*/  IMAD.X R8, RZ, RZ, ~R11, P0 ;  /* 0x000000ffff087224 */ /* 0x000fe400000e0e0b */
[----:B------:R-:W-:-:S04]  /*1b50*/  IMAD.WIDE.U32 R4, R9, UR16, R4 ;  /* 0x0000001009047c25 */ /* 0x000fc8000f8e0004 */
[----:B------:R-:W-:-:S04]  /*1b60*/  IMAD R8, R8, UR16, RZ ;  /* 0x0000001008087c24 */ /* 0x000fc8000f8e02ff */
[----:B------:R-:W-:Y:S01]  /*1b70*/  IMAD R9, R9, UR17, R8 ;  /* 0x0000001109097c24 */ /* 0x000fe2000f8e0208 */
[----:B------:R-:W-:-:S03]  /*1b80*/  MOV R8, R4 ;  /* 0x0000000400087202 */ /* 0x000fc60000000f00 */
[----:B------:R-:W-:-:S07]  /*1b90*/  IMAD.IADD R4, R5, 0x1, R9 ;  /* 0x0000000105047824 */ /* 0x000fce00078e0209 */
.L_x_22:
[----:B------:R-:W-:Y:S05]  /*1ba0*/  BSYNC.RECONVERGENT B0 ;  /* 0x0000000000007941 */ /* 0x000fea0003800200 */
.L_x_20:
        /* <DEDUP_REMOVED lines=40> */
.L_x_24:
        /* <DEDUP_REMOVED lines=21> */
.L_x_25:
[----:B------:R-:W-:Y:S05]  /*1f80*/  BSYNC.RECONVERGENT B0 ;  /* 0x0000000000007941 */ /* 0x000fea0003800200 */
.L_x_23:
        /* <DEDUP_REMOVED lines=40> */
.L_x_27:
        /* <DEDUP_REMOVED lines=21> */
.L_x_28:
[----:B------:R-:W-:Y:S05]  /*2360*/  BSYNC.RECONVERGENT B0 ;  /* 0x0000000000007941 */ /* 0x000fea0003800200 */
.L_x_26:
        /* <DEDUP_REMOVED lines=20> */
[----:B------:R-:W-:Y:S01]  /*24b0*/  IMAD.MOV.U32 R10, RZ, RZ, RZ ;  /* 0x000000ffff0a7224 */ /* 0x000fe200078e00ff */
[----:B------:R-:W-:-:S04]  /*24c0*/  MOV R13, RZ ;  /* 0x000000ff000d7202 */ /* 0x000fc80000000f00 */
        /* <DEDUP_REMOVED lines=19> */
.L_x_30:
        /* <DEDUP_REMOVED lines=17> */
[----:B------:R-:W-:Y:S02]  /*2710*/  IMAD R8, R8, UR16, RZ ;  /* 0x0000001008087c24 */ /* 0x000fe4000f8e02ff */
[----:B------:R-:W-:Y:S02]  /*2720*/  IMAD.MOV.U32 R19, RZ, RZ, R4 ;  /* 0x000000ffff137224 */ /* 0x000fe400078e0004 */
[----:B------:R-:W-:-:S05]  /*2730*/  IMAD R9, R9, UR17, R8 ;  /* 0x0000001109097c24 */ /* 0x000fca000f8e0208 */
[----:B------:R-:W-:-:S07]  /*2740*/  IADD3 R10, PT, PT, R5, R9, RZ ;  /* 0x00000009050a7210 */ /* 0x000fce0007ffe0ff */
.L_x_31:
[----:B------:R-:W-:Y:S05]  /*2750*/  BSYNC.RECONVERGENT B0 ;  /* 0x0000000000007941 */ /* 0x000fea0003800200 */
.L_x_29:
[----:B------:R-:W0:Y:S01]  /*2760*/  LDCU.64 UR10, c[0x0][UR9+0x418] ;  /* 0x00008300090a77ac */ /* 0x000e220008000a00 */
[----:B------:R-:W-:Y:S01]  /*2770*/  MOV R8, R26 ;  /* 0x0000001a00087202 */ /* 0x000fe20000000f00 */
[----:B------:R-:W-:Y:S01]  /*2780*/  IMAD.MOV.U32 R9, RZ, RZ, R15 ;  /* 0x000000ffff097224 */ /* 0x000fe200078e000f */
[----:B------:R-:W-:Y:S01]  /*2790*/  MOV R4, R16 ;  /* 0x0000001000047202 */ /* 0x000fe20000000f00 */
[----:B------:R-:W1:Y:S01]  /*27a0*/  LDCU.64 UR12, c[0x0][UR8+0x348] ;  /* 0x00006900080c77ac */ /* 0x000e620008000a00 */
[----:B------:R-:W-:Y:S01]  /*27b0*/  IMAD.MOV.U32 R5, RZ, RZ, R14 ;  /* 0x000000ffff057224 */ /* 0x000fe200078e000e */
[----:B------:R-:W-:Y:S02]  /*27c0*/  UIADD3 UR14, UP0, UPT, UR14, -0x8, URZ ;  /* 0xfffffff80e0e7890 */ /* 0x000fe4000ff1e0ff */
[----:B------:R-:W-:Y:S02]  /*27d0*/  UIADD3 UR5, UPT, UPT, UR5, -0x8, URZ ;  /* 0xfffffff805057890 */ /* 0x000fe4000fffe0ff */
[----:B------:R-:W-:-:S02]  /*27e0*/  UIADD3.X UR4, UPT, UPT, UR4, -0x1, URZ, UP0, !UPT ;  /* 0xffffffff04047890 */ /* 0x000fc400087fe4ff */
[----:B------:R-:W-:Y:S02]  /*27f0*/  UISETP.NE.U32.AND UP0, UPT, UR14, URZ, UPT ;  /* 0x000000ff0e00728c */ /* 0x000fe4000bf05070 */
[----:B------:R-:W-:Y:S02]  /*2800*/  UIADD3 UR9, UPT, UPT, UR9, -0x40, URZ ;  /* 0xffffffc009097890 */ /* 0x000fe4000fffe0ff */
[----:B------:R-:W-:Y:S01]  /*2810*/  UISETP.NE.AND.EX UP0, UPT, UR4, URZ, UPT, UP0 ;  /* 0x000000ff0400728c */ /* 0x000fe2000bf05300 */
[----:B0-----:R-:W-:Y:S01]  /*2820*/  IMAD.WIDE.U32 R8, R19, UR10, R8 ;  /* 0x0000000a13087c25 */ /* 0x001fe2000f8e0008 */
[----:B------:R-:W-:-:S03]  /*2830*/  UIADD3 UR8, UPT, UPT, UR8, -0x40, URZ ;  /* 0xffffffc008087890 */ /* 0x000fc6000fffe0ff */
[----:B-1----:R-:W-:Y:S01]  /*2840*/  IMAD.WIDE.U32 R4, R19, UR12, R4 ;  /* 0x0000000c13047c25 */ /* 0x002fe2000f8e0004 */
[----:B------:R-:W-:-:S03]  /*2850*/  MOV R15, R8 ;  /* 0x00000008000f7202 */ /* 0x000fc60000000f00 */
[C---:B------:R-:W-:Y:S01]  /*2860*/  IMAD R11, R19.reuse, UR11, RZ ;  /* 0x0000000b130b7c24 */ /* 0x040fe2000f8e02ff */
[----:B------:R-:W-:Y:S01]  /*2870*/  MOV R17, R4 ;  /* 0x0000000400117202 */ /* 0x000fe20000000f00 */
[----:B------:R-:W-:Y:S02]  /*2880*/  IMAD R19, R19, UR13, RZ ;  /* 0x0000000d13137c24 */ /* 0x000fe4000f8e02ff */
[C---:B------:R-:W-:Y:S02]  /*2890*/  IMAD R11, R10.reuse, UR10, R11 ;  /* 0x0000000a0a0b7c24 */ /* 0x040fe4000f8e020b */
[----:B------:R-:W-:Y:S02]  /*28a0*/  IMAD R19, R10, UR12, R19 ;  /* 0x0000000c0a137c24 */ /* 0x000fe4000f8e0213 */
[----:B------:R-:W-:Y:S02]  /*28b0*/  IMAD.IADD R14, R9, 0x1, R11 ;  /* 0x00000001090e7824 */ /* 0x000fe400078e020b */
[----:B------:R-:W-:Y:S01]  /*28c0*/  IMAD.IADD R16, R5, 0x1, R19 ;  /* 0x0000000105107824 */ /* 0x000fe200078e0213 */
[----:B------:R-:W-:Y:S06]  /*28d0*/  BRA.U UP0, `(.L_x_32) ;  /* 0xffffffe100087547 */ /* 0x000fec000b83ffff */
.L_x_7:
[----:B------:R-:W-:-:S04]  /*28e0*/  UISETP.NE.U32.AND UP0, UPT, UR15, URZ, UPT ;  /* 0x000000ff0f00728c */ /* 0x000fc8000bf05070 */
[----:B------:R-:W-:-:S09]  /*28f0*/  UISETP.NE.AND.EX UP0, UPT, URZ, URZ, UPT, UP0 ;  /* 0x000000ffff00728c */ /* 0x000fd2000bf05300 */
[----:B------:R-:W-:Y:S05]  /*2900*/  BRA.U !UP0, `(.L_x_6) ;  /* 0x0000001908ec7547 */ /* 0x000fea000b800000 */
[----:B------:R-:W-:-:S04]  /*2910*/  UISETP.GE.U32.AND UP0, UPT, UR15, 0x4, UPT ;  /* 0x000000040f00788c */ /* 0x000fc8000bf06070 */
[----:B------:R-:W-:-:S09]  /*2920*/  UISETP.GE.U32.AND.EX UP0, UPT, URZ, URZ, UPT, UP0 ;  /* 0x000000ffff00728c */ /* 0x000fd2000bf06100 */
[----:B------:R-:W-:Y:S05]  /*2930*/  BRA.U !UP0, `(.L_x_33) ;  /* 0x0000000d08f47547 */ /* 0x000fea000b800000 */
[----:B------:R-:W-:Y:S01]  /*2940*/  USHF.L.U32 UR10, UR5, 0x3, URZ ;  /* 0x00000003050a7899 */ /* 0x000fe200080006ff */
[----:B------:R-:W-:Y:S03]  /*2950*/  BSSY.RECONVERGENT B0, `(.L_x_34) ;  /* 0x0000030000007945 */ /* 0x000fe60003800200 */
[----:B------:R-:W-:-:S08]  /*2960*/  UIADD3 UR8, UPT, UPT, UR10, 0x1a0, URZ ;  /* 0x000001a00a087890 */ /* 0x000fd0000fffe0ff */
[----:B------:R-:W0:Y:S02]  /*2970*/  LDCU.64 UR12, c[0x0][UR10+0x528] ;  /* 0x0000a5000a0c77ac */ /* 0x000e240008000a00 */
[----:B0-----:R-:W-:-:S04]  /*2980*/  LOP3.LUT R4, R13, UR13, RZ, 0xfc, !PT ;  /* 0x0000000d0d047c12 */ /* 0x001fc8000f8efcff */
[----:B------:R-:W-:-:S13]  /*2990*/  ISETP.NE.U32.AND P0, PT, R4, RZ, PT ;  /* 0x000000ff0400720c */ /* 0x000fda0003f05070 */
[----:B------:R-:W-:Y:S05]  /*29a0*/  @P0 BRA `(.L_x_35) ;  /* 0x00000000005c0947 */ /* 0x000fea0003800000 */
        /* <DEDUP_REMOVED lines=23> */
.L_x_35:
        /* <DEDUP_REMOVED lines=10> */
[----:B------:R-:W-:-:S04]  /*2bc0*/  IADD3 R9, P0, PT, RZ, -R10, RZ ;  /* 0x8000000aff097210 */ /* 0x000fc80007f1e0ff */
[----:B------:R-:W-:Y:S01]  /*2bd0*/  IADD3.X R8, PT, PT, RZ, ~R11, RZ, P0, !PT ;  /* 0x8000000bff087210 */ /* 0x000fe200007fe4ff */
[----:B------:R-:W-:-:S04]  /*2be0*/  IMAD.WIDE.U32 R4, R9, UR12, R12 ;  /* 0x0000000c09047c25 */ /* 0x000fc8000f8e000c */
[----:B------:R-:W-:Y:S02]  /*2bf0*/  IMAD R8, R8, UR12, RZ ;  /* 0x0000000c08087c24 */ /* 0x000fe4000f8e02ff */
[----:B------:R-:W-:Y:S02]  /*2c00*/  IMAD.MOV.U32 R12, RZ, RZ, R10 ;  /* 0x000000ffff0c7224 */ /* 0x000fe400078e000a */
[----:B------:R-:W-:Y:S02]  /*2c10*/  IMAD R13, R9, UR13, R8 ;  /* 0x0000000d090d7c24 */ /* 0x000fe4000f8e0208 */
[----:B------:R-:W-:-:S03]  /*2c20*/  IMAD.MOV.U32 R9, RZ, RZ, R4 ;  /* 0x000000ffff097224 */ /* 0x000fc600078e0004 */
[----:B------:R-:W-:Y:S02]  /*2c30*/  IADD3 R4, PT, PT, R5, R13, RZ ;  /* 0x0000000d05047210 */ /* 0x000fe40007ffe0ff */
[----:B------:R-:W-:-:S07]  /*2c40*/  MOV R13, R11 ;  /* 0x0000000b000d7202 */ /* 0x000fce0000000f00 */
.L_x_36:
[----:B------:R-:W-:Y:S05]  /*2c50*/  BSYNC.RECONVERGENT B0 ;  /* 0x0000000000007941 */ /* 0x000fea0003800200 */
.L_x_34:
[----:B------:R-:W0:Y:S01]  /*2c60*/  LDCU.64 UR16, c[0x0][UR8+0x380] ;  /* 0x00007000081077ac */ /* 0x000e220008000a00 */
[----:B------:R-:W-:Y:S01]  /*2c70*/  IMAD.MOV.U32 R26, RZ, RZ, R15 ;  /* 0x000000ffff1a7224 */ /* 0x000fe200078e000f */
[----:B------:R-:W-:Y:S01]  /*2c80*/  MOV R27, R14 ;  /* 0x0000000e001b7202 */ /* 0x000fe20000000f00 */
[----:B------:R-:W-:Y:S01]  /*2c90*/  IMAD.MOV.U32 R14, RZ, RZ, R17 ;  /* 0x000000ffff0e7224 */ /* 0x000fe200078e0011 */
[----:B------:R-:W1:Y:S01]  /*2ca0*/  LDCU.64 UR14, c[0x0][UR10+0x450] ;  /* 0x00008a000a0e77ac */ /* 0x000e620008000a00 */
[----:B------:R-:W-:Y:S01]  /*2cb0*/  MOV R15, R16 ;  /* 0x00000010000f7202 */ /* 0x000fe20000000f00 */
[----:B------:R-:W-:Y:S01]  /*2cc0*/  BSSY.RECONVERGENT B0, `(.L_x_37) ;  /* 0x0000039000007945 */ /* 0x000fe20003800200 */
[----:B------:R-:W2:Y:S01]  /*2cd0*/  LDCU.64 UR12, c[0x0][UR8+0x450] ;  /* 0x00008a00080c77ac */ /* 0x000ea20008000a00 */
        /* <DEDUP_REMOVED lines=34> */
.L_x_38:
        /* <DEDUP_REMOVED lines=12> */
[----:B------:R-:W-:Y:S02]  /*2fc0*/  MOV R4, R12 ;  /* 0x0000000c00047202 */ /* 0x000fe40000000f00 */
[----:B------:R-:W-:Y:S01]  /*2fd0*/  MOV R12, R10 ;  /* 0x0000000a000c7202 */ /* 0x000fe20000000f00 */
[----:B------:R-:W-:Y:S02]  /*2fe0*/  IMAD.X R8, RZ, RZ, ~R11, P0 ;  /* 0x000000ffff087224 */ /* 0x000fe400000e0e0b */
[----:B------:R-:W-:-:S04]  /*2ff0*/  IMAD.WIDE.U32 R4, R9, UR16, R4 ;  /* 0x0000001009047c25 */ /* 0x000fc8000f8e0004 */
[----:B------:R-:W-:-:S04]  /*3000*/  IMAD R8, R8, UR16, RZ ;  /* 0x0000001008087c24 */ /* 0x000fc8000f8e02ff */
[----:B------:R-:W-:Y:S01]  /*3010*/  IMAD R13, R9, UR17, R8 ;  /* 0x00000011090d7c24 */ /* 0x000fe2000f8e0208 */
[----:B------:R-:W-:-:S03]  /*3020*/  MOV R9, R4 ;  /* 0x0000000400097202 */ /* 0x000fc60000000f00 */
[----:B------:R-:W-:Y:S02]  /*3030*/  IMAD.IADD R4, R5, 0x1, R13 ;  /* 0x0000000105047824 */ /* 0x000fe400078e020d */
[----:B------:R-:W-:-:S07]  /*3040*/  IMAD.MOV.U32 R13, RZ, RZ, R11 ;  /* 0x000000ffff0d7224 */ /* 0x000fce00078e000b */
.L_x_39:
[----:B------:R-:W-:Y:S05]  /*3050*/  BSYNC.RECONVERGENT B0 ;  /* 0x0000000000007941 */ /* 0x000fea0003800200 */
.L_x_37:
        /* <DEDUP_REMOVED lines=40> */
.L_x_41:
        /* <DEDUP_REMOVED lines=14> */
[----:B------:R-:W-:Y:S01]  /*33c0*/  IADD3.X R8, PT, PT, RZ, ~R11, RZ, P0, !PT ;  /* 0x8000000bff087210 */ /* 0x000fe200007fe4ff */
[----:B------:R-:W-:-:S04]  /*33d0*/  IMAD.WIDE.U32 R4, R9, UR16, R4 ;  /* 0x0000001009047c25 */ /* 0x000fc8000f8e0004 */
[----:B------:R-:W-:-:S04]  /*33e0*/  IMAD R8, R8, UR16, RZ ;  /* 0x0000001008087c24 */ /* 0x000fc8000f8e02ff */
[----:B------:R-:W-:Y:S02]  /*33f0*/  IMAD R13, R9, UR17, R8 ;  /* 0x00000011090d7c24 */ /* 0x000fe4000f8e0208 */
[----:B------:R-:W-:-:S03]  /*3400*/  IMAD.MOV.U32 R9, RZ, RZ, R4 ;  /* 0x000000ffff097224 */ /* 0x000fc600078e0004 */
[----:B------:R-:W-:Y:S02]  /*3410*/  IADD3 R4, PT, PT, R5, R13, RZ ;  /* 0x0000000d05047210 */ /* 0x000fe40007ffe0ff */
[----:B------:R-:W-:-:S07]  /*3420*/  MOV R13, R11 ;  /* 0x0000000b000d7202 */ /* 0x000fce0000000f00 */
.L_x_42:
[----:B------:R-:W-:Y:S05]  /*3430*/  BSYNC.RECONVERGENT B0 ;  /* 0x0000000000007941 */ /* 0x000fea0003800200 */
.L_x_40:
        /* <DEDUP_REMOVED lines=22> */
[----:B0-----:R-:W-:Y:S02]  /*35a0*/  VIADD R4, R8, 0xffffffe ;  /* 0x0ffffffe08047836 */ /* 0x001fe40000000000 */
[----:B------:R-:W-:-:S04]  /*35b0*/  HFMA2 R8, -RZ, RZ, 0, 0 ;  /* 0x00000000ff087431 */ /* 0x000fc800000001ff */
        /* <DEDUP_REMOVED lines=17> */
.L_x_44:
        /* <DEDUP_REMOVED lines=15> */
[----:B------:R-:W-:Y:S02]  /*37c0*/  IMAD.MOV.U32 R13, RZ, RZ, R11 ;  /* 0x000000ffff0d7224 */ /* 0x000fe400078e000b */
[----:B------:R-:W-:-:S04]  /*37d0*/  IMAD.WIDE.U32 R4, R9, UR16, R4 ;  /* 0x0000001009047c25 */ /* 0x000fc8000f8e0004 */
[----:B------:R-:W-:-:S04]  /*37e0*/  IMAD R8, R8, UR16, RZ ;  /* 0x0000001008087c24 */ /* 0x000fc8000f8e02ff */
[----:B------:R-:W-:-:S05]  /*37f0*/  IMAD R9, R9, UR17, R8 ;  /* 0x0000001109097c24 */ /* 0x000fca000f8e0208 */
[----:B------:R-:W-:-:S07]  /*3800*/  IADD3 R8, PT, PT, R5, R9, RZ ;  /* 0x0000000905087210 */ /* 0x000fce0007ffe0ff */
.L_x_45:
[----:B------:R-:W-:Y:S05]  /*3810*/  BSYNC.RECONVERGENT B0 ;  /* 0x0000000000007941 */ /* 0x000fea0003800200 */
.L_x_43:
[----:B------:R-:W0:Y:S01]  /*3820*/  LDCU.64 UR8, c[0x0][UR8+0x438] ;  /* 0x00008700080877ac */ /* 0x000e220008000a00 */
[----:B------:R-:W-:Y:S01]  /*3830*/  MOV R28, R16 ;  /* 0x00000010001c7202 */ /* 0x000fe20000000f00 */
[----:B------:R-:W-:Y:S01]  /*3840*/  IMAD.MOV.U32 R26, RZ, RZ, R14 ;  /* 0x000000ffff1a7224 */ /* 0x000fe200078e000e */
[----:B------:R-:W1:Y:S01]  /*3850*/  LDCU.64 UR10, c[0x0][UR10+0x438] ;  /* 0x000087000a0a77ac */ /* 0x000e620008000a00 */
[----:B------:R-:W-:Y:S01]  /*3860*/  UIADD3 UR5, UPT, UPT, UR5, -0x4, URZ ;  /* 0xfffffffc05057890 */ /* 0x000fe2000fffe0ff */
[C---:B0-----:R-:W-:Y:S02]  /*3870*/  IMAD R5, R4.reuse, UR9, RZ ;  /* 0x0000000904057c24 */ /* 0x041fe4000f8e02ff */
[----:B------:R-:W-:-:S04]  /*3880*/  IMAD.WIDE.U32 R28, R4, UR8, R28 ;  /* 0x00000008041c7c25 */ /* 0x000fc8000f8e001c */
[C---:B-1----:R-:W-:Y:S01]  /*3890*/  IMAD R9, R4.reuse, UR11, RZ ;  /* 0x0000000b04097c24 */ /* 0x042fe2000f8e02ff */
[----:B------:R-:W-:Y:S01]  /*38a0*/  MOV R15, R28 ;  /* 0x0000001c000f7202 */ /* 0x000fe20000000f00 */
[----:B------:R-:W-:-:S04]  /*38b0*/  IMAD.WIDE.U32 R26, R4, UR10, R26 ;  /* 0x0000000a041a7c25 */ /* 0x000fc8000f8e001a */
[C---:B------:R-:W-:Y:S01]  /*38c0*/  IMAD R5, R8.reuse, UR8, R5 ;  /* 0x0000000808057c24 */ /* 0x040fe2000f8e0205 */
[----:B------:R-:W-:Y:S01]  /*38d0*/  MOV R17, R26 ;  /* 0x0000001a00117202 */ /* 0x000fe20000000f00 */
[----:B------:R-:W-:Y:S02]  /*38e0*/  IMAD R9, R8, UR10, R9 ;  /* 0x0000000a08097c24 */ /* 0x000fe4000f8e0209 */
[----:B------:R-:W-:Y:S02]  /*38f0*/  IMAD.IADD R14, R29, 0x1, R5 ;  /* 0x000000011d0e7824 */ /* 0x000fe400078e0205 */
[----:B------:R-:W-:-:S07]  /*3900*/  IMAD.IADD R16, R27, 0x1, R9 ;  /* 0x000000011b107824 */ /* 0x000fce00078e0209 */
.L_x_33:
[----:B------:R-:W-:-:S04]  /*3910*/  ULOP3.LUT UR7, UR7, 0x3, URZ, 0xc0, !UPT ;  /* 0x0000000307077892 */ /* 0x000fc8000f8ec0ff */
[----:B------:R-:W-:-:S04]  /*3920*/  UISETP.NE.U32.AND UP0, UPT, UR7, URZ, UPT ;  /* 0x000000ff0700728c */ /* 0x000fc8000bf05070 */
[----:B------:R-:W-:-:S09]  /*3930*/  UISETP.NE.AND.EX UP0, UPT, URZ, URZ, UPT, UP0 ;  /* 0x000000ffff00728c */ /* 0x000fd2000bf05300 */
[----:B------:R-:W-:Y:S05]  /*3940*/  BRA.U !UP0, `(.L_x_6) ;  /* 0x0000000908dc7547 */ /* 0x000fea000b800000 */
[----:B------:R-:W-:-:S04]  /*3950*/  UISETP.NE.U32.AND UP0, UPT, UR7, 0x1, UPT ;  /* 0x000000010700788c */ /* 0x000fc8000bf05070 */
[----:B------:R-:W-:-:S09]  /*3960*/  UISETP.NE.AND.EX UP0, UPT, URZ, URZ, UPT, UP0 ;  /* 0x000000ffff00728c */ /* 0x000fd2000bf05300 */
        /* <DEDUP_REMOVED lines=31> */
.L_x_48:
        /* <DEDUP_REMOVED lines=19> */
.L_x_49:
[----:B------:R-:W-:Y:S05]  /*3c90*/  BSYNC.RECONVERGENT B0 ;  /* 0x0000000000007941 */ /* 0x000fea0003800200 */
.L_x_47:
[----:B------:R-:W0:Y:S01]  /*3ca0*/  LDCU.64 UR16, c[0x0][UR8+0x380] ;  /* 0x00007000081077ac */ /* 0x000e220008000a00 */
[----:B------:R-:W-:Y:S01]  /*3cb0*/  LOP3.LUT R17, R17, R16, RZ, 0x3c, !PT ;  /* 0x0000001011117212 */ /* 0x000fe200078e3cff */
[----:B------:R-:W-:Y:S01]  /*3cc0*/  BSSY.RECONVERGENT B0, `(.L_x_50) ;  /* 0x000003f000007945 */ /* 0x000fe20003800200 */
[----:B------:R-:W-:Y:S01]  /*3cd0*/  LOP3.LUT R15, R15, R14, RZ, 0x3c, !PT ;  /* 0x0000000e0f0f7212 */ /* 0x000fe200078e3cff */
[----:B------:R-:W1:Y:S01]  /*3ce0*/  LDCU.64 UR14, c[0x0][UR10+0x450] ;  /* 0x00008a000a0e77ac */ /* 0x000e620008000a00 */
[----:B------:R-:W-:Y:S02]  /*3cf0*/  LOP3.LUT R16, R17, R16, RZ, 0x3c, !PT ;  /* 0x0000001011107212 */ /* 0x000fe400078e3cff */
[----:B------:R-:W-:Y:S01]  /*3d00*/  LOP3.LUT R14, R15, R14, RZ, 0x3c, !PT ;  /* 0x0000000e0f0e7212 */ /* 0x000fe200078e3cff */
[----:B------:R-:W2:Y:S01]  /*3d10*/  LDCU.64 UR12, c[0x0][UR8+0x450] ;  /* 0x00008a00080c77ac */ /* 0x000ea20008000a00 */
[----:B------:R-:W-:Y:S02]  /*3d20*/  LOP3.LUT R17, R17, R16, RZ, 0x3c, !PT ;  /* 0x0000001011117212 */ /* 0x000fe400078e3cff */
[----:B------:R-:W-:-:S02]  /*3d30*/  LOP3.LUT R15, R15, R14, RZ, 0x3c, !PT ;  /* 0x0000000e0f0f7212 */ /* 0x000fc400078e3cff */
        /* <DEDUP_REMOVED lines=35> */
.L_x_51:
        /* <DEDUP_REMOVED lines=20> */
.L_x_52:
[----:B------:R-:W-:Y:S05]  /*40b0*/  BSYNC.RECONVERGENT B0 ;  /* 0x0000000000007941 */ /* 0x000fea0003800200 */
.L_x_50:
        /* <DEDUP_REMOVED lines=15> */
.L_x_46:
[----:B------:R-:W-:-:S04]  /*41b0*/  ULOP3.LUT UR4, UR6, 0x1, URZ, 0xc0, !UPT ;  /* 0x0000000106047892 */ /* 0x000fc8000f8ec0ff */
[----:B------:R-:W-:-:S04]  /*41c0*/  UISETP.NE.U32.AND UP0, UPT, UR4, 0x1, UPT ;  /* 0x000000010400788c */ /* 0x000fc8000bf05070 */
[----:B------:R-:W-:-:S09]  /*41d0*/  UISETP.NE.U32.AND.EX UP0, UPT, URZ, URZ, UPT, UP0 ;  /* 0x000000ffff00728c */ /* 0x000fd2000bf05100 */
[----:B------:R-:W-:Y:S05]  /*41e0*/  BRA.U !UP0, `(.L_x_6) ;  /* 0x0000000108b47547 */ /* 0x000fea000b800000 */
[----:B------:R-:W-:Y:S01]  /*41f0*/  USHF.L.U32 UR6, UR5, 0x3, URZ ;  /* 0x0000000305067899 */ /* 0x000fe200080006ff */
[----:B------:R-:W-:Y:S11]  /*4200*/  BSSY.RECONVERGENT B0, `(.L_x_53) ;  /* 0x000001b000007945 */ /* 0x000ff60003800200 */
[----:B------:R-:W0:Y:S02]  /*4210*/  LDCU.64 UR8, c[0x0][UR6+0x528] ;  /* 0x0000a500060877ac */ /* 0x000e240008000a00 */
[----:B0-----:R-:W-:-:S04]  /*4220*/  LOP3.LUT R4, R13, UR9, RZ, 0xfc, !PT ;  /* 0x000000090d047c12 */ /* 0x001fc8000f8efcff */
[----:B------:R-:W-:-:S13]  /*4230*/  ISETP.NE.U32.AND P0, PT, R4, RZ, PT ;  /* 0x000000ff0400720c */ /* 0x000fda0003f05070 */
[----:B------:R-:W-:Y:S05]  /*4240*/  @P0 BRA `(.L_x_54) ;  /* 0x0000000000500947 */ /* 0x000fea0003800000 */
[----:B------:R-:W0:Y:S01]  /*4250*/  I2F.U32.RP R8, UR8 ;  /* 0x0000000800087d06 */ /* 0x000e220008209000 */
[----:B------:R-:W-:Y:S01]  /*4260*/  IMAD R9, RZ, RZ, -UR8 ;  /* 0x80000008ff097e24 */ /* 0x000fe2000f8e02ff */
[----:B------:R-:W-:-:S06]  /*4270*/  ISETP.NE.U32.AND P1, PT, RZ, UR8, PT ;  /* 0x00000008ff007c0c */ /* 0x000fcc000bf25070 */
        /* <DEDUP_REMOVED lines=8> */
[----:B------:R-:W-:Y:S02]  /*4300*/  IMAD R12, R5, UR8, R12 ;  /* 0x00000008050c7c24 */ /* 0x000fe4000f8e020c */
[----:B------:R-:W-:-:S03]  /*4310*/  IMAD.MOV.U32 R5, RZ, RZ, RZ ;  /* 0x000000ffff057224 */ /* 0x000fc600078e00ff */
[----:B------:R-:W-:-:S13]  /*4320*/  ISETP.GE.U32.AND P0, PT, R12, UR8, PT ;  /* 0x000000080c007c0c */ /* 0x000fda000bf06070 */
[----:B------:R-:W-:-:S04]  /*4330*/  @P0 IADD3 R12, PT, PT, R12, -UR8, RZ ;  /* 0x800000080c0c0c10 */ /* 0x000fc8000fffe0ff */
[----:B------:R-:W-:-:S13]  /*4340*/  ISETP.GE.U32.AND P0, PT, R12, UR8, PT ;  /* 0x000000080c007c0c */ /* 0x000fda000bf06070 */
[----:B------:R-:W-:Y:S01]  /*4350*/  @P0 VIADD R12, R12, -UR8 ;  /* 0x800000080c0c0c36 */ /* 0x000fe20008000000 */
[----:B------:R-:W-:-:S04]  /*4360*/  @!P1 LOP3.LUT R12, RZ, UR8, RZ, 0x33, !PT ;  /* 0x00000008ff0c9c12 */ /* 0x000fc8000f8e33ff */
[----:B------:R-:W-:Y:S01]  /*4370*/  MOV R4, R12 ;  /* 0x0000000c00047202 */ /* 0x000fe20000000f00 */
[----:B------:R-:W-:Y:S06]  /*4380*/  BRA `(.L_x_55) ;  /* 0x0000000000087947 */ /* 0x000fec0003800000 */
.L_x_54:
[----:B------:R-:W-:-:S07]  /*4390*/  MOV R10, 0x43b0 ;  /* 0x000043b0000a7802 */ /* 0x000fce0000000f00 */
[----:B------:R-:W-:Y:S05]  /*43a0*/  CALL.REL.NOINC `($__internal_1_$__cuda_sm20_rem_s64) ;  /* 0x0000001400207944 */ /* 0x000fea0003c00000 */
.L_x_55:
[----:B------:R-:W-:Y:S05]  /*43b0*/  BSYNC.RECONVERGENT B0 ;  /* 0x0000000000007941 */ /* 0x000fea0003800200 */
.L_x_53:
[----:B------:R-:W0:Y:S01]  /*43c0*/  LDCU.64 UR8, c[0x0][UR6+0x5f0] ;  /* 0x0000be00060877ac */ /* 0x000e220008000a00 */
[----:B------:R-:W-:Y:S01]  /*43d0*/  MOV R8, R15 ;  /* 0x0000000f00087202 */ /* 0x000fe20000000f00 */
[----:B------:R-:W-:Y:S01]  /*43e0*/  IMAD.MOV.U32 R9, RZ, RZ, R14 ;  /* 0x000000ffff097224 */ /* 0x000fe200078e000e */
[----:B------:R-:W-:Y:S01]  /*43f0*/  MOV R10, R17 ;  /* 0x00000011000a7202 */ /* 0x000fe20000000f00 */
[----:B------:R-:W1:Y:S01]  /*4400*/  LDCU.64 UR4, c[0x0][UR6+0x450] ;  /* 0x00008a00060477ac */ /* 0x000e620008000a00 */
[----:B------:R-:W-:Y:S02]  /*4410*/  IMAD.MOV.U32 R11, RZ, RZ, R16 ;  /* 0x000000ffff0b7224 */ /* 0x000fe400078e0010 */
[C---:B0-----:R-:W-:Y:S02]  /*4420*/  IMAD R13, R4.reuse, UR9, RZ ;  /* 0x00000009040d7c24 */ /* 0x041fe4000f8e02ff */
[----:B------:R-:W-:-:S04]  /*4430*/  IMAD.WIDE.U32 R8, R4, UR8, R8 ;  /* 0x0000000804087c25 */ /* 0x000fc8000f8e0008 */
[C---:B-1----:R-:W-:Y:S02]  /*4440*/  IMAD R15, R4.reuse, UR5, RZ ;  /* 0x00000005040f7c24 */ /* 0x042fe4000f8e02ff */
[----:B------:R-:W-:Y:S02]  /*4450*/  IMAD R13, R5, UR8, R13 ;  /* 0x00000008050d7c24 */ /* 0x000fe4000f8e020d */
[----:B------:R-:W-:-:S04]  /*4460*/  IMAD.WIDE.U32 R10, R4, UR4, R10 ;  /* 0x00000004040a7c25 */ /* 0x000fc8000f8e000a */
[----:B------:R-:W-:Y:S01]  /*4470*/  IMAD R5, R5, UR4, R15 ;  /* 0x0000000405057c24 */ /* 0x000fe2000f8e020f */
[----:B------:R-:W-:Y:S01]  /*4480*/  MOV R15, R8 ;  /* 0x00000008000f7202 */ /* 0x000fe20000000f00 */
[----:B------:R-:W-:Y:S01]  /*4490*/  IMAD.IADD R14, R9, 0x1, R13 ;  /* 0x00000001090e7824 */ /* 0x000fe200078e020d */
[----:B------:R-:W-:Y:S01]  /*44a0*/  MOV R17, R10 ;  /* 0x0000000a00117202 */ /* 0x000fe20000000f00 */
[----:B------:R-:W-:-:S07]  /*44b0*/  IMAD.IADD R16, R11, 0x1, R5 ;  /* 0x000000010b107824 */ /* 0x000fce00078e0205 */
.L_x_6:
[----:B------:R-:W0:Y:S01]  /*44c0*/  LDCU.64 UR6, c[0x0][0x6c0] ;  /* 0x0000d800ff0677ac */ /* 0x000e220008000a00 */
[----:B------:R-:W-:Y:S01]  /*44d0*/  IADD3 R0, P0, PT, R6, -R0, RZ ;  /* 0x8000000006007210 */ /* 0x000fe20007f1e0ff */
[----:B------:R-:W-:Y:S01]  /*44e0*/  BSSY.RECONVERGENT B0, `(.L_x_56) ;  /* 0x0000098000007945 */ /* 0x000fe20003800200 */
[----:B------:R-:W-:Y:S01]  /*44f0*/  PRMT R12, RZ, 0x7610, R12 ;  /* 0x00007610ff0c7816 */ /* 0x000fe2000000000c */
[----:B------:R-:W1:Y:S01]  /*4500*/  LDCU.64 UR4, c[0x0][0x358] ;  /* 0x00006b00ff0477ac */ /* 0x000e620008000a00 */
[----:B------:R-:W-:Y:S02]  /*4510*/  IADD3 R4, P1, PT, R0, 0x8, RZ ;  /* 0x0000000800047810 */ /* 0x000fe40007f3e0ff */
[----:B------:R-:W-:Y:S02]  /*4520*/  IADD3.X R2, PT, PT, R7, ~R2, RZ, P0, !PT ;  /* 0x8000000207027210 */ /* 0x000fe400007fe4ff */
[----:B------:R-:W-:Y:S02]  /*4530*/  PRMT R13, RZ, 0x7610, R13 ;  /* 0x00007610ff0d7816 */ /* 0x000fe4000000000d */
[----:B------:R-:W-:-:S02]  /*4540*/  PRMT R18, RZ, 0x7610, R18 ;  /* 0x00007610ff127816 */ /* 0x000fc40000000012 */
[----:B------:R-:W-:Y:S02]  /*4550*/  PRMT R19, RZ, 0x7610, R19 ;  /* 0x00007610ff137816 */ /* 0x000fe40000000013 */
[----:B------:R-:W-:Y:S02]  /*4560*/  PRMT R10, RZ, 0x7610, R10 ;  /* 0x00007610ff0a7816 */ /* 0x000fe4000000000a */
[----:B------:R-:W-:Y:S02]  /*4570*/  PRMT R11, RZ, 0x7610, R11 ;  /* 0x00007610ff0b7816 */ /* 0x000fe4000000000b */
[----:B0-----:R-:W-:Y:S01]  /*4580*/  ISETP.GE.U32.AND P0, PT, R4, UR6, PT ;  /* 0x0000000604007c0c */ /* 0x001fe2000bf06070 */
[----:B------:R-:W-:Y:S01]  /*4590*/  IMAD.X R4, RZ, RZ, R2, P1 ;  /* 0x000000ffff047224 */ /* 0x000fe200008e0602 */
[----:B------:R-:W-:Y:S02]  /*45a0*/  PRMT R20, RZ, 0x7610, R20 ;  /* 0x00007610ff147816 */ /* 0x000fe40000000014 */
[----:B------:R-:W-:-:S02]  /*45b0*/  PRMT R21, RZ, 0x7610, R21 ;  /* 0x00007610ff157816 */ /* 0x000fc40000000015 */
[----:B------:R-:W-:-:S13]  /*45c0*/  ISETP.GE.AND.EX P0, PT, R4, UR7, PT, P0 ;  /* 0x0000000704007c0c */ /* 0x000fda000bf06300 */
[----:B-1----:R-:W-:Y:S05]  /*45d0*/  @!P0 BRA `(.L_x_57) ;  /* 0x0000000800208947 */ /* 0x002fea0003800000 */
[----:B------:R-:W0:Y:S01]  /*45e0*/  LDC.64 R10, c[0x0][R3+0x520] ;  /* 0x00014800030a7b82 */ /* 0x000e220000000a00 */
[----:B------:R-:W-:Y:S01]  /*45f0*/  BSSY.RECONVERGENT B1, `(.L_x_58) ;  /* 0x000005b000017945 */ /* 0x000fe20003800200 */
[----:B------:R-:W-:Y:S02]  /*4600*/  PRMT R4, RZ, 0x7610, R4 ;  /* 0x00007610ff047816 */ /* 0x000fe40000000004 */
[----:B------:R-:W-:Y:S02]  /*4610*/  PRMT R22, RZ, 0x7610, R22 ;  /* 0x00007610ff167816 */ /* 0x000fe40000000016 */
[----:B------:R-:W-:Y:S02]  /*4620*/  PRMT R18, RZ, 0x7610, R18 ;  /* 0x00007610ff127816 */ /* 0x000fe40000000012 */
[----:B------:R-:W-:Y:S02]  /*4630*/  PRMT R5, RZ, 0x7610, R5 ;  /* 0x00007610ff057816 */ /* 0x000fe40000000005 */
[----:B------:R-:W-:-:S02]  /*4640*/  PRMT R8, RZ, 0x7610, R8 ;  /* 0x00007610ff087816 */ /* 0x000fc40000000008 */
[----:B------:R-:W-:Y:S02]  /*4650*/  PRMT R9, RZ, 0x7610, R9 ;  /* 0x00007610ff097816 */ /* 0x000fe40000000009 */
[----:B------:R-:W-:Y:S02]  /*4660*/  PRMT R20, RZ, 0x7610, R20 ;  /* 0x00007610ff147816 */ /* 0x000fe40000000014 */
[----:B------:R-:W-:Y:S02]  /*4670*/  PRMT R21, RZ, 0x7610, R21 ;  /* 0x00007610ff157816 */ /* 0x000fe40000000015 */
[----:B0-----:R-:W-:-:S04]  /*4680*/  ISETP.GE.U32.AND P0, PT, R6, R10, PT ;  /* 0x0000000a0600720c */ /* 0x001fc80003f06070 */
[----:B------:R-:W-:-:S13]  /*4690*/  ISETP.GE.AND.EX P0, PT, R7, R11, PT, P0 ;  /* 0x0000000b0700720c */ /* 0x000fda0003f06300 */
[----:B------:R-:W-:Y:S05]  /*46a0*/  @P0 BRA `(.L_x_59) ;  /* 0x00000004003c0947 */ /* 0x000fea0003800000 */
[----:B------:R-:W0:Y:S02]  /*46b0*/  LDCU.64 UR8, c[0x0][0x520] ;  /* 0x0000a400ff0877ac */ /* 0x000e240008000a00 */
[----:B0-----:R-:W-:-:S04]  /*46c0*/  IADD3 R12, P0, PT, R15, UR8, RZ ;  /* 0x000000080f0c7c10 */ /* 0x001fc8000ff1e0ff */
[----:B------:R-:W-:-:S05]  /*46d0*/  IADD3.X R13, PT, PT, R14, UR9, RZ, P0, !PT ;  /* 0x000000090e0d7c10 */ /* 0x000fca00087fe4ff */
[----:B------:R0:W5:Y:S01]  /*46e0*/  LDG.E.U8 R21, desc[UR4][R12.64] ;  /* 0x000000040c157981 */ /* 0x000162000c1e1100 */
[----:B------:R-:W-:-:S04]  /*46f0*/  IADD3 R15, P1, PT, R6, 0x1, RZ ;  /* 0x00000001060f7810 */ /* 0x000fc80007f3e0ff */
[----:B------:R-:W-:Y:S02]  /*4700*/  ISETP.GE.U32.AND P0, PT, R15, R10, PT ;  /* 0x0000000a0f00720c */ /* 0x000fe40003f06070 */
[----:B------:R-:W-:-:S04]  /*4710*/  IADD3.X R15, PT, PT, RZ, R7, RZ, P1, !PT ;  /* 0x00000007ff0f7210 */ /* 0x000fc80000ffe4ff */
[----:B------:R-:W-:-:S13]  /*4720*/  ISETP.GE.U32.AND.EX P0, PT, R15, R11, PT, P0 ;  /* 0x0000000b0f00720c */ /* 0x000fda0003f06100 */
[----:B0-----:R-:W-:Y:S05]  /*4730*/  @P0 BRA `(.L_x_59) ;  /* 0x0000000400180947 */ /* 0x001fea0003800000 */
[----:B------:R-:W0:Y:S02]  /*4740*/  LDC.64 R14, c[0x0][R3+0x5e8] ;  /* 0x00017a00030e7b82 */ /* 0x000e240000000a00 */
[----:B0-----:R-:W-:-:S05]  /*4750*/  IADD3 R24, P0, PT, R14, R12, RZ ;  /* 0x0000000c0e187210 */ /* 0x001fca0007f1e0ff */
[----:B------:R-:W-:-:S05]  /*4760*/  IMAD.X R25, R15, 0x1, R13, P0 ;  /* 0x000000010f197824 */ /* 0x000fca00000e060d */
[----:B------:R0:W5:Y:S01]  /*4770*/  LDG.E.U8 R20, desc[UR4][R24.64] ;  /* 0x0000000418147981 */ /* 0x000162000c1e1100 */
[----:B------:R-:W-:Y:S02]  /*4780*/  IADD3 R5, P1, PT, R6, 0x2, RZ ;  /* 0x0000000206057810 */ /* 0x000fe40007f3e0ff */
[----:B------:R-:W-:Y:S02]  /*4790*/  PRMT R22, RZ, 0x7610, R22 ;  /* 0x00007610ff167816 */ /* 0x000fe40000000016 */
[----:B------:R-:W-:Y:S02]  /*47a0*/  ISETP.GE.U32.AND P0, PT, R5, R10, PT ;  /* 0x0000000a0500720c */ /* 0x000fe40003f06070 */
[----:B------:R-:W-:Y:S02]  /*47b0*/  IADD3.X R5, PT, PT, RZ, R7, RZ, P1, !PT ;  /* 0x00000007ff057210 */ /* 0x000fe40000ffe4ff */
[----:B------:R-:W-:Y:S02]  /*47c0*/  PRMT R18, RZ, 0x7610, R18 ;  /* 0x00007610ff127816 */ /* 0x000fe40000000012 */
[----:B------:R-:W-:-:S02]  /*47d0*/  ISETP.GE.U32.AND.EX P0, PT, R5, R11, PT, P0 ;  /* 0x0000000b0500720c */ /* 0x000fc40003f06100 */
[----:B------:R-:W-:Y:S02]  /*47e0*/  PRMT R5, RZ, 0x7610, R5 ;  /* 0x00007610ff057816 */ /* 0x000fe40000000005 */
[----:B------:R-:W-:Y:S02]  /*47f0*/  PRMT R8, RZ, 0x7610, R8 ;  /* 0x00007610ff087816 */ /* 0x000fe40000000008 */
[----:B------:R-:W-:-:S07]  /*4800*/  PRMT R9, RZ, 0x7610, R9 ;  /* 0x00007610ff097816 */ /* 0x000fce0000000009 */
[----:B0-----:R-:W-:Y:S05]  /*4810*/  @P0 BRA `(.L_x_59) ;  /* 0x0000000000e00947 */ /* 0x001fea0003800000 */
[----:B------:R-:W-:-:S04]  /*4820*/  LEA R24, P0, R14, R12, 0x1 ;  /* 0x0000000c0e187211 */ /* 0x000fc800078008ff */
[----:B------:R-:W-:-:S05]  /*4830*/  LEA.HI.X R25, R14, R13, R15, 0x1, P0 ;  /* 0x0000000d0e197211 */ /* 0x000fca00000f0c0f */
[----:B------:R0:W5:Y:S01]  /*4840*/  LDG.E.U8 R9, desc[UR4][R24.64] ;  /* 0x0000000418097981 */ /* 0x000162000c1e1100 */
[----:B------:R-:W-:Y:S02]  /*4850*/  IADD3 R5, P1, PT, R6, 0x3, RZ ;  /* 0x0000000306057810 */ /* 0x000fe40007f3e0ff */
[----:B------:R-:W-:Y:S02]  /*4860*/  PRMT R22, RZ, 0x7610, R22 ;  /* 0x00007610ff167816 */ /* 0x000fe40000000016 */
[----:B------:R-:W-:Y:S01]  /*4870*/  ISETP.GE.U32.AND P0, PT, R5, R10, PT ;  /* 0x0000000a0500720c */ /* 0x000fe20003f06070 */
[----:B------:R-:W-:Y:S01]  /*4880*/  IMAD.X R5, RZ, RZ, R7, P1 ;  /* 0x000000ffff057224 */ /* 0x000fe200008e0607 */
[----:B------:R-:W-:Y:S02]  /*4890*/  PRMT R18, RZ, 0x7610, R18 ;  /* 0x00007610ff127816 */ /* 0x000fe40000000012 */
[----:B------:R-:W-:Y:S02]  /*48a0*/  PRMT R8, RZ, 0x7610, R8 ;  /* 0x00007610ff087816 */ /* 0x000fe40000000008 */
[----:B------:R-:W-:-:S02]  /*48b0*/  ISETP.GE.U32.AND.EX P0, PT, R5, R11, PT, P0 ;  /* 0x0000000b0500720c */ /* 0x000fc40003f06100 */
[----:B------:R-:W-:-:S11]  /*48c0*/  PRMT R5, RZ, 0x7610, R5 ;  /* 0x00007610ff057816 */ /* 0x000fd60000000005 */
[----:B0-----:R-:W-:Y:S05]  /*48d0*/  @P0 BRA `(.L_x_59) ;  /* 0x0000000000b00947 */ /* 0x001fea0003800000 */
[----:B------:R-:W-:Y:S02]  /*48e0*/  IMAD R5, R15, 0x3, RZ ;  /* 0x000000030f057824 */ /* 0x000fe400078e02ff */
[----:B------:R-:W-:-:S05]  /*48f0*/  IMAD.WIDE.U32 R18, R14, 0x3, R12 ;  /* 0x000000030e127825 */ /* 0x000fca00078e000c */
[----:B------:R-:W-:Y:S02]  /*4900*/  IADD3 R19, PT, PT, R19, R5, RZ ;  /* 0x0000000513137210 */ /* 0x000fe40007ffe0ff */
[----:B------:R-:W-:Y:S02]  /*4910*/  IADD3 R5, P1, PT, R6, 0x4, RZ ;  /* 0x0000000406057810 */ /* 0x000fe40007f3e0ff */
[----:B------:R-:W-:Y:S01]  /*4920*/  PRMT R22, RZ, 0x7610, R22 ;  /* 0x00007610ff167816 */ /* 0x000fe20000000016 */
[----:B------:R0:W5:Y:S01]  /*4930*/  LDG.E.U8 R8, desc[UR4][R18.64] ;  /* 0x0000000412087981 */ /* 0x000162000c1e1100 */
[----:B------:R-:W-:Y:S01]  /*4940*/  ISETP.GE.U32.AND P0, PT, R5, R10, PT ;  /* 0x0000000a0500720c */ /* 0x000fe20003f06070 */
[----:B------:R-:W-:-:S05]  /*4950*/  IMAD.X R5, RZ, RZ, R7, P1 ;  /* 0x000000ffff057224 */ /* 0x000fca00008e0607 */
[----:B------:R-:W-:Y:S02]  /*4960*/  ISETP.GE.U32.AND.EX P0, PT, R5, R11, PT, P0 ;  /* 0x0000000b0500720c */ /* 0x000fe40003f06100 */
[----:B------:R-:W-:Y:S02]  /*4970*/  PRMT R5, RZ, 0x7610, R5 ;  /* 0x00007610ff057816 */ /* 0x000fe40000000005 */
[----:B0-----:R-:W-:-:S09]  /*4980*/  PRMT R18, RZ, 0x7610, R18 ;  /* 0x00007610ff127816 */ /* 0x001fd20000000012 */
[----:B------:R-:W-:Y:S05]  /*4990*/  @P0 BRA `(.L_x_59) ;  /* 0x0000000000800947 */ /* 0x000fea0003800000 */
[----:B------:R-:W-:Y:S02]  /*49a0*/  LEA R18, P0, R14, R12, 0x2 ;  /* 0x0000000c0e127211 */ /* 0x000fe400078010ff */
[----:B------:R-:W-:Y:S02]  /*49b0*/  IADD3 R23, P1, PT, R6, 0x5, RZ ;  /* 0x0000000506177810 */ /* 0x000fe40007f3e0ff */
[----:B------:R-:W-:Y:S02]  /*49c0*/  LEA.HI.X R19, R14, R13, R15, 0x2, P0 ;  /* 0x0000000d0e137211 */ /* 0x000fe400000f140f */
[----:B------:R-:W-:Y:S02]  /*49d0*/  ISETP.GE.U32.AND P0, PT, R23, R10, PT ;  /* 0x0000000a1700720c */ /* 0x000fe40003f06070 */
[----:B------:R-:W-:Y:S01]  /*49e0*/  IADD3.X R23, PT, PT, RZ, R7, RZ, P1, !PT ;  /* 0x00000007ff177210 */ /* 0x000fe20000ffe4ff */
[----:B------:R0:W5:Y:S01]  /*49f0*/  LDG.E.U8 R5, desc[UR4][R18.64] ;  /* 0x0000000412057981 */ /* 0x000162000c1e1100 */
[----:B------:R-:W-:-:S02]  /*4a00*/  PRMT R22, RZ, 0x7610, R22 ;  /* 0x00007610ff167816 */ /* 0x000fc40000000016 */
[----:B------:R-:W-:Y:S02]  /*4a10*/  ISETP.GE.U32.AND.EX P0, PT, R23, R11, PT, P0 ;  /* 0x0000000b1700720c */ /* 0x000fe40003f06100 */
[----:B0-----:R-:W-:-:S11]  /*4a20*/  PRMT R18, RZ, 0x7610, R18 ;  /* 0x00007610ff127816 */ /* 0x001fd60000000012 */
[----:B------:R-:W-:Y:S05]  /*4a30*/  @P0 BRA `(.L_x_59) ;  /* 0x0000000000580947 */ /* 0x000fea0003800000 */
[----:B------:R-:W-:Y:S02]  /*4a40*/  IMAD R23, R15, 0x5, RZ ;  /* 0x000000050f177824 */ /* 0x000fe400078e02ff */
[----:B------:R-:W-:-:S04]  /*4a50*/  IMAD.WIDE.U32 R18, R14, 0x5, R12 ;  /* 0x000000050e127825 */ /* 0x000fc800078e000c */
[----:B------:R-:W-:-:S05]  /*4a60*/  IMAD.IADD R19, R19, 0x1, R23 ;  /* 0x0000000113137824 */ /* 0x000fca00078e0217 */
[----:B------:R0:W5:Y:S01]  /*4a70*/  LDG.E.U8 R18, desc[UR4][R18.64] ;  /* 0x0000000412127981 */ /* 0x000162000c1e1100 */
[----:B------:R-:W-:Y:S02]  /*4a80*/  IADD3 R23, P1, PT, R6, 0x6, RZ ;  /* 0x0000000606177810 */ /* 0x000fe40007f3e0ff */
[----:B------:R-:W-:Y:S02]  /*4a90*/  PRMT R22, RZ, 0x7610, R22 ;  /* 0x00007610ff167816 */ /* 0x000fe40000000016 */
[----:B------:R-:W-:Y:S02]  /*4aa0*/  ISETP.GE.U32.AND P0, PT, R23, R10, PT ;  /* 0x0000000a1700720c */ /* 0x000fe40003f06070 */
[----:B------:R-:W-:-:S04]  /*4ab0*/  IADD3.X R23, PT, PT, RZ, R7, RZ, P1, !PT ;  /* 0x00000007ff177210 */ /* 0x000fc80000ffe4ff */
[----:B------:R-:W-:-:S13]  /*4ac0*/  ISETP.GE.U32.AND.EX P0, PT, R23, R11, PT, P0 ;  /* 0x0000000b1700720c */ /* 0x000fda0003f06100 */
[----:B0-----:R-:W-:Y:S05]  /*4ad0*/  @P0 BRA `(.L_x_59) ;  /* 0x0000000000300947 */ /* 0x001fea0003800000 */
[----:B------:R-:W-:-:S04]  /*4ae0*/  IADD3 R19, P1, PT, R6, 0x7, RZ ;  /* 0x0000000706137810 */ /* 0x000fc80007f3e0ff */
[----:B------:R-:W-:Y:S01]  /*4af0*/  ISETP.GE.U32.AND P0, PT, R19, R10, PT ;  /* 0x0000000a1300720c */ /* 0x000fe20003f06070 */
[----:B------:R-:W-:Y:S02]  /*4b00*/  IMAD.X R10, RZ, RZ, R7, P1 ;  /* 0x000000ffff0a7224 */ /* 0x000fe400008e0607 */
[----:B------:R-:W-:-:S03]  /*4b10*/  IMAD R19, R15, 0x6, RZ ;  /* 0x000000060f137824 */ /* 0x000fc600078e02ff */
[----:B------:R-:W-:Y:S01]  /*4b20*/  ISETP.GE.U32.AND.EX P0, PT, R10, R11, PT, P0 ;  /* 0x0000000b0a00720c */ /* 0x000fe20003f06100 */
[----:B------:R-:W-:-:S05]  /*4b30*/  IMAD.WIDE.U32 R10, R14, 0x6, R12 ;  /* 0x000000060e0a7825 */ /* 0x000fca00078e000c */
[----:B------:R-:W-:-:S05]  /*4b40*/  IADD3 R11, PT, PT, R11, R19, RZ ;  /* 0x000000130b0b7210 */ /* 0x000fca0007ffe0ff */
[----:B------:R0:W5:Y:S02]  /*4b50*/  LDG.E.U8 R22, desc[UR4][R10.64] ;  /* 0x000000040a167981 */ /* 0x000164000c1e1100 */
[----:B------:R-:W-:-:S04]  /*4b60*/  @!P0 IMAD.WIDE.U32 R12, R14, 0x7, R12 ;  /* 0x000000070e0c8825 */ /* 0x000fc800078e000c */
[----:B------:R-:W-:-:S04]  /*4b70*/  @!P0 IMAD R15, R15, 0x7, RZ ;  /* 0x000000070f0f8824 */ /* 0x000fc800078e02ff */
[----:B------:R-:W-:-:S05]  /*4b80*/  @!P0 IMAD.IADD R13, R13, 0x1, R15 ;  /* 0x000000010d0d8824 */ /* 0x000fca00078e020f */
[----:B------:R0:W5:Y:S02]  /*4b90*/  @!P0 LDG.E.U8 R4, desc[UR4][R12.64] ;  /* 0x000000040c048981 */ /* 0x000164000c1e1100 */
.L_x_59:
[----:B------:R-:W-:Y:S05]  /*4ba0*/  BSYNC.RECONVERGENT B1 ;  /* 0x0000000000017941 */ /* 0x000fea0003800200 */
.L_x_58:
[C---:B0-----:R-:W-:Y:S02]  /*4bb0*/  IADD3 R11, P0, PT, R0.reuse, 0x1, RZ ;  /* 0x00000001000b7810 */ /* 0x041fe40007f1e0ff */
[C---:B------:R-:W-:Y:S02]  /*4bc0*/  ISETP.GE.U32.AND P6, PT, R0.reuse, UR6, PT ;  /* 0x0000000600007c0c */ /* 0x040fe4000bfc6070 */
[----:B------:R-:W-:Y:S02]  /*4bd0*/  IADD3 R10, P1, PT, R0, 0x2, RZ ;  /* 0x00000002000a7810 */ /* 0x000fe40007f3e0ff */
[----:B------:R-:W-:Y:S02]  /*4be0*/  ISETP.GE.U32.AND P4, PT, R11, UR6, PT ;  /* 0x000000060b007c0c */ /* 0x000fe4000bf86070 */
[----:B------:R-:W-:Y:S01]  /*4bf0*/  ISETP.GE.AND.EX P6, PT, R2, UR7, PT, P6 ;  /* 0x0000000702007c0c */ /* 0x000fe2000bfc6360 */
[----:B------:R-:W-:Y:S01]  /*4c00*/  IMAD.X R15, RZ, RZ, R2, P1 ;  /* 0x000000ffff0f7224 */ /* 0x000fe200008e0602 */
[----:B------:R-:W-:-:S02]  /*4c10*/  IADD3 R11, P2, PT, R0, 0x3, RZ ;  /* 0x00000003000b7810 */ /* 0x000fc40007f5e0ff */
[----:B------:R-:W-:Y:S02]  /*4c20*/  ISETP.GE.U32.AND P5, PT, R10, UR6, PT ;  /* 0x000000060a007c0c */ /* 0x000fe4000bfa6070 */
[----:B------:R-:W-:Y:S02]  /*4c30*/  IADD3 R10, P3, PT, R0, 0x4, RZ ;  /* 0x00000004000a7810 */ /* 0x000fe40007f7e0ff */
[----:B-----5:R-:W-:Y:S02]  /*4c40*/  SEL R21, R21, RZ, P6 ;  /* 0x000000ff15157207 */ /* 0x020fe40003000000 */
[----:B------:R-:W-:Y:S01]  /*4c50*/  ISETP.GE.U32.AND P6, PT, R11, UR6, PT ;  /* 0x000000060b007c0c */ /* 0x000fe2000bfc6070 */
[----:B------:R-:W-:Y:S01]  /*4c60*/  IMAD.X R13, RZ, RZ, R2, P3 ;  /* 0x000000ffff0d7224 */ /* 0x000fe200018e0602 */
[----:B------:R-:W-:Y:S02]  /*4c70*/  IADD3.X R19, PT, PT, RZ, R2, RZ, P0, !PT ;  /* 0x00000002ff137210 */ /* 0x000fe400007fe4ff */
[----:B------:R-:W-:-:S02]  /*4c80*/  ISETP.GE.U32.AND P0, PT, R10, UR6, PT ;  /* 0x000000060a007c0c */ /* 0x000fc4000bf06070 */
[C---:B------:R-:W-:Y:S02]  /*4c90*/  IADD3 R11, P1, PT, R0.reuse, 0x5, RZ ;  /* 0x00000005000b7810 */ /* 0x040fe40007f3e0ff */
[-C--:B------:R-:W-:Y:S02]  /*4ca0*/  IADD3.X R14, PT, PT, RZ, R2.reuse, RZ, P2, !PT ;  /* 0x00000002ff0e7210 */ /* 0x080fe400017fe4ff */
[C---:B------:R-:W-:Y:S02]  /*4cb0*/  IADD3 R10, P2, PT, R0.reuse, 0x6, RZ ;  /* 0x00000006000a7810 */ /* 0x040fe40007f5e0ff */
[----:B------:R-:W-:Y:S02]  /*4cc0*/  IADD3 R0, P3, PT, R0, 0x7, RZ ;  /* 0x0000000700007810 */ /* 0x000fe40007f7e0ff */
[-C--:B------:R-:W-:Y:S02]  /*4cd0*/  IADD3.X R12, PT, PT, RZ, R2.reuse, RZ, P1, !PT ;  /* 0x00000002ff0c7210 */ /* 0x080fe40000ffe4ff */
[----:B------:R-:W-:Y:S01]  /*4ce0*/  ISETP.GE.U32.AND P1, PT, R11, UR6, PT ;  /* 0x000000060b007c0c */ /* 0x000fe2000bf26070 */
[----:B------:R-:W-:Y:S01]  /*4cf0*/  IMAD.X R11, RZ, RZ, R2, P2 ;  /* 0x000000ffff0b7224 */ /* 0x000fe200010e0602 */
[----:B------:R-:W-:-:S02]  /*4d00*/  IADD3.X R2, PT, PT, RZ, R2, RZ, P3, !PT ;  /* 0x00000002ff027210 */ /* 0x000fc40001ffe4ff */
[----:B------:R-:W-:Y:S02]  /*4d10*/  ISETP.GE.U32.AND P2, PT, R10, UR6, PT ;  /* 0x000000060a007c0c */ /* 0x000fe4000bf46070 */
[----:B------:R-:W-:Y:S02]  /*4d20*/  ISETP.GE.U32.AND P3, PT, R0, UR6, PT ;  /* 0x0000000600007c0c */ /* 0x000fe4000bf66070 */
[----:B------:R-:W-:Y:S02]  /*4d30*/  ISETP.GE.AND.EX P5, PT, R15, UR7, PT, P5 ;  /* 0x000000070f007c0c */ /* 0x000fe4000bfa6350 */
[----:B------:R-:W-:Y:S02]  /*4d40*/  ISETP.GE.AND.EX P6, PT, R14, UR7, PT, P6 ;  /* 0x000000070e007c0c */ /* 0x000fe4000bfc6360 */
[----:B------:R-:W-:Y:S02]  /*4d50*/  ISETP.GE.AND.EX P0, PT, R13, UR7, PT, P0 ;  /* 0x000000070d007c0c */ /* 0x000fe4000bf06300 */
[----:B------:R-:W-:-:S02]  /*4d60*/  ISETP.GE.AND.EX P2, PT, R11, UR7, PT, P2 ;  /* 0x000000070b007c0c */ /* 0x000fc4000bf46320 */
[----:B------:R-:W-:Y:S02]  /*4d70*/  ISETP.GE.AND.EX P3, PT, R2, UR7, PT, P3 ;  /* 0x0000000702007c0c */ /* 0x000fe4000bf66330 */
[----:B------:R-:W-:Y:S02]  /*4d80*/  ISETP.GE.AND.EX P4, PT, R19, UR7, PT, P4 ;  /* 0x0000000713007c0c */ /* 0x000fe4000bf86340 */
[----:B------:R-:W-:Y:S02]  /*4d90*/  ISETP.GE.AND.EX P1, PT, R12, UR7, PT, P1 ;  /* 0x000000070c007c0c */ /* 0x000fe4000bf26310 */
[----:B------:R-:W-:Y:S02]  /*4da0*/  SEL R9, R9, RZ, P5 ;  /* 0x000000ff09097207 */ /* 0x000fe40002800000 */
[----:B------:R-:W-:Y:S02]  /*4db0*/  SEL R8, R8, RZ, P6 ;  /* 0x000000ff08087207 */ /* 0x000fe40003000000 */
[----:B------:R-:W-:-:S02]  /*4dc0*/  SEL R5, R5, RZ, P0 ;  /* 0x000000ff05057207 */ /* 0x000fc40000000000 */
[----:B------:R-:W-:Y:S02]  /*4dd0*/  SEL R22, R22, RZ, P2 ;  /* 0x000000ff16167207 */ /* 0x000fe40001000000 */
[----:B------:R-:W-:Y:S02]  /*4de0*/  SEL R4, R4, RZ, P3 ;  /* 0x000000ff04047207 */ /* 0x000fe40001800000 */
[----:B------:R-:W-:Y:S02]  /*4df0*/  SEL R20, R20, RZ, P4 ;  /* 0x000000ff14147207 */ /* 0x000fe40002000000 */
[----:B------:R-:W-:Y:S02]  /*4e00*/  PRMT R11, R9, 0x7610, R11 ;  /* 0x00007610090b7816 */ /* 0x000fe4000000000b */
[----:B------:R-:W-:Y:S02]  /*4e10*/  PRMT R10, R8, 0x7610, R10 ;  /* 0x00007610080a7816 */ /* 0x000fe4000000000a */
[----:B------:R-:W-:-:S02]  /*4e20*/  SEL R18, R18, RZ, P1 ;  /* 0x000000ff12127207 */ /* 0x000fc40000800000 */
[----:B------:R-:W-:Y:S02]  /*4e30*/  PRMT R19, R5, 0x7610, R19 ;  /* 0x0000761005137816 */ /* 0x000fe40000000013 */
[----:B------:R-:W-:Y:S02]  /*4e40*/  PRMT R13, R22, 0x7610, R13 ;  /* 0x00007610160d7816 */ /* 0x000fe4000000000d */
[----:B------:R-:W-:-:S07]  /*4e50*/  PRMT R12, R4, 0x7610, R12 ;  /* 0x00007610040c7816 */ /* 0x000fce000000000c */
.L_x_57:
[----:B------:R-:W-:Y:S05]  /*4e60*/  BSYNC.RECONVERGENT B0 ;  /* 0x0000000000007941 */ /* 0x000fea0003800200 */
.L_x_56:
[----:B------:R-:W0:Y:S02]  /*4e70*/  LDC.64 R4, c[0x0][R3+0x520] ;  /* 0x0001480003047b82 */ /* 0x000e240000000a00 */
[----:B0-----:R-:W-:-:S04]  /*4e80*/  ISETP.GE.U32.AND P0, PT, R6, R4, PT ;  /* 0x000000040600720c */ /* 0x001fc80003f06070 */
[----:B------:R-:W-:-:S13]  /*4e90*/  ISETP.GE.AND.EX P0, PT, R7, R5, PT, P0 ;  /* 0x000000050700720c */ /* 0x000fda0003f06300 */
[----:B------:R-:W-:Y:S05]  /*4ea0*/  @P0 EXIT ;  /* 0x000000000000094d */ /* 0x000fea0003800000 */
[----:B------:R-:W0:Y:S01]  /*4eb0*/  LDCU.64 UR6, c[0x0][0x380] ;  /* 0x00007000ff0677ac */ /* 0x000e220008000a00 */
[----:B------:R-:W-:-:S04]  /*4ec0*/  IADD3 R9, P1, PT, R6, 0x1, RZ ;  /* 0x0000000106097810 */ /* 0x000fc80007f3e0ff */
[----:B------:R-:W-:Y:S01]  /*4ed0*/  ISETP.GE.U32.AND P0, PT, R9, R4, PT ;  /* 0x000000040900720c */ /* 0x000fe20003f06070 */
[----:B------:R-:W-:-:S05]  /*4ee0*/  IMAD.X R9, RZ, RZ, R7, P1 ;  /* 0x000000ffff097224 */ /* 0x000fca00008e0607 */
[----:B------:R-:W-:Y:S02]  /*4ef0*/  ISETP.GE.U32.AND.EX P0, PT, R9, R5, PT, P0 ;  /* 0x000000050900720c */ /* 0x000fe40003f06100 */
[----:B0-----:R-:W-:-:S04]  /*4f00*/  IADD3 R8, P1, PT, R17, UR6, RZ ;  /* 0x0000000611087c10 */ /* 0x001fc8000ff3e0ff */
[----:B------:R-:W-:-:S05]  /*4f10*/  IADD3.X R9, PT, PT, R16, UR7, RZ, P1, !PT ;  /* 0x0000000710097c10 */ /* 0x000fca0008ffe4ff */
[----:B------:R0:W-:Y:S02]  /*4f20*/  STG.E.U8 desc[UR4][R8.64], R21 ;  /* 0x0000001508007986 */ /* 0x0001e4000c101104 */
[----:B------:R-:W-:Y:S05]  /*4f30*/  @P0 EXIT ;  /* 0x000000000000094d */ /* 0x000fea0003800000 */
[----:B------:R-:W1:Y:S01]  /*4f40*/  LDC.64 R2, c[0x0][R3+0x448] ;  /* 0x0001120003027b82 */ /* 0x000e620000000a00 */
[----:B------:R-:W-:-:S04]  /*4f50*/  IADD3 R15, P1, PT, R6, 0x2, RZ ;  /* 0x00000002060f7810 */ /* 0x000fc80007f3e0ff */
[----:B------:R-:W-:Y:S02]  /*4f60*/  ISETP.GE.U32.AND P0, PT, R15, R4, PT ;  /* 0x000000040f00720c */ /* 0x000fe40003f06070 */
[----:B------:R-:W-:-:S04]  /*4f70*/  IADD3.X R15, PT, PT, RZ, R7, RZ, P1, !PT ;  /* 0x00000007ff0f7210 */ /* 0x000fc80000ffe4ff */
[----:B------:R-:W-:Y:S02]  /*4f80*/  ISETP.GE.U32.AND.EX P0, PT, R15, R5, PT, P0 ;  /* 0x000000050f00720c */ /* 0x000fe40003f06100 */
[----:B-1----:R-:W-:-:S05]  /*4f90*/  IADD3 R14, P1, PT, R2, R8, RZ ;  /* 0x00000008020e7210 */ /* 0x002fca0007f3e0ff */
[----:B------:R-:W-:-:S05]  /*4fa0*/  IMAD.X R15, R3, 0x1, R9, P1 ;  /* 0x00000001030f7824 */ /* 0x000fca00008e0609 */
[----:B------:R1:W-:Y:S01]  /*4fb0*/  STG.E.U8 desc[UR4][R14.64], R20 ;  /* 0x000000140e007986 */ /* 0x0003e2000c101104 */
[----:B------:R-:W-:Y:S05]  /*4fc0*/  @P0 EXIT ;  /* 0x000000000000094d */ /* 0x000fea0003800000 */
[----:B-1----:R-:W-:-:S04]  /*4fd0*/  IADD3 R15, P1, PT, R6, 0x3, RZ ;  /* 0x00000003060f7810 */ /* 0x002fc80007f3e0ff */
[----:B------:R-:W-:Y:S02]  /*4fe0*/  ISETP.GE.U32.AND P0, PT, R15, R4, PT ;  /* 0x000000040f00720c */ /* 0x000fe40003f06070 */
[----:B------:R-:W-:Y:S02]  /*4ff0*/  IADD3.X R15, PT, PT, RZ, R7, RZ, P1, !PT ;  /* 0x00000007ff0f7210 */ /* 0x000fe40000ffe4ff */
[C---:B------:R-:W-:Y:S02]  /*5000*/  LEA R14, P1, R2.reuse, R8, 0x1 ;  /* 0x00000008020e7211 */ /* 0x040fe400078208ff */
[----:B------:R-:W-:Y:S02]  /*5010*/  ISETP.GE.U32.AND.EX P0, PT, R15, R5, PT, P0 ;  /* 0x000000050f00720c */ /* 0x000fe40003f06100 */
[----:B------:R-:W-:-:S05]  /*5020*/  LEA.HI.X R15, R2, R9, R3, 0x1, P1 ;  /* 0x00000009020f7211 */ /* 0x000fca00008f0c03 */
[----:B------:R1:W-:Y:S06]  /*5030*/  STG.E.U8 desc[UR4][R14.64], R11 ;  /* 0x0000000b0e007986 */ /* 0x0003ec000c101104 */
[----:B------:R-:W-:Y:S05]  /*5040*/  @P0 EXIT ;  /* 0x000000000000094d */ /* 0x000fea0003800000 */
[----:B------:R-:W-:Y:S01]  /*5050*/  IADD3 R17, P1, PT, R6, 0x4, RZ ;  /* 0x0000000406117810 */ /* 0x000fe20007f3e0ff */
[----:B-1----:R-:W-:Y:S02]  /*5060*/  IMAD R11, R3, 0x3, RZ ;  /* 0x00000003030b7824 */ /* 0x002fe400078e02ff */
[----:B------:R-:W-:Y:S01]  /*5070*/  IMAD.WIDE.U32 R14, R2, 0x3, R8 ;  /* 0x00000003020e7825 */ /* 0x000fe200078e0008 */
[----:B------:R-:W-:-:S03]  /*5080*/  ISETP.GE.U32.AND P0, PT, R17, R4, PT ;  /* 0x000000041100720c */ /* 0x000fc60003f06070 */
[----:B------:R-:W-:Y:S01]  /*5090*/  IMAD.X R17, RZ, RZ, R7, P1 ;  /* 0x000000ffff117224 */ /* 0x000fe200008e0607 */
[----:B------:R-:W-:-:S04]  /*50a0*/  IADD3 R15, PT, PT, R15, R11, RZ ;  /* 0x0000000b0f0f7210 */ /* 0x000fc80007ffe0ff */
[----:B------:R-:W-:Y:S01]  /*50b0*/  ISETP.GE.U32.AND.EX P0, PT, R17, R5, PT, P0 ;  /* 0x000000051100720c */ /* 0x000fe20003f06100 */
[----:B------:R1:W-:-:S12]  /*50c0*/  STG.E.U8 desc[UR4][R14.64], R10 ;  /* 0x0000000a0e007986 */ /* 0x0003d8000c101104 */
[----:B-1----:R-:W-:Y:S05]  /*50d0*/  @P0 EXIT ;  /* 0x000000000000094d */ /* 0x002fea0003800000 */
[----:B------:R-:W-:-:S04]  /*50e0*/  IADD3 R11, P1, PT, R6, 0x5, RZ ;  /* 0x00000005060b7810 */ /* 0x000fc80007f3e0ff */
[----:B------:R-:W-:Y:S01]  /*50f0*/  ISETP.GE.U32.AND P0, PT, R11, R4, PT ;  /* 0x000000040b00720c */ /* 0x000fe20003f06070 */
[----:B------:R-:W-:Y:S01]  /*5100*/  IMAD.X R11, RZ, RZ, R7, P1 ;  /* 0x000000ffff0b7224 */ /* 0x000fe200008e0607 */
[----:B------:R-:W-:-:S04]  /*5110*/  LEA R10, P1, R2, R8, 0x2 ;  /* 0x00000008020a7211 */ /* 0x000fc800078210ff */
[----:B------:R-:W-:Y:S02]  /*5120*/  ISETP.GE.U32.AND.EX P0, PT, R11, R5, PT, P0 ;  /* 0x000000050b00720c */ /* 0x000fe40003f06100 */
[----:B------:R-:W-:-:S05]  /*5130*/  LEA.HI.X R11, R2, R9, R3, 0x2, P1 ;  /* 0x00000009020b7211 */ /* 0x000fca00008f1403 */
[----:B------:R1:W-:Y:S06]  /*5140*/  STG.E.U8 desc[UR4][R10.64], R19 ;  /* 0x000000130a007986 */ /* 0x0003ec000c101104 */
[----:B------:R-:W-:Y:S05]  /*5150*/  @P0 EXIT ;  /* 0x000000000000094d */ /* 0x000fea0003800000 */
[----:B------:R-:W-:Y:S01]  /*5160*/  IADD3 R17, P1, PT, R6, 0x6, RZ ;  /* 0x0000000606117810 */ /* 0x000fe20007f3e0ff */
[----:B------:R-:W-:Y:S02]  /*5170*/  IMAD R15, R3, 0x5, RZ ;  /* 0x00000005030f7824 */ /* 0x000fe400078e02ff */
[----:B-1----:R-:W-:Y:S01]  /*5180*/  IMAD.WIDE.U32 R10, R2, 0x5, R8 ;  /* 0x00000005020a7825 */ /* 0x002fe200078e0008 */
[----:B------:R-:W-:Y:S02]  /*5190*/  ISETP.GE.U32.AND P0, PT, R17, R4, PT ;  /* 0x000000041100720c */ /* 0x000fe40003f06070 */
[----:B------:R-:W-:Y:S01]  /*51a0*/  IADD3.X R17, PT, PT, RZ, R7, RZ, P1, !PT ;  /* 0x00000007ff117210 */ /* 0x000fe20000ffe4ff */
[----:B------:R-:W-:-:S03]  /*51b0*/  IMAD.IADD R11, R11, 0x1, R15 ;  /* 0x000000010b0b7824 */ /* 0x000fc600078e020f */
[----:B------:R-:W-:Y:S02]  /*51c0*/  ISETP.GE.U32.AND.EX P0, PT, R17, R5, PT, P0 ;  /* 0x000000051100720c */ /* 0x000fe40003f06100 */
[----:B------:R1:W-:Y:S11]  /*51d0*/  STG.E.U8 desc[UR4][R10.64], R18 ;  /* 0x000000120a007986 */ /* 0x0003f6000c101104 */
        /* <DEDUP_REMOVED lines=10> */
[----:B0-----:R-:W-:-:S04]  /*5280*/  IMAD.WIDE.U32 R8, R2, 0x7, R8 ;  /* 0x0000000702087825 */ /* 0x001fc800078e0008 */
[----:B------:R-:W-:-:S05]  /*5290*/  IMAD R3, R3, 0x7, RZ ;  /* 0x0000000703037824 */ /* 0x000fca00078e02ff */
[----:B------:R-:W-:-:S05]  /*52a0*/  IADD3 R9, PT, PT, R9, R3, RZ ;  /* 0x0000000309097210 */ /* 0x000fca0007ffe0ff */
[----:B------:R-:W-:Y:S01]  /*52b0*/  STG.E.U8 desc[UR4][R8.64], R12 ;  /* 0x0000000c08007986 */ /* 0x000fe2000c101104 */
[----:B------:R-:W-:Y:S05]  /*52c0*/  EXIT ;  /* 0x000000000000794d */ /* 0x000fea0003800000 */
        .weak           $__internal_0_$__cuda_sm20_div_s64
        .type           $__internal_0_$__cuda_sm20_div_s64,@function
        .size           $__internal_0_$__cuda_sm20_div_s64,($__internal_1_$__cuda_sm20_rem_s64 - $__internal_0_$__cuda_sm20_div_s64)
$__internal_0_$__cuda_sm20_div_s64:
[-C--:B------:R-:W-:Y:S02]  /*52d0*/  IADD3 R18, P1, PT, RZ, -R5.reuse, RZ ;  /* 0x80000005ff127210 */ /* 0x080fe40007f3e0ff */
[----:B------:R-:W-:Y:S02]  /*52e0*/  ISETP.GE.AND P0, PT, R4, RZ, PT ;  /* 0x000000ff0400720c */ /* 0x000fe40003f06270 */
[----:B------:R-:W-:Y:S01]  /*52f0*/  ISETP.GE.AND P3, PT, R24, RZ, PT ;  /* 0x000000ff1800720c */ /* 0x000fe20003f66270 */
[----:B------:R-:W-:Y:S01]  /*5300*/  IMAD.X R9, RZ, RZ, ~R4, P1 ;  /* 0x000000ffff097224 */ /* 0x000fe200008e0e04 */
[----:B------:R-:W-:-:S04]  /*5310*/  SEL R18, R18, R5, !P0 ;  /* 0x0000000512127207 */ /* 0x000fc80004000000 */
[----:B------:R-:W-:-:S04]  /*5320*/  SEL R19, R9, R4, !P0 ;  /* 0x0000000409137207 */ /* 0x000fc80004000000 */
[----:B------:R-:W0:Y:S02]  /*5330*/  I2F.U64.RP R9, R18 ;  /* 0x0000001200097312 */ /* 0x000e240000309000 */
[----:B0-----:R-:W0:Y:S02]  /*5340*/  MUFU.RCP R9, R9 ;  /* 0x0000000900097308 */ /* 0x001e240000001000 */
[----:B0-----:R-:W-:-:S15]  /*5350*/  IADD3 R9, PT, PT, R9, 0x1ffffffe, RZ ;  /* 0x1ffffffe09097810 */ /* 0x001fde0007ffe0ff */
[----:B------:R-:W-:-:S15]  /*5360*/  NOP ;  /* 0x0000000000007918 */ /* 0x000fde0000000000 */
[----:B------:R-:W-:-:S15]  /*5370*/  NOP ;  /* 0x0000000000007918 */ /* 0x000fde0000000000 */
[----:B------:R-:W-:-:S15]  /*5380*/  NOP ;  /* 0x0000000000007918 */ /* 0x000fde0000000000 */
[----:B------:R-:W0:Y:S02]  /*5390*/  F2I.U64.TRUNC R30, R9 ;  /* 0x00000009001e7311 */ /* 0x000e24000020d800 */
[----:B0-----:R-:W-:-:S04]  /*53a0*/  IMAD.WIDE.U32 R22, R30, R18, RZ ;  /* 0x000000121e167225 */ /* 0x001fc800078e00ff */
[C---:B------:R-:W-:Y:S01]  /*53b0*/  IMAD R10, R30.reuse, R19, R23 ;  /* 0x000000131e0a7224 */ /* 0x040fe200078e0217 */
[----:B------:R-:W-:Y:S02]  /*53c0*/  IADD3 R11, P0, PT, RZ, -R22, RZ ;  /* 0x80000016ff0b7210 */ /* 0x000fe40007f1e0ff */
[----:B------:R-:W-:Y:S01]  /*53d0*/  MOV R23, R30 ;  /* 0x0000001e00177202 */ /* 0x000fe20000000f00 */
[----:B------:R-:W-:Y:S02]  /*53e0*/  IMAD R10, R31, R18, R10 ;  /* 0x000000121f0a7224 */ /* 0x000fe400078e020a */
[----:B------:R-:W-:-:S04]  /*53f0*/  IMAD.HI.U32 R22, R30, R11, RZ ;  /* 0x0000000b1e167227 */ /* 0x000fc800078e00ff */
[----:B------:R-:W-:-:S04]  /*5400*/  IMAD.X R10, RZ, RZ, ~R10, P0 ;  /* 0x000000ffff0a7224 */ /* 0x000fc800000e0e0a */
[----:B------:R-:W-:-:S04]  /*5410*/  IMAD.WIDE.U32 R22, P0, R30, R10, R22 ;  /* 0x0000000a1e167225 */ /* 0x000fc80007800016 */
[C---:B------:R-:W-:Y:S02]  /*5420*/  IMAD R9, R31.reuse, R10, RZ ;  /* 0x0000000a1f097224 */ /* 0x040fe400078e02ff */
[----:B------:R-:W-:-:S04]  /*5430*/  IMAD.HI.U32 R11, P1, R31, R11, R22 ;  /* 0x0000000b1f0b7227 */ /* 0x000fc80007820016 */
[----:B------:R-:W-:Y:S01]  /*5440*/  IMAD.HI.U32 R10, R31, R10, RZ ;  /* 0x0000000a1f0a7227 */ /* 0x000fe200078e00ff */
[----:B------:R-:W-:-:S03]  /*5450*/  IADD3 R23, P2, PT, R9, R11, RZ ;  /* 0x0000000b09177210 */ /* 0x000fc60007f5e0ff */
[----:B------:R-:W-:Y:S02]  /*5460*/  IMAD.X R10, R10, 0x1, R31, P0 ;  /* 0x000000010a0a7824 */ /* 0x000fe400000e061f */
[----:B------:R-:W-:-:S03]  /*5470*/  IMAD.WIDE.U32 R30, R23, R18, RZ ;  /* 0x00000012171e7225 */ /* 0x000fc600078e00ff */
[----:B------:R-:W-:Y:S01]  /*5480*/  IADD3.X R11, PT, PT, RZ, RZ, R10, P2, P1 ;  /* 0x000000ffff0b7210 */ /* 0x000fe200017e240a */
[----:B------:R-:W-:Y:S01]  /*5490*/  IMAD R10, R23, R19, R31 ;  /* 0x00000013170a7224 */ /* 0x000fe200078e021f */
[----:B------:R-:W-:Y:S01]  /*54a0*/  IADD3 R20, P0, PT, RZ, -R30, RZ ;  /* 0x8000001eff147210 */ /* 0x000fe20007f1e0ff */
[----:B------:R-:W-:Y:S02]  /*54b0*/  IMAD.MOV.U32 R31, RZ, RZ, RZ ;  /* 0x000000ffff1f7224 */ /* 0x000fe400078e00ff */
[----:B------:R-:W-:Y:S02]  /*54c0*/  IMAD R10, R11, R18, R10 ;  /* 0x000000120b0a7224 */ /* 0x000fe400078e020a */
[----:B------:R-:W-:-:S03]  /*54d0*/  IMAD.HI.U32 R22, R23, R20, RZ ;  /* 0x0000001417167227 */ /* 0x000fc600078e00ff */
[----:B------:R-:W-:-:S05]  /*54e0*/  IADD3.X R10, PT, PT, RZ, ~R10, RZ, P0, !PT ;  /* 0x8000000aff0a7210 */ /* 0x000fca00007fe4ff */
[----:B------:R-:W-:-:S04]  /*54f0*/  IMAD.WIDE.U32 R22, P0, R23, R10, R22 ;  /* 0x0000000a17167225 */ /* 0x000fc80007800016 */
[C---:B------:R-:W-:Y:S02]  /*5500*/  IMAD R9, R11.reuse, R10, RZ ;  /* 0x0000000a0b097224 */ /* 0x040fe400078e02ff */
[----:B------:R-:W-:Y:S01]  /*5510*/  IMAD.HI.U32 R20, P1, R11, R20, R22 ;  /* 0x000000140b147227 */ /* 0x000fe20007820016 */
[----:B------:R-:W-:-:S03]  /*5520*/  IADD3 R22, P4, PT, RZ, -R21, RZ ;  /* 0x80000015ff167210 */ /* 0x000fc60007f9e0ff */
[----:B------:R-:W-:Y:S01]  /*5530*/  IMAD.HI.U32 R10, R11, R10, RZ ;  /* 0x0000000a0b0a7227 */ /* 0x000fe200078e00ff */
[----:B------:R-:W-:Y:S02]  /*5540*/  SEL R22, R22, R21, !P3 ;  /* 0x0000001516167207 */ /* 0x000fe40005800000 */
[----:B------:R-:W-:Y:S01]  /*5550*/  IADD3 R9, P2, PT, R9, R20, RZ ;  /* 0x0000001409097210 */ /* 0x000fe20007f5e0ff */
[----:B------:R-:W-:Y:S01]  /*5560*/  IMAD.X R20, RZ, RZ, ~R24, P4 ;  /* 0x000000ffff147224 */ /* 0x000fe200020e0e18 */
[----:B------:R-:W-:-:S03]  /*5570*/  IADD3.X R10, PT, PT, R10, R11, RZ, P0, !PT ;  /* 0x0000000b0a0a7210 */ /* 0x000fc600007fe4ff */
[----:B------:R-:W-:Y:S01]  /*5580*/  IMAD.HI.U32 R30, R9, R22, RZ ;  /* 0x00000016091e7227 */ /* 0x000fe200078e00ff */
[----:B------:R-:W-:Y:S02]  /*5590*/  SEL R11, R20, R24, !P3 ;  /* 0x00000018140b7207 */ /* 0x000fe40005800000 */
[----:B------:R-:W-:-:S03]  /*55a0*/  IADD3.X R10, PT, PT, RZ, RZ, R10, P2, P1 ;  /* 0x000000ffff0a7210 */ /* 0x000fc600017e240a */
[----:B------:R-:W-:-:S04]  /*55b0*/  IMAD.WIDE.U32 R20, R9, R11, R30 ;  /* 0x0000000b09147225 */ /* 0x000fc800078e001e */
[C---:B------:R-:W-:Y:S02]  /*55c0*/  IMAD R9, R10.reuse, R11, RZ ;  /* 0x0000000b0a097224 */ /* 0x040fe400078e02ff */
[----:B------:R-:W-:-:S04]  /*55d0*/  IMAD.HI.U32 R20, P0, R10, R22, R20 ;  /* 0x000000160a147227 */ /* 0x000fc80007800014 */
[----:B------:R-:W-:Y:S01]  /*55e0*/  IMAD.HI.U32 R10, R10, R11, RZ ;  /* 0x0000000b0a0a7227 */ /* 0x000fe200078e00ff */
[----:B------:R-:W-:-:S04]  /*55f0*/  IADD3 R9, P1, PT, R9, R20, RZ ;  /* 0x0000001409097210 */ /* 0x000fc80007f3e0ff */
[----:B------:R-:W-:Y:S01]  /*5600*/  IADD3.X R10, PT, PT, R10, RZ, RZ, P0, !PT ;  /* 0x000000ff0a0a7210 */ /* 0x000fe200007fe4ff */
[----:B------:R-:W-:-:S04]  /*5610*/  IMAD.WIDE.U32 R30, R9, R18, RZ ;  /* 0x00000012091e7225 */ /* 0x000fc800078e00ff */
[----:B------:R-:W-:Y:S01]  /*5620*/  IMAD.X R10, RZ, RZ, R10, P1 ;  /* 0x000000ffff0a7224 */ /* 0x000fe200008e060a */
[----:B------:R-:W-:Y:S01]  /*5630*/  IADD3 R22, P1, PT, -R30, R22, RZ ;  /* 0x000000161e167210 */ /* 0x000fe20007f3e1ff */
[----:B------:R-:W-:-:S03]  /*5640*/  IMAD R20, R9, R19, R31 ;  /* 0x0000001309147224 */ /* 0x000fc600078e021f */
[-C--:B------:R-:W-:Y:S01]  /*5650*/  ISETP.GE.U32.AND P0, PT, R22, R18.reuse, PT ;  /* 0x000000121600720c */ /* 0x080fe20003f06070 */
[----:B------:R-:W-:-:S05]  /*5660*/  IMAD R20, R10, R18, R20 ;  /* 0x000000120a147224 */ /* 0x000fca00078e0214 */
[----:B------:R-:W-:Y:S02]  /*5670*/  IADD3.X R11, PT, PT, ~R20, R11, RZ, P1, !PT ;  /* 0x0000000b140b7210 */ /* 0x000fe40000ffe5ff */
[----:B------:R-:W-:Y:S02]  /*5680*/  IADD3 R23, P1, PT, R22, -R18, RZ ;  /* 0x8000001216177210 */ /* 0x000fe40007f3e0ff */
[----:B------:R-:W-:-:S03]  /*5690*/  ISETP.GE.U32.AND.EX P0, PT, R11, R19, PT, P0 ;  /* 0x000000130b00720c */ /* 0x000fc60003f06100 */
[----:B------:R-:W-:Y:S01]  /*56a0*/  IMAD.X R20, R11, 0x1, ~R19, P1 ;  /* 0x000000010b147824 */ /* 0x000fe200008e0e13 */
[----:B------:R-:W-:Y:S02]  /*56b0*/  IADD3 R21, P1, PT, R9, 0x1, RZ ;  /* 0x0000000109157810 */ /* 0x000fe40007f3e0ff */
[----:B------:R-:W-:Y:S02]  /*56c0*/  SEL R23, R23, R22, P0 ;  /* 0x0000001617177207 */ /* 0x000fe40000000000 */
[----:B------:R-:W-:Y:S02]  /*56d0*/  SEL R20, R20, R11, P0 ;  /* 0x0000000b14147207 */ /* 0x000fe40000000000 */
[----:B------:R-:W-:Y:S02]  /*56e0*/  IADD3.X R11, PT, PT, RZ, R10, RZ, P1, !PT ;  /* 0x0000000aff0b7210 */ /* 0x000fe40000ffe4ff */
[----:B------:R-:W-:Y:S02]  /*56f0*/  SEL R21, R21, R9, P0 ;  /* 0x0000000915157207 */ /* 0x000fe40000000000 */
[----:B------:R-:W-:-:S02]  /*5700*/  ISETP.GE.U32.AND P1, PT, R23, R18, PT ;  /* 0x000000121700720c */ /* 0x000fc40003f26070 */
[----:B------:R-:W-:Y:S02]  /*5710*/  SEL R11, R11, R10, P0 ;  /* 0x0000000a0b0b7207 */ /* 0x000fe40000000000 */
[----:B------:R-:W-:Y:S02]  /*5720*/  IADD3 R9, P2, PT, R21, 0x1, RZ ;  /* 0x0000000115097810 */ /* 0x000fe40007f5e0ff */
[----:B------:R-:W-:Y:S02]  /*5730*/  ISETP.GE.U32.AND.EX P0, PT, R20, R19, PT, P1 ;  /* 0x000000131400720c */ /* 0x000fe40003f06110 */
[----:B------:R-:W-:Y:S01]  /*5740*/  LOP3.LUT R18, R4, R24, RZ, 0x3c, !PT ;  /* 0x0000001804127212 */ /* 0x000fe200078e3cff */
[----:B------:R-:W-:Y:S01]  /*5750*/  IMAD.X R10, RZ, RZ, R11, P2 ;  /* 0x000000ffff0a7224 */ /* 0x000fe200010e060b */
[----:B------:R-:W-:Y:S02]  /*5760*/  SEL R9, R9, R21, P0 ;  /* 0x0000001509097207 */ /* 0x000fe40000000000 */
[----:B------:R-:W-:-:S02]  /*5770*/  ISETP.GE.AND P1, PT, R18, RZ, PT ;  /* 0x000000ff1200720c */ /* 0x000fc40003f26270 */
[----:B------:R-:W-:Y:S02]  /*5780*/  SEL R11, R10, R11, P0 ;  /* 0x0000000b0a0b7207 */ /* 0x000fe40000000000 */
[----:B------:R-:W-:Y:S02]  /*5790*/  IADD3 R10, P2, PT, RZ, -R9, RZ ;  /* 0x80000009ff0a7210 */ /* 0x000fe40007f5e0ff */
[----:B------:R-:W-:Y:S02]  /*57a0*/  ISETP.NE.U32.AND P0, PT, R5, RZ, PT ;  /* 0x000000ff0500720c */ /* 0x000fe40003f05070 */
[----:B------:R-:W-:Y:S02]  /*57b0*/  IADD3.X R5, PT, PT, RZ, ~R11, RZ, P2, !PT ;  /* 0x8000000bff057210 */ /* 0x000fe400017fe4ff */
[----:B------:R-:W-:Y:S01]  /*57c0*/  SEL R10, R10, R9, !P1 ;  /* 0x000000090a0a7207 */ /* 0x000fe20004800000 */
[----:B------:R-:W-:Y:S01]  /*57d0*/  IMAD.MOV.U32 R9, RZ, RZ, 0x0 ;  /* 0x00000000ff097424 */ /* 0x000fe200078e00ff */
[----:B------:R-:W-:-:S02]  /*57e0*/  ISETP.NE.AND.EX P0, PT, R4, RZ, PT, P0 ;  /* 0x000000ff0400720c */ /* 0x000fc40003f05300 */
[----:B------:R-:W-:Y:S02]  /*57f0*/  SEL R5, R5, R11, !P1 ;  /* 0x0000000b05057207 */ /* 0x000fe40004800000 */
[----:B------:R-:W-:Y:S02]  /*5800*/  SEL R10, R10, 0xffffffff, P0 ;  /* 0xffffffff0a0a7807 */ /* 0x000fe40000000000 */
[----:B------:R-:W-:Y:S01]  /*5810*/  SEL R11, R5, 0xffffffff, P0 ;  /* 0xffffffff050b7807 */ /* 0x000fe20000000000 */
[----:B------:R-:W-:Y:S06]  /*5820*/  RET.REL.NODEC R8 `(_ZN2at6native16triu_tril_kernelIblLb1ELi8ELb0EEEvNS_4cuda6detail10TensorInfoIT_T0_EENS4_IKS5_S6_EEllS6_) ;  /* 0xffffffa408f47950 */ /* 0x000fec0003c3ffff */
        .weak           $__internal_1_$__cuda_sm20_rem_s64
        .type           $__internal_1_$__cuda_sm20_rem_s64,@function
        .size           $__internal_1_$__cuda_sm20_rem_s64,(.L_x_6291 - $__internal_1_$__cuda_sm20_rem_s64)
$__internal_1_$__cuda_sm20_rem_s64:
[----:B------:R-:W-:Y:S02]  /*5830*/  UIADD3 UR4, UP1, UPT, URZ, -UR8, URZ ;  /* 0x80000008ff047290 */ /* 0x000fe4000ff3e0ff */
[----:B------:R-:W-:Y:S02]  /*5840*/  UISETP.GE.AND UP0, UPT, UR9, URZ, UPT ;  /* 0x000000ff0900728c */ /* 0x000fe4000bf06270 */
[----:B------:R-:W-:Y:S02]  /*5850*/  UIADD3.X UR5, UPT, UPT, URZ, ~UR9, URZ, UP1, !UPT ;  /* 0x80000009ff057290 */ /* 0x000fe40008ffe4ff */
[----:B------:R-:W-:Y:S02]  /*5860*/  USEL UR4, UR4, UR8, !UP0 ;  /* 0x0000000804047287 */ /* 0x000fe4000c000000 */
[----:B------:R-:W-:-:S09]  /*5870*/  USEL UR5, UR5, UR9, !UP0 ;  /* 0x0000000905057287 */ /* 0x000fd2000c000000 */
[----:B------:R-:W0:Y:S02]  /*5880*/  I2F.U64.RP R11, UR4 ;  /* 0x00000004000b7d12 */ /* 0x000e240008309000 */
[----:B0-----:R-:W0:Y:S02]  /*5890*/  MUFU.RCP R11, R11 ;  /* 0x0000000b000b7308 */ /* 0x001e240000001000 */
[----:B0-----:R-:W-:-:S15]  /*58a0*/  IADD3 R8, PT, PT, R11, 0x1ffffffe, RZ ;  /* 0x1ffffffe0b087810 */ /* 0x001fde0007ffe0ff */
[----:B------:R-:W-:-:S15]  /*58b0*/  NOP ;  /* 0x0000000000007918 */ /* 0x000fde0000000000 */
[----:B------:R-:W-:-:S15]  /*58c0*/  NOP ;  /* 0x0000000000007918 */ /* 0x000fde0000000000 */
[----:B------:R-:W-:-:S15]  /*58d0*/  NOP ;  /* 0x0000000000007918 */ /* 0x000fde0000000000 */
[----:B------:R-:W0:Y:S02]  /*58e0*/  F2I.U64.TRUNC R8, R8 ;  /* 0x0000000800087311 */ /* 0x000e24000020d800 */
[----:B0-----:R-:W-:-:S04]  /*58f0*/  IMAD.WIDE.U32 R4, R8, UR4, RZ ;  /* 0x0000000408047c25 */ /* 0x001fc8000f8e00ff */
[----:B------:R-:W-:Y:S01]  /*5900*/  IMAD R5, R8, UR5, R5 ;  /* 0x0000000508057c24 */ /* 0x000fe2000f8e0205 */
[----:B------:R-:W-:-:S03]  /*5910*/  IADD3 R19, P0, PT, RZ, -R4, RZ ;  /* 0x80000004ff137210 */ /* 0x000fc60007f1e0ff */
[----:B------:R-:W-:Y:S02]  /*5920*/  IMAD R5, R9, UR4, R5 ;  /* 0x0000000409057c24 */ /* 0x000fe4000f8e0205 */
[----:B------:R-:W-:-:S04]  /*5930*/  IMAD.HI.U32 R4, R8, R19, RZ ;  /* 0x0000001308047227 */ /* 0x000fc800078e00ff */
[----:B------:R-:W-:Y:S01]  /*5940*/  IMAD.X R21, RZ, RZ, ~R5, P0 ;  /* 0x000000ffff157224 */ /* 0x000fe200000e0e05 */
[----:B------:R-:W-:-:S03]  /*5950*/  MOV R5, R8 ;  /* 0x0000000800057202 */ /* 0x000fc60000000f00 */
[-C--:B------:R-:W-:Y:S02]  /*5960*/  IMAD R23, R9, R21.reuse, RZ ;  /* 0x0000001509177224 */ /* 0x080fe400078e02ff */
[----:B------:R-:W-:-:S04]  /*5970*/  IMAD.WIDE.U32 R4, P0, R8, R21, R4 ;  /* 0x0000001508047225 */ /* 0x000fc80007800004 */
[----:B------:R-:W-:-:S04]  /*5980*/  IMAD.HI.U32 R11, R9, R21, RZ ;  /* 0x00000015090b7227 */ /* 0x000fc800078e00ff */
[----:B------:R-:W-:-:S04]  /*5990*/  IMAD.HI.U32 R4, P1, R9, R19, R4 ;  /* 0x0000001309047227 */ /* 0x000fc80007820004 */
[----:B------:R-:W-:Y:S01]  /*59a0*/  IMAD.X R11, R11, 0x1, R9, P0 ;  /* 0x000000010b0b7824 */ /* 0x000fe200000e0609 */
[----:B------:R-:W-:-:S04]  /*59b0*/  IADD3 R5, P2, PT, R23, R4, RZ ;  /* 0x0000000417057210 */ /* 0x000fc80007f5e0ff */
[----:B------:R-:W-:Y:S01]  /*59c0*/  IADD3.X R11, PT, PT, RZ, RZ, R11, P2, P1 ;  /* 0x000000ffff0b7210 */ /* 0x000fe200017e240b */
[----:B------:R-:W-:Y:S01]  /*59d0*/  IMAD.WIDE.U32 R8, R5, UR4, RZ ;  /* 0x0000000405087c25 */ /* 0x000fe2000f8e00ff */
[----:B------:R-:W-:-:S03]  /*59e0*/  ISETP.GE.AND P1, PT, R13, RZ, PT ;  /* 0x000000ff0d00720c */ /* 0x000fc60003f26270 */
[----:B------:R-:W-:Y:S01]  /*59f0*/  IMAD R4, R5, UR5, R9 ;  /* 0x0000000505047c24 */ /* 0x000fe2000f8e0209 */
[----:B------:R-:W-:Y:S02]  /*5a00*/  IADD3 R19, P0, PT, RZ, -R8, RZ ;  /* 0x80000008ff137210 */ /* 0x000fe40007f1e0ff */
[-C--:B------:R-:W-:Y:S01]  /*5a10*/  IADD3 R9, P4, PT, RZ, -R12.reuse, RZ ;  /* 0x8000000cff097210 */ /* 0x080fe20007f9e0ff */
[----:B------:R-:W-:Y:S02]  /*5a20*/  IMAD R8, R11, UR4, R4 ;  /* 0x000000040b087c24 */ /* 0x000fe4000f8e0204 */
[----:B------:R-:W-:Y:S01]  /*5a30*/  IMAD.HI.U32 R4, R5, R19, RZ ;  /* 0x0000001305047227 */ /* 0x000fe200078e00ff */
[----:B------:R-:W-:Y:S02]  /*5a40*/  SEL R9, R9, R12, !P1 ;  /* 0x0000000c09097207 */ /* 0x000fe40004800000 */
[----:B------:R-:W-:Y:S01]  /*5a50*/  IADD3.X R8, PT, PT, RZ, ~R8, RZ, P0, !PT ;  /* 0x80000008ff087210 */ /* 0x000fe200007fe4ff */
[----:B------:R-:W-:-:S04]  /*5a60*/  IMAD.X R12, RZ, RZ, ~R13, P4 ;  /* 0x000000ffff0c7224 */ /* 0x000fc800020e0e0d */
[----:B------:R-:W-:Y:S01]  /*5a70*/  IMAD.WIDE.U32 R4, P0, R5, R8, R4 ;  /* 0x0000000805047225 */ /* 0x000fe20007800004 */
[----:B------:R-:W-:-:S03]  /*5a80*/  SEL R13, R12, R13, !P1 ;  /* 0x0000000d0c0d7207 */ /* 0x000fc60004800000 */
[----:B------:R-:W-:-:S04]  /*5a90*/  IMAD.HI.U32 R18, R11, R8, RZ ;  /* 0x000000080b127227 */ /* 0x000fc800078e00ff */
[----:B------:R-:W-:-:S04]  /*5aa0*/  IMAD.HI.U32 R4, P2, R11, R19, R4 ;  /* 0x000000130b047227 */ /* 0x000fc80007840004 */
[----:B------:R-:W-:Y:S01]  /*5ab0*/  IMAD R5, R11, R8, RZ ;  /* 0x000000080b057224 */ /* 0x000fe200078e02ff */
[----:B------:R-:W-:-:S04]  /*5ac0*/  IADD3.X R11, PT, PT, R18, R11, RZ, P0, !PT ;  /* 0x0000000b120b7210 */ /* 0x000fc800007fe4ff */
[----:B------:R-:W-:Y:S01]  /*5ad0*/  IADD3 R8, P3, PT, R5, R4, RZ ;  /* 0x0000000405087210 */ /* 0x000fe20007f7e0ff */
[----:B------:R-:W-:-:S03]  /*5ae0*/  IMAD.MOV.U32 R5, RZ, RZ, RZ ;  /* 0x000000ffff057224 */ /* 0x000fc600078e00ff */
[----:B------:R-:W-:Y:S01]  /*5af0*/  IADD3.X R12, PT, PT, RZ, RZ, R11, P3, P2 ;  /* 0x000000ffff0c7210 */ /* 0x000fe20001fe440b */
[----:B------:R-:W-:-:S04]  /*5b00*/  IMAD.HI.U32 R4, R8, R9, RZ ;  /* 0x0000000908047227 */ /* 0x000fc800078e00ff */
[-C--:B------:R-:W-:Y:S02]  /*5b10*/  IMAD R11, R12, R13.reuse, RZ ;  /* 0x0000000d0c0b7224 */ /* 0x080fe400078e02ff */
[----:B------:R-:W-:-:S04]  /*5b20*/  IMAD.WIDE.U32 R4, R8, R13, R4 ;  /* 0x0000000d08047225 */ /* 0x000fc800078e0004 */
[----:B------:R-:W-:-:S04]  /*5b30*/  IMAD.HI.U32 R8, R12, R13, RZ ;  /* 0x0000000d0c087227 */ /* 0x000fc800078e00ff */
[----:B------:R-:W-:-:S05]  /*5b40*/  IMAD.HI.U32 R4, P0, R12, R9, R4 ;  /* 0x000000090c047227 */ /* 0x000fca0007800004 */
[----:B------:R-:W-:Y:S02]  /*5b50*/  IADD3 R11, P2, PT, R11, R4, RZ ;  /* 0x000000040b0b7210 */ /* 0x000fe40007f5e0ff */
[----:B------:R-:W-:-:S03]  /*5b60*/  IADD3.X R8, PT, PT, R8, RZ, RZ, P0, !PT ;  /* 0x000000ff08087210 */ /* 0x000fc600007fe4ff */
[----:B------:R-:W-:-:S04]  /*5b70*/  IMAD.WIDE.U32 R4, R11, UR4, RZ ;  /* 0x000000040b047c25 */ /* 0x000fc8000f8e00ff */
[----:B------:R-:W-:Y:S01]  /*5b80*/  IMAD.X R8, RZ, RZ, R8, P2 ;  /* 0x000000ffff087224 */ /* 0x000fe200010e0608 */
[----:B------:R-:W-:Y:S01]  /*5b90*/  IADD3 R4, P2, PT, -R4, R9, RZ ;  /* 0x0000000904047210 */ /* 0x000fe20007f5e1ff */
[----:B------:R-:W-:-:S03]  /*5ba0*/  IMAD R11, R11, UR5, R5 ;  /* 0x000000050b0b7c24 */ /* 0x000fc6000f8e0205 */
[----:B------:R-:W-:Y:S01]  /*5bb0*/  ISETP.GE.U32.AND P0, PT, R4, UR4, PT ;  /* 0x0000000404007c0c */ /* 0x000fe2000bf06070 */
[----:B------:R-:W-:Y:S02]  /*5bc0*/  IMAD R8, R8, UR4, R11 ;  /* 0x0000000408087c24 */ /* 0x000fe4000f8e020b */
[----:B------:R-:W-:-:S03]  /*5bd0*/  HFMA2 R11, -RZ, RZ, 0, 0 ;  /* 0x00000000ff0b7431 */ /* 0x000fc600000001ff */
[----:B------:R-:W-:Y:S02]  /*5be0*/  IADD3.X R13, PT, PT, ~R8, R13, RZ, P2, !PT ;  /* 0x0000000d080d7210 */ /* 0x000fe400017fe5ff */
[----:B------:R-:W-:Y:S02]  /*5bf0*/  IADD3 R9, P2, PT, R4, -UR4, RZ ;  /* 0x8000000404097c10 */ /* 0x000fe4000ff5e0ff */
[C---:B------:R-:W-:Y:S02]  /*5c00*/  ISETP.GE.U32.AND.EX P0, PT, R13.reuse, UR5, PT, P0 ;  /* 0x000000050d007c0c */ /* 0x040fe4000bf06100 */
[----:B------:R-:W-:Y:S02]  /*5c10*/  IADD3.X R8, PT, PT, R13, ~UR5, RZ, P2, !PT ;  /* 0x800000050d087c10 */ /* 0x000fe400097fe4ff */
[----:B------:R-:W-:Y:S02]  /*5c20*/  SEL R9, R9, R4, P0 ;  /* 0x0000000409097207 */ /* 0x000fe40000000000 */
[----:B------:R-:W-:-:S02]  /*5c30*/  SEL R8, R8, R13, P0 ;  /* 0x0000000d08087207 */ /* 0x000fc40000000000 */
[C---:B------:R-:W-:Y:S02]  /*5c40*/  ISETP.GE.U32.AND P0, PT, R9.reuse, UR4, PT ;  /* 0x0000000409007c0c */ /* 0x040fe4000bf06070 */
[----:B------:R-:W-:Y:S02]  /*5c50*/  IADD3 R4, P2, PT, R9, -UR4, RZ ;  /* 0x8000000409047c10 */ /* 0x000fe4000ff5e0ff */
[C---:B------:R-:W-:Y:S02]  /*5c60*/  ISETP.GE.U32.AND.EX P0, PT, R8.reuse, UR5, PT, P0 ;  /* 0x0000000508007c0c */ /* 0x040fe4000bf06100 */
[----:B------:R-:W-:Y:S02]  /*5c70*/  IADD3.X R5, PT, PT, R8, ~UR5, RZ, P2, !PT ;  /* 0x8000000508057c10 */ /* 0x000fe400097fe4ff */
[----:B------:R-:W-:Y:S02]  /*5c80*/  SEL R4, R4, R9, P0 ;  /* 0x0000000904047207 */ /* 0x000fe40000000000 */
[----:B------:R-:W-:-:S02]  /*5c90*/  SEL R5, R5, R8, P0 ;  /* 0x0000000805057207 */ /* 0x000fc40000000000 */
[-C--:B------:R-:W-:Y:S02]  /*5ca0*/  IADD3 R9, P2, PT, RZ, -R4.reuse, RZ ;  /* 0x80000004ff097210 */ /* 0x080fe40007f5e0ff */
[----:B------:R-:W-:Y:S02]  /*5cb0*/  ISETP.NE.U32.AND P0, PT, RZ, UR8, PT ;  /* 0x00000008ff007c0c */ /* 0x000fe4000bf05070 */
[----:B------:R-:W-:Y:S01]  /*5cc0*/  SEL R4, R9, R4, !P1 ;  /* 0x0000000409047207 */ /* 0x000fe20004800000 */
[----:B------:R-:W-:Y:S01]  /*5cd0*/  IMAD.X R8, RZ, RZ, ~R5, P2 ;  /* 0x000000ffff087224 */ /* 0x000fe200010e0e05 */
[----:B------:R-:W-:-:S04]  /*5ce0*/  ISETP.NE.AND.EX P0, PT, RZ, UR9, PT, P0 ;  /* 0x00000009ff007c0c */ /* 0x000fc8000bf05300 */
[----:B------:R-:W-:Y:S02]  /*5cf0*/  SEL R5, R8, R5, !P1 ;  /* 0x0000000508057207 */ /* 0x000fe40004800000 */
[----:B------:R-:W-:Y:S02]  /*5d00*/  SEL R4, R4, 0xffffffff, P0 ;  /* 0xffffffff04047807 */ /* 0x000fe40000000000 */
[----:B------:R-:W-:Y:S01]  /*5d10*/  SEL R5, R5, 0xffffffff, P0 ;  /* 0xffffffff05057807 */ /* 0x000fe20000000000 */
[----:B------:R-:W-:Y:S06]  /*5d20*/  RET.REL.NODEC R10 `(_ZN2at6native16triu_tril_kernelIblLb1ELi8ELb0EEEvNS_4cuda6detail10TensorInfoIT_T0_EENS4_IKS5_S6_EEllS6_) ;  /* 0xffffffa00ab47950 */ /* 0x000fec0003c3ffff */
.L_x_60:
[----:B------:R-:W-:-:S00]  /*5d30*/  BRA `(.L_x_60) ;  /* 0xfffffffc00fc7947 */ /* 0x000fc0000383ffff */
[----:B------:R-:W-:-:S00]  /*5d40*/  NOP ;  /* 0x0000000000007918 */ /* 0x000fc00000000000 */
        /* <DEDUP_REMOVED lines=11> */
.L_x_6291:


//--------------------- .text._ZN2at6native16triu_tril_kernelIblLb1ELi8ELb1EEEvNS_4cuda6detail10TensorInfoIT_T0_EENS4_IKS5_S6_EEllS6_ --------------------------
	.section	.text._ZN2at6native16triu_tril_kernelIblLb1ELi8ELb1EEEvNS_4cuda6detail10TensorInfoIT_T0_EENS4_IKS5_S6_EEllS6_,"ax",@progbits
	.align	128
        .global         _ZN2at6native16triu_tril_kernelIblLb1ELi8ELb1EEEvNS_4cuda6detail10TensorInfoIT_T0_EENS4_IKS5_S6_EEllS6_
        .type           _ZN2at6native16triu_tril_kernelIblLb1ELi8ELb1EEEvNS_4cuda6detail10TensorInfoIT_T0_EENS4_IKS5_S6_EEllS6_,@function
        .size           _ZN2at6native16triu_tril_kernelIblLb1ELi8ELb1EEEvNS_4cuda6detail10TensorInfoIT_T0_EENS4_IKS5_S6_EEllS6_,(.L_x_6293 - _ZN2at6native16triu_tril_kernelIblLb1ELi8ELb1EEEvNS_4cuda6detail10TensorInfoIT_T0_EENS4_IKS5_S6_EEllS6_)
        .other          _ZN2at6native16triu_tril_kernelIblLb1ELi8ELb1EEEvNS_4cuda6detail10TensorInfoIT_T0_EENS4_IKS5_S6_EEllS6_,@"STO_CUDA_ENTRY STV_DEFAULT"
_ZN2at6native16triu_tril_kernelIblLb1ELi8ELb1EEEvNS_4cuda6detail10TensorInfoIT_T0_EENS4_IKS5_S6_EEllS6_:
.text._ZN2at6native16triu_tril_kernelIblLb1ELi8ELb1EEEvNS_4cuda6detail10TensorInfoIT_T0_EENS4_IKS5_S6_EEllS6_:
        /* <DEDUP_REMOVED lines=18> */
[----:B------:R-:W-:Y:S01]  /*0120*/  HFMA2 R21, -RZ, RZ, 0, 0 ;  /* 0x00000000ff157431 */ /* 0x000fe200000001ff */
[----:B0-----:R-:W0:Y:S01]  /*0130*/  I2F.U32.RP R0, UR4 ;  /* 0x0000000400007d06 */ /* 0x001e220008209000 */
[----:B------:R-:W-:-:S07]  /*0140*/  ISETP.NE.U32.AND P2, PT, RZ, UR4, PT ;  /* 0x00000004ff007c0c */ /* 0x000fce000bf45070 */
[----:B0-----:R-:W0:Y:S02]  /*0150*/  MUFU.RCP R0, R0 ;  /* 0x0000000000007308 */ /* 0x001e240000001000 */
[----:B0-----:R-:W-:Y:S01]  /*0160*/  IADD3 R2, PT, PT, R0, 0xffffffe, RZ ;  /* 0x0ffffffe00027810 */ /* 0x001fe20007ffe0ff */
[----:B------:R-:W-:-:S05]  /*0170*/  IMAD.MOV.U32 R0, RZ, RZ, RZ ;  /* 0x000000ffff007224 */ /* 0x000fca00078e00ff */
        /* <DEDUP_REMOVED lines=17> */
.L_x_62:
[----:B------:R-:W0:Y:S01]  /*0290*/  LDCU.64 UR4, c[0x0][0x6d0] ;  /* 0x0000da00ff0477ac */ /* 0x000e220008000a00 */
[----:B------:R-:W-:Y:S01]  /*02a0*/  IMAD.MOV.U32 R6, RZ, RZ, R10 ;  /* 0x000000ffff067224 */ /* 0x000fe200078e000a */
[----:B------:R-:W-:Y:S01]  /*02b0*/  MOV R4, 0x300 ;  /* 0x0000030000047802 */ /* 0x000fe20000000f00 */
[----:B------:R-:W-:Y:S02]  /*02c0*/  IMAD.MOV.U32 R23, RZ, RZ, R11 ;  /* 0x000000ffff177224 */ /* 0x000fe400078e000b */
[----:B0-----:R-:W-:Y:S01]  /*02d0*/  IMAD.U32 R8, RZ, RZ, UR4 ;  /* 0x00000004ff087e24 */ /* 0x001fe2000f8e00ff */
[----:B------:R-:W-:-:S07]  /*02e0*/  MOV R7, UR5 ;  /* 0x0000000500077c02 */ /* 0x000fce0008000f00 */
[----:B------:R-:W-:Y:S05]  /*02f0*/  CALL.REL.NOINC `($__internal_2_$__cuda_sm20_div_s64) ;  /* 0x0000003c00f87944 */ /* 0x000fea0003c00000 */
[----:B------:R-:W0:Y:S01]  /*0300*/  LDCU.64 UR4, c[0x0][0x6d0] ;  /* 0x0000da00ff0477ac */ /* 0x000e220008000a00 */
[----:B------:R-:W-:-:S05]  /*0310*/  IADD3 R5, P0, PT, RZ, -R20, RZ ;  /* 0x80000014ff057210 */ /* 0x000fca0007f1e0ff */
[----:B------:R-:W-:-:S04]  /*0320*/  IMAD.X R0, RZ, RZ, ~R21, P0 ;  /* 0x000000ffff007224 */ /* 0x000fc800000e0e15 */
[----:B0-----:R-:W-:Y:S02]  /*0330*/  IMAD R0, R0, UR4, RZ ;  /* 0x0000000400007c24 */ /* 0x001fe4000f8e02ff */
[----:B------:R-:W-:-:S04]  /*0340*/  IMAD.WIDE.U32 R2, R5, UR4, R10 ;  /* 0x0000000405027c25 */ /* 0x000fc8000f8e000a */
[----:B------:R-:W-:-:S05]  /*0350*/  IMAD R5, R5, UR5, R0 ;  /* 0x0000000505057c24 */ /* 0x000fca000f8e0200 */
[----:B------:R-:W-:-:S07]  /*0360*/  IADD3 R0, PT, PT, R3, R5, RZ ;  /* 0x0000000503007210 */ /* 0x000fce0007ffe0ff */
.L_x_63:
[----:B------:R-:W-:Y:S05]  /*0370*/  BSYNC.RECONVERGENT B0 ;  /* 0x0000000000007941 */ /* 0x000fea0003800200 */
.L_x_61:
[----:B------:R-:W0:Y:S01]  /*0380*/  LDC R5, c[0x0][0x6b8] ;  /* 0x0001ae00ff057b82 */ /* 0x000e220000000800 */
[----:B------:R-:W-:Y:S01]  /*0390*/  BSSY.RECONVERGENT B0, `(.L_x_64) ;  /* 0x0000022000007945 */ /* 0x000fe20003800200 */
[----:B0-----:R-:W-:-:S06]  /*03a0*/  IMAD.SHL.U32 R5, R5, 0x8, RZ ;  /* 0x0000000805057824 */ /* 0x001fcc00078e00ff */
[----:B------:R-:W0:Y:S02]  /*03b0*/  LDC.64 R8, c[0x0][R5+0x518] ;  /* 0x0001460005087b82 */ /* 0x000e240000000a00 */
[----:B0-----:R-:W-:-:S04]  /*03c0*/  LOP3.LUT R7, R21, R9, RZ, 0xfc, !PT ;  /* 0x0000000915077212 */ /* 0x001fc800078efcff */
[----:B------:R-:W-:-:S13]  /*03d0*/  ISETP.NE.AND.EX P0, PT, R7, RZ, PT, !PT ;  /* 0x000000ff0700720c */ /* 0x000fda0003f053f0 */
[----:B------:R-:W-:Y:S05]  /*03e0*/  @P0 BRA `(.L_x_65) ;  /* 0x0000000000500947 */ /* 0x000fea0003800000 */
[----:B------:R-:W0:Y:S01]  /*03f0*/  I2F.U32.RP R3, R8 ;  /* 0x0000000800037306 */ /* 0x000e220000209000 */
[----:B------:R-:W-:Y:S02]  /*0400*/  IADD3 R13, PT, PT, RZ, -R8, RZ ;  /* 0x80000008ff0d7210 */ /* 0x000fe40007ffe0ff */
[----:B------:R-:W-:-:S05]  /*0410*/  ISETP.NE.U32.AND P1, PT, R8, RZ, PT ;  /* 0x000000ff0800720c */ /* 0x000fca0003f25070 */
        /* <DEDUP_REMOVED lines=8> */
[----:B------:R-:W-:Y:S02]  /*04a0*/  IMAD R13, R8, R11, R20 ;  /* 0x0000000b080d7224 */ /* 0x000fe400078e0214 */
[----:B------:R-:W-:-:S03]  /*04b0*/  HFMA2 R11, -RZ, RZ, 0, 0 ;  /* 0x00000000ff0b7431 */ /* 0x000fc600000001ff */
[----:B------:R-:W-:-:S13]  /*04c0*/  ISETP.GE.U32.AND P0, PT, R13, R8, PT ;  /* 0x000000080d00720c */ /* 0x000fda0003f06070 */
[----:B------:R-:W-:-:S04]  /*04d0*/  @P0 IADD3 R13, PT, PT, -R8, R13, RZ ;  /* 0x0000000d080d0210 */ /* 0x000fc80007ffe1ff */
[----:B------:R-:W-:-:S13]  /*04e0*/  ISETP.GE.U32.AND P0, PT, R13, R8, PT ;  /* 0x000000080d00720c */ /* 0x000fda0003f06070 */
[----:B------:R-:W-:Y:S01]  /*04f0*/  @P0 IMAD.IADD R13, R13, 0x1, -R8 ;  /* 0x000000010d0d0824 */ /* 0x000fe200078e0a08 */
[----:B------:R-:W-:-:S05]  /*0500*/  @!P1 LOP3.LUT R13, RZ, R8, RZ, 0x33, !PT ;  /* 0x00000008ff0d9212 */ /* 0x000fca00078e33ff */
[----:B------:R-:W-:Y:S01]  /*0510*/  IMAD.MOV.U32 R10, RZ, RZ, R13 ;  /* 0x000000ffff0a7224 */ /* 0x000fe200078e000d */
[----:B------:R-:W-:Y:S06]  /*0520*/  BRA `(.L_x_66) ;  /* 0x0000000000207947 */ /* 0x000fec0003800000 */
.L_x_65:
[----:B------:R-:W-:Y:S01]  /*0530*/  IMAD.MOV.U32 R6, RZ, RZ, R20 ;  /* 0x000000ffff067224 */ /* 0x000fe200078e0014 */
[----:B------:R-:W-:Y:S01]  /*0540*/  MOV R4, R8 ;  /* 0x0000000800047202 */ /* 0x000fe20000000f00 */
[----:B------:R-:W-:Y:S01]  /*0550*/  IMAD.MOV.U32 R23, RZ, RZ, R21 ;  /* 0x000000ffff177224 */ /* 0x000fe200078e0015 */
[----:B------:R-:W-:Y:S01]  /*0560*/  MOV R22, 0x590 ;  /* 0x0000059000167802 */ /* 0x000fe20000000f00 */
[----:B------:R-:W-:-:S07]  /*0570*/  IMAD.MOV.U32 R3, RZ, RZ, R9 ;  /* 0x000000ffff037224 */ /* 0x000fce00078e0009 */
[----:B------:R-:W-:Y:S05]  /*0580*/  CALL.REL.NOINC `($__internal_3_$__cuda_sm20_rem_s64) ;  /* 0x0000004000b07944 */ /* 0x000fea0003c00000 */
[----:B------:R-:W-:Y:S01]  /*0590*/  IMAD.MOV.U32 R10, RZ, RZ, R6 ;  /* 0x000000ffff0a7224 */ /* 0x000fe200078e0006 */
[----:B------:R-:W-:-:S07]  /*05a0*/  MOV R11, R3 ;  /* 0x00000003000b7202 */ /* 0x000fce0000000f00 */
.L_x_66:
[----:B------:R-:W-:Y:S05]  /*05b0*/  BSYNC.RECONVERGENT B0 ;  /* 0x0000000000007941 */ /* 0x000fea0003800200 */
.L_x_64:
[----:B------:R-:W0:Y:S01]  /*05c0*/  LDCU.64 UR4, c[0x0][0x6c0] ;  /* 0x0000d800ff0477ac */ /* 0x000e220008000a00 */
[----:B------:R-:W-:-:S04]  /*05d0*/  IADD3 R3, P1, PT, R2, -R10, RZ ;  /* 0x8000000a02037210 */ /* 0x000fc80007f3e0ff */
[----:B0-----:R-:W-:Y:S01]  /*05e0*/  ISETP.GE.U32.AND P0, PT, R3, UR4, PT ;  /* 0x0000000403007c0c */ /* 0x001fe2000bf06070 */
[----:B------:R-:W-:-:S05]  /*05f0*/  IMAD.X R3, R0, 0x1, ~R11, P1 ;  /* 0x0000000100037824 */ /* 0x000fca00008e0e0b */
[----:B------:R-:W-:-:S13]  /*0600*/  ISETP.GE.AND.EX P0, PT, R3, UR5, PT, P0 ;  /* 0x0000000503007c0c */ /* 0x000fda000bf06300 */
[----:B------:R-:W-:Y:S05]  /*0610*/  @P0 EXIT ;  /* 0x000000000000094d */ /* 0x000fea0003800000 */
[----:B------:R0:W1:Y:S01]  /*0620*/  LDC.64 R12, c[0x0][R5+0x448] ;  /* 0x00011200050c7b82 */ /* 0x0000620000000a00 */
[----:B------:R-:W-:Y:S01]  /*0630*/  ISETP.NE.AND.EX P0, PT, R7, RZ, PT, !PT ;  /* 0x000000ff0700720c */ /* 0x000fe20003f053f0 */
[----:B------:R-:W-:-:S12]  /*0640*/  BSSY.RECONVERGENT B0, `(.L_x_67) ;  /* 0x000001d000007945 */ /* 0x000fd80003800200 */
[----:B0-----:R-:W-:Y:S05]  /*0650*/  @P0 BRA `(.L_x_68) ;  /* 0x0000000000500947 */ /* 0x001fea0003800000 */
[----:B------:R-:W0:Y:S01]  /*0660*/  I2F.U32.RP R3, R8 ;  /* 0x0000000800037306 */ /* 0x000e220000209000 */
[----:B------:R-:W-:Y:S01]  /*0670*/  IADD3 R9, PT, PT, RZ, -R8, RZ ;  /* 0x80000008ff097210 */ /* 0x000fe20007ffe0ff */
[----:B------:R-:W-:Y:S01]  /*0680*/  HFMA2 R23, -RZ, RZ, 0, 0 ;  /* 0x00000000ff177431 */ /* 0x000fe200000001ff */
[----:B------:R-:W-:-:S05]  /*0690*/  ISETP.NE.U32.AND P2, PT, R8, RZ, PT ;  /* 0x000000ff0800720c */ /* 0x000fca0003f45070 */
[----:B0-----:R-:W0:Y:S02]  /*06a0*/  MUFU.RCP R3, R3 ;  /* 0x0000000300037308 */ /* 0x001e240000001000 */
[----:B0-----:R-:W-:-:S06]  /*06b0*/  VIADD R6, R3, 0xffffffe ;  /* 0x0ffffffe03067836 */ /* 0x001fcc0000000000 */
[----:B------:R0:W2:Y:S02]  /*06c0*/  F2I.FTZ.U32.TRUNC.NTZ R7, R6 ;  /* 0x0000000600077305 */ /* 0x0000a4000021f000 */
[----:B0-----:R-:W-:Y:S02]  /*06d0*/  IMAD.MOV.U32 R6, RZ, RZ, RZ ;  /* 0x000000ffff067224 */ /* 0x001fe400078e00ff */
[----:B--2---:R-:W-:-:S04]  /*06e0*/  IMAD R9, R9, R7, RZ ;  /* 0x0000000709097224 */ /* 0x004fc800078e02ff */
[----:B------:R-:W-:-:S06]  /*06f0*/  IMAD.HI.U32 R9, R7, R9, R6 ;  /* 0x0000000907097227 */ /* 0x000fcc00078e0006 */
[----:B------:R-:W-:-:S04]  /*0700*/  IMAD.HI.U32 R6, R9, R20, RZ ;  /* 0x0000001409067227 */ /* 0x000fc800078e00ff */
[----:B------:R-:W-:-:S04]  /*0710*/  IMAD.MOV R7, RZ, RZ, -R6 ;  /* 0x000000ffff077224 */ /* 0x000fc800078e0a06 */
[----:B------:R-:W-:-:S05]  /*0720*/  IMAD R7, R8, R7, R20 ;  /* 0x0000000708077224 */ /* 0x000fca00078e0214 */
[----:B------:R-:W-:-:S13]  /*0730*/  ISETP.GE.U32.AND P0, PT, R7, R8, PT ;  /* 0x000000080700720c */ /* 0x000fda0003f06070 */
[----:B------:R-:W-:Y:S01]  /*0740*/  @P0 IADD3 R7, PT, PT, -R8, R7, RZ ;  /* 0x0000000708070210 */ /* 0x000fe20007ffe1ff */
[----:B------:R-:W-:-:S03]  /*0750*/  @P0 VIADD R6, R6, 0x1 ;  /* 0x0000000106060836 */ /* 0x000fc60000000000 */
[----:B------:R-:W-:-:S13]  /*0760*/  ISETP.GE.U32.AND P1, PT, R7, R8, PT ;  /* 0x000000080700720c */ /* 0x000fda0003f26070 */
[----:B------:R-:W-:Y:S01]  /*0770*/  @P1 VIADD R6, R6, 0x1 ;  /* 0x0000000106061836 */ /* 0x000fe20000000000 */
[----:B------:R-:W-:Y:S01]  /*0780*/  @!P2 LOP3.LUT R6, RZ, R8, RZ, 0x33, !PT ;  /* 0x00000008ff06a212 */ /* 0x000fe200078e33ff */
[----:B------:R-:W-:Y:S06]  /*0790*/  BRA `(.L_x_69) ;  /* 0x00000000001c7947 */ /* 0x000fec0003800000 */
.L_x_68:
[----:B------:R-:W-:Y:S01]  /*07a0*/  IMAD.MOV.U32 R6, RZ, RZ, R20 ;  /* 0x000000ffff067224 */ /* 0x000fe200078e0014 */
[----:B------:R-:W-:Y:S01]  /*07b0*/  MOV R7, R9 ;  /* 0x0000000900077202 */ /* 0x000fe20000000f00 */
[----:B------:R-:W-:Y:S01]  /*07c0*/  IMAD.MOV.U32 R23, RZ, RZ, R21 ;  /* 0x000000ffff177224 */ /* 0x000fe200078e0015 */
[----:B------:R-:W-:-:S07]  /*07d0*/  MOV R4, 0x7f0 ;  /* 0x000007f000047802 */ /* 0x000fce0000000f00 */
[----:B-1----:R-:W-:Y:S05]  /*07e0*/  CALL.REL.NOINC `($__internal_2_$__cuda_sm20_div_s64) ;  /* 0x0000003800bc7944 */ /* 0x002fea0003c00000 */
[----:B------:R-:W-:Y:S02]  /*07f0*/  IMAD.MOV.U32 R6, RZ, RZ, R20 ;  /* 0x000000ffff067224 */ /* 0x000fe400078e0014 */
[----:B------:R-:W-:-:S07]  /*0800*/  IMAD.MOV.U32 R23, RZ, RZ, R21 ;  /* 0x000000ffff177224 */ /* 0x000fce00078e0015 */
.L_x_69:
[----:B------:R-:W-:Y:S05]  /*0810*/  BSYNC.RECONVERGENT B0 ;  /* 0x0000000000007941 */ /* 0x000fea0003800200 */
.L_x_67:
[----:B------:R-:W0:Y:S01]  /*0820*/  LDC.64 R8, c[0x0][R5+0x440] ;  /* 0x0001100005087b82 */ /* 0x000e220000000a00 */
[----:B------:R-:W2:Y:S01]  /*0830*/  LDCU UR6, c[0x0][0x6b8] ;  /* 0x0000d700ff0677ac */ /* 0x000ea20008000800 */
[----:B-1----:R-:W-:-:S04]  /*0840*/  IMAD R3, R13, R2, RZ ;  /* 0x000000020d037224 */ /* 0x002fc800078e02ff */
[C---:B------:R-:W-:Y:S02]  /*0850*/  IMAD R3, R12.reuse, R0, R3 ;  /* 0x000000000c037224 */ /* 0x040fe400078e0203 */
[----:B------:R-:W-:-:S05]  /*0860*/  IMAD.WIDE.U32 R12, R12, R2, RZ ;  /* 0x000000020c0c7225 */ /* 0x000fca00078e00ff */
[----:B------:R-:W-:Y:S01]  /*0870*/  IADD3 R13, PT, PT, R13, R3, RZ ;  /* 0x000000030d0d7210 */ /* 0x000fe20007ffe0ff */
[----:B--2---:R-:W-:Y:S01]  /*0880*/  UISETP.GE.AND UP0, UPT, UR6, 0x3, UPT ;  /* 0x000000030600788c */ /* 0x004fe2000bf06270 */
[-C--:B0-----:R-:W-:Y:S02]  /*0890*/  IMAD R7, R9, R10.reuse, RZ ;  /* 0x0000000a09077224 */ /* 0x081fe400078e02ff */
[----:B------:R-:W-:-:S04]  /*08a0*/  IMAD.WIDE.U32 R14, R8, R10, R12 ;  /* 0x0000000a080e7225 */ /* 0x000fc800078e000c */
[----:B------:R-:W-:-:S04]  /*08b0*/  IMAD R7, R8, R11, R7 ;  /* 0x0000000b08077224 */ /* 0x000fc800078e0207 */
[----:B------:R-:W-:Y:S01]  /*08c0*/  IMAD.IADD R15, R15, 0x1, R7 ;  /* 0x000000010f0f7824 */ /* 0x000fe200078e0207 */
        /* <DEDUP_REMOVED lines=13> */
.L_x_96:
        /* <DEDUP_REMOVED lines=10> */
[----:B0-----:R-:W-:Y:S02]  /*0a40*/  VIADD R8, R3, 0xffffffe ;  /* 0x0ffffffe03087836 */ /* 0x001fe40000000000 */
[----:B------:R-:W-:-:S04]  /*0a50*/  IMAD.MOV.U32 R3, RZ, RZ, RZ ;  /* 0x000000ffff037224 */ /* 0x000fc800078e00ff */
        /* <DEDUP_REMOVED lines=14> */
[----:B------:R-:W-:Y:S01]  /*0b40*/  IMAD R6, R7, UR8, R6 ;  /* 0x0000000807067c24 */ /* 0x000fe2000f8e0206 */
[----:B------:R-:W-:Y:S06]  /*0b50*/  BRA `(.L_x_74) ;  /* 0x0000000000407947 */ /* 0x000fec0003800000 */
.L_x_73:
[----:B------:R-:W-:Y:S01]  /*0b60*/  MOV R13, UR9 ;  /* 0x00000009000d7c02 */ /* 0x000fe20008000f00 */
[----:B------:R-:W-:Y:S01]  /*0b70*/  IMAD.U32 R9, RZ, RZ, UR9 ;  /* 0x00000009ff097e24 */ /* 0x000fe2000f8e00ff */
[----:B------:R-:W-:Y:S01]  /*0b80*/  MOV R8, UR8 ;  /* 0x0000000800087c02 */ /* 0x000fe20008000f00 */
[----:B------:R-:W-:Y:S01]  /*0b90*/  IMAD.U32 R12, RZ, RZ, UR8 ;  /* 0x00000008ff0c7e24 */ /* 0x000fe2000f8e00ff */
[----:B------:R-:W-:Y:S01]  /*0ba0*/  MOV R4, 0xbd0 ;  /* 0x00000bd000047802 */ /* 0x000fe20000000f00 */
[----:B------:R-:W-:-:S07]  /*0bb0*/  IMAD.MOV.U32 R7, RZ, RZ, R13 ;  /* 0x000000ffff077224 */ /* 0x000fce00078e000d */
[----:B------:R-:W-:Y:S05]  /*0bc0*/  CALL.REL.NOINC `($__internal_2_$__cuda_sm20_div_s64) ;  /* 0x0000003400c47944 */ /* 0x000fea0003c00000 */
[----:B------:R-:W-:Y:S01]  /*0bd0*/  IADD3 R4, P0, PT, RZ, -R20, RZ ;  /* 0x80000014ff047210 */ /* 0x000fe20007f1e0ff */
[----:B------:R-:W-:Y:S01]  /*0be0*/  IMAD.MOV.U32 R16, RZ, RZ, R20 ;  /* 0x000000ffff107224 */ /* 0x000fe200078e0014 */
[----:B------:R-:W-:Y:S02]  /*0bf0*/  MOV R7, R23 ;  /* 0x0000001700077202 */ /* 0x000fe40000000f00 */
[----:B------:R-:W-:Y:S01]  /*0c00*/  MOV R17, R21 ;  /* 0x0000001500117202 */ /* 0x000fe20000000f00 */
[----:B------:R-:W-:Y:S02]  /*0c10*/  IMAD.X R3, RZ, RZ, ~R21, P0 ;  /* 0x000000ffff037224 */ /* 0x000fe400000e0e15 */
[----:B------:R-:W-:-:S04]  /*0c20*/  IMAD.WIDE.U32 R6, R4, UR8, R6 ;  /* 0x0000000804067c25 */ /* 0x000fc8000f8e0006 */
[----:B------:R-:W-:-:S04]  /*0c30*/  IMAD R3, R3, UR8, RZ ;  /* 0x0000000803037c24 */ /* 0x000fc8000f8e02ff */
[----:B------:R-:W-:-:S04]  /*0c40*/  IMAD R3, R4, UR9, R3 ;  /* 0x0000000904037c24 */ /* 0x000fc8000f8e0203 */
[----:B------:R-:W-:-:S07]  /*0c50*/  IMAD.IADD R3, R7, 0x1, R3 ;  /* 0x0000000107037824 */ /* 0x000fce00078e0203 */
.L_x_74:
[----:B------:R-:W-:Y:S05]  /*0c60*/  BSYNC.RECONVERGENT B0 ;  /* 0x0000000000007941 */ /* 0x000fea0003800200 */
.L_x_72:
[----:B------:R-:W0:Y:S01]  /*0c70*/  LDCU.64 UR14, c[0x0][UR12+0x390] ;  /* 0x000072000c0e77ac */ /* 0x000e220008000a00 */
[----:B------:R-:W-:Y:S01]  /*0c80*/  BSSY.RECONVERGENT B0, `(.L_x_75) ;  /* 0x0000033000007945 */ /* 0x000fe20003800200 */
[----:B------:R-:W1:Y:S01]  /*0c90*/  LDCU.64 UR8, c[0x0][UR7+0x380] ;  /* 0x00007000070877ac */ /* 0x000e620008000a00 */
[----:B0-----:R-:W-:-:S04]  /*0ca0*/  LOP3.LUT R7, R17, UR15, RZ, 0xfc, !PT ;  /* 0x0000000f11077c12 */ /* 0x001fc8000f8efcff */
[----:B------:R-:W-:Y:S01]  /*0cb0*/  ISETP.NE.U32.AND P0, PT, R7, RZ, PT ;  /* 0x000000ff0700720c */ /* 0x000fe20003f05070 */
[C---:B-1----:R-:W-:Y:S02]  /*0cc0*/  IMAD R4, R6.reuse, UR9, RZ ;  /* 0x0000000906047c24 */ /* 0x042fe4000f8e02ff */
[----:B------:R-:W-:-:S04]  /*0cd0*/  IMAD.WIDE.U32 R14, R6, UR8, R14 ;  /* 0x00000008060e7c25 */ /* 0x000fc8000f8e000e */
[----:B------:R-:W-:-:S04]  /*0ce0*/  IMAD R3, R3, UR8, R4 ;  /* 0x0000000803037c24 */ /* 0x000fc8000f8e0204 */
[----:B------:R-:W-:Y:S02]  /*0cf0*/  IMAD.IADD R13, R15, 0x1, R3 ;  /* 0x000000010f0d7824 */ /* 0x000fe400078e0203 */
        /* <DEDUP_REMOVED lines=23> */
[----:B------:R-:W-:Y:S01]  /*0e70*/  MOV R16, R7 ;  /* 0x0000000700107202 */ /* 0x000fe20000000f00 */
[----:B------:R-:W-:Y:S06]  /*0e80*/  BRA `(.L_x_77) ;  /* 0x0000000000487947 */ /* 0x000fec0003800000 */
.L_x_76:
[----:B------:R-:W-:Y:S01]  /*0e90*/  MOV R6, UR14 ;  /* 0x0000000e00067c02 */ /* 0x000fe20008000f00 */
[----:B------:R-:W-:Y:S01]  /*0ea0*/  IMAD.U32 R9, RZ, RZ, UR15 ;  /* 0x0000000fff097e24 */ /* 0x000fe2000f8e00ff */
[----:B------:R-:W-:Y:S01]  /*0eb0*/  MOV R8, UR14 ;  /* 0x0000000e00087c02 */ /* 0x000fe20008000f00 */
[----:B------:R-:W-:Y:S01]  /*0ec0*/  IMAD.U32 R7, RZ, RZ, UR15 ;  /* 0x0000000fff077e24 */ /* 0x000fe2000f8e00ff */
[----:B------:R-:W-:Y:S01]  /*0ed0*/  MOV R6, R16 ;  /* 0x0000001000067202 */ /* 0x000fe20000000f00 */
[----:B------:R-:W-:Y:S01]  /*0ee0*/  IMAD.MOV.U32 R23, RZ, RZ, R17 ;  /* 0x000000ffff177224 */ /* 0x000fe200078e0011 */
[----:B------:R-:W-:-:S07]  /*0ef0*/  MOV R4, 0xf10 ;  /* 0x00000f1000047802 */ /* 0x000fce0000000f00 */
[----:B------:R-:W-:Y:S05]  /*0f00*/  CALL.REL.NOINC `($__internal_2_$__cuda_sm20_div_s64) ;  /* 0x0000003000f47944 */ /* 0x000fea0003c00000 */
[-C--:B------:R-:W-:Y:S01]  /*0f10*/  IADD3 R4, P0, PT, RZ, -R20.reuse, RZ ;  /* 0x80000014ff047210 */ /* 0x080fe20007f1e0ff */
[----:B------:R-:W-:Y:S01]  /*0f20*/  IMAD.MOV.U32 R6, RZ, RZ, R16 ;  /* 0x000000ffff067224 */ /* 0x000fe200078e0010 */
[----:B------:R-:W-:Y:S01]  /*0f30*/  MOV R7, R17 ;  /* 0x0000001100077202 */ /* 0x000fe20000000f00 */
[----:B------:R-:W-:Y:S01]  /*0f40*/  IMAD.MOV.U32 R17, RZ, RZ, R21 ;  /* 0x000000ffff117224 */ /* 0x000fe200078e0015 */
[----:B------:R-:W-:Y:S02]  /*0f50*/  IADD3.X R3, PT, PT, RZ, ~R21, RZ, P0, !PT ;  /* 0x80000015ff037210 */ /* 0x000fe400007fe4ff */
[----:B------:R-:W-:Y:S01]  /*0f60*/  MOV R16, R20 ;  /* 0x0000001400107202 */ /* 0x000fe20000000f00 */
[----:B------:R-:W-:-:S04]  /*0f70*/  IMAD.WIDE.U32 R6, R4, UR14, R6 ;  /* 0x0000000e04067c25 */ /* 0x000fc8000f8e0006 */
[----:B------:R-:W-:-:S04]  /*0f80*/  IMAD R3, R3, UR14, RZ ;  /* 0x0000000e03037c24 */ /* 0x000fc8000f8e02ff */
[----:B------:R-:W-:-:S04]  /*0f90*/  IMAD R3, R4, UR15, R3 ;  /* 0x0000000f04037c24 */ /* 0x000fc8000f8e0203 */
[----:B------:R-:W-:-:S07]  /*0fa0*/  IMAD.IADD R3, R7, 0x1, R3 ;  /* 0x0000000107037824 */ /* 0x000fce00078e0203 */
.L_x_77:
[----:B------:R-:W-:Y:S05]  /*0fb0*/  BSYNC.RECONVERGENT B0 ;  /* 0x0000000000007941 */ /* 0x000fea0003800200 */
.L_x_75:
[----:B------:R-:W0:Y:S01]  /*0fc0*/  LDCU.64 UR14, c[0x0][UR12+0x388] ;  /* 0x000071000c0e77ac */ /* 0x000e220008000a00 */
[----:B------:R-:W-:Y:S01]  /*0fd0*/  MOV R12, R14 ;  /* 0x0000000e000c7202 */ /* 0x000fe20000000f00 */
        /* <DEDUP_REMOVED lines=10> */
[----:B------:R-:W-:Y:S01]  /*1080*/  IMAD R9, RZ, RZ, -UR14 ;  /* 0x8000000eff097e24 */ /* 0x000fe2000f8e02ff */
[----:B------:R-:W-:Y:S01]  /*1090*/  ISETP.NE.U32.AND P2, PT, RZ, UR14, PT ;  /* 0x0000000eff007c0c */ /* 0x000fe2000bf45070 */
[----:B------:R-:W-:-:S05]  /*10a0*/  HFMA2 R17, -RZ, RZ, 0, 0 ;  /* 0x00000000ff117431 */ /* 0x000fca00000001ff */
[----:B0-----:R-:W0:Y:S02]  /*10b0*/  MUFU.RCP R3, R3 ;  /* 0x0000000300037308 */ /* 0x001e240000001000 */
[----:B0-----:R-:W-:Y:S02]  /*10c0*/  IADD3 R6, PT, PT, R3, 0xffffffe, RZ ;  /* 0x0ffffffe03067810 */ /* 0x001fe40007ffe0ff */
[----:B------:R-:W-:-:S04]  /*10d0*/  MOV R3, RZ ;  /* 0x000000ff00037202 */ /* 0x000fc80000000f00 */
        /* <DEDUP_REMOVED lines=14> */
[----:B------:R-:W-:Y:S02]  /*11c0*/  IMAD R6, R9, UR14, R16 ;  /* 0x0000000e09067c24 */ /* 0x000fe4000f8e0210 */
[----:B------:R-:W-:Y:S01]  /*11d0*/  IMAD.MOV.U32 R16, RZ, RZ, R7 ;  /* 0x000000ffff107224 */ /* 0x000fe200078e0007 */
[----:B------:R-:W-:Y:S06]  /*11e0*/  BRA `(.L_x_80) ;  /* 0x0000000000487947 */ /* 0x000fec0003800000 */
.L_x_79:
[----:B------:R-:W-:Y:S01]  /*11f0*/  IMAD.U32 R6, RZ, RZ, UR14 ;  /* 0x0000000eff067e24 */ /* 0x000fe2000f8e00ff */
[----:B------:R-:W-:Y:S01]  /*1200*/  MOV R9, UR15 ;  /* 0x0000000f00097c02 */ /* 0x000fe20008000f00 */
[----:B------:R-:W-:Y:S01]  /*1210*/  IMAD.U32 R8, RZ, RZ, UR14 ;  /* 0x0000000eff087e24 */ /* 0x000fe2000f8e00ff */
[----:B------:R-:W-:Y:S01]  /*1220*/  MOV R7, UR15 ;  /* 0x0000000f00077c02 */ /* 0x000fe20008000f00 */
[----:B------:R-:W-:Y:S01]  /*1230*/  IMAD.MOV.U32 R6, RZ, RZ, R16 ;  /* 0x000000ffff067224 */ /* 0x000fe200078e0010 */
[----:B------:R-:W-:Y:S02]  /*1240*/  MOV R23, R17 ;  /* 0x0000001100177202 */ /* 0x000fe40000000f00 */
[----:B------:R-:W-:-:S07]  /*1250*/  MOV R4, 0x1270 ;  /* 0x0000127000047802 */ /* 0x000fce0000000f00 */
[----:B------:R-:W-:Y:S05]  /*1260*/  CALL.REL.NOINC `($__internal_2_$__cuda_sm20_div_s64) ;  /* 0x00000030001c7944 */ /* 0x000fea0003c00000 */
[----:B------:R-:W-:Y:S01]  /*1270*/  IADD3 R4, P0, PT, RZ, -R20, RZ ;  /* 0x80000014ff047210 */ /* 0x000fe20007f1e0ff */
[----:B------:R-:W-:Y:S01]  /*1280*/  IMAD.MOV.U32 R7, RZ, RZ, R17 ;  /* 0x000000ffff077224 */ /* 0x000fe200078e0011 */
[----:B------:R-:W-:Y:S01]  /*1290*/  MOV R6, R16 ;  /* 0x0000001000067202 */ /* 0x000fe20000000f00 */
[----:B------:R-:W-:Y:S01]  /*12a0*/  IMAD.MOV.U32 R16, RZ, RZ, R20 ;  /* 0x000000ffff107224 */ /* 0x000fe200078e0014 */
[----:B------:R-:W-:Y:S01]  /*12b0*/  MOV R17, R21 ;  /* 0x0000001500117202 */ /* 0x000fe20000000f00 */
[----:B------:R-:W-:Y:S02]  /*12c0*/  IMAD.X R3, RZ, RZ, ~R21, P0 ;  /* 0x000000ffff037224 */ /* 0x000fe400000e0e15 */
[----:B------:R-:W-:-:S04]  /*12d0*/  IMAD.WIDE.U32 R6, R4, UR14, R6 ;  /* 0x0000000e04067c25 */ /* 0x000fc8000f8e0006 */
[----:B------:R-:W-:-:S04]  /*12e0*/  IMAD R3, R3, UR14, RZ ;  /* 0x0000000e03037c24 */ /* 0x000fc8000f8e02ff */
[----:B------:R-:W-:-:S05]  /*12f0*/  IMAD R3, R4, UR15, R3 ;  /* 0x0000000f04037c24 */ /* 0x000fca000f8e0203 */
[----:B------:R-:W-:-:S07]  /*1300*/  IADD3 R3, PT, PT, R7, R3, RZ ;  /* 0x0000000307037210 */ /* 0x000fce0007ffe0ff */
.L_x_80:
[----:B------:R-:W-:Y:S05]  /*1310*/  BSYNC.RECONVERGENT B0 ;  /* 0x0000000000007941 */ /* 0x000fea0003800200 */
.L_x_78:
[----:B------:R-:W0:Y:S01]  /*1320*/  LDCU.64 UR14, c[0x0][UR12+0x380] ;  /* 0x000070000c0e77ac */ /* 0x000e220008000a00 */
[----:B------:R-:W-:Y:S01]  /*1330*/  IMAD.MOV.U32 R12, RZ, RZ, R14 ;  /* 0x000000ffff0c7224 */ /* 0x000fe200078e000e */
[----:B------:R-:W-:Y:S01]  /*1340*/  BSSY.RECONVERGENT B0, `(.L_x_81) ;  /* 0x0000033000007945 */ /* 0x000fe20003800200 */
[----:B------:R-:W1:Y:S01]  /*1350*/  LDCU.64 UR8, c[0x0][UR7+0x370] ;  /* 0x00006e00070877ac */ /* 0x000e620008000a00 */
[----:B0-----:R-:W-:-:S04]  /*1360*/  LOP3.LUT R7, R17, UR15, RZ, 0xfc, !PT ;  /* 0x0000000f11077c12 */ /* 0x001fc8000f8efcff */
[----:B------:R-:W-:Y:S01]  /*1370*/  ISETP.NE.U32.AND P0, PT, R7, RZ, PT ;  /* 0x000000ff0700720c */ /* 0x000fe20003f05070 */
[C---:B-1----:R-:W-:Y:S02]  /*1380*/  IMAD R4, R6.reuse, UR9, RZ ;  /* 0x0000000906047c24 */ /* 0x042fe4000f8e02ff */
[----:B------:R-:W-:-:S04]  /*1390*/  IMAD.WIDE.U32 R14, R6, UR8, R12 ;  /* 0x00000008060e7c25 */ /* 0x000fc8000f8e000c */
[----:B------:R-:W-:-:S05]  /*13a0*/  IMAD R3, R3, UR8, R4 ;  /* 0x0000000803037c24 */ /* 0x000fca000f8e0204 */
[----:B------:R-:W-:Y:S01]  /*13b0*/  IADD3 R13, PT, PT, R15, R3, RZ ;  /* 0x000000030f0d7210 */ /* 0x000fe20007ffe0ff */
[----:B------:R-:W-:Y:S06]  /*13c0*/  @P0 BRA `(.L_x_82) ;  /* 0x0000000000600947 */ /* 0x000fec0003800000 */
        /* <DEDUP_REMOVED lines=21> */
[----:B------:R-:W-:Y:S01]  /*1520*/  IMAD R6, R9, UR14, R16 ;  /* 0x0000000e09067c24 */ /* 0x000fe2000f8e0210 */
[----:B------:R-:W-:Y:S01]  /*1530*/  MOV R16, R7 ;  /* 0x0000000700107202 */ /* 0x000fe20000000f00 */
[----:B------:R-:W-:Y:S06]  /*1540*/  BRA `(.L_x_83) ;  /* 0x0000000000487947 */ /* 0x000fec0003800000 */
.L_x_82:
        /* <DEDUP_REMOVED lines=18> */
.L_x_83:
[----:B------:R-:W-:Y:S05]  /*1670*/  BSYNC.RECONVERGENT B0 ;  /* 0x0000000000007941 */ /* 0x000fea0003800200 */
.L_x_81:
        /* <DEDUP_REMOVED lines=35> */
.L_x_85:
        /* <DEDUP_REMOVED lines=18> */
.L_x_86:
[----:B------:R-:W-:Y:S05]  /*19d0*/  BSYNC.RECONVERGENT B0 ;  /* 0x0000000000007941 */ /* 0x000fea0003800200 */
.L_x_84:
        /* <DEDUP_REMOVED lines=35> */
.L_x_88:
        /* <DEDUP_REMOVED lines=18> */
.L_x_89:
[----:B------:R-:W-:Y:S05]  /*1d30*/  BSYNC.RECONVERGENT B0 ;  /* 0x0000000000007941 */ /* 0x000fea0003800200 */
.L_x_87:
        /* <DEDUP_REMOVED lines=35> */
.L_x_91:
        /* <DEDUP_REMOVED lines=18> */
.L_x_92:
[----:B------:R-:W-:Y:S05]  /*2090*/  BSYNC.RECONVERGENT B0 ;  /* 0x0000000000007941 */ /* 0x000fea0003800200 */
.L_x_90:
        /* <DEDUP_REMOVED lines=33> */
[----:B------:R-:W-:Y:S06]  /*22b0*/  BRA `(.L_x_95) ;  /* 0x0000000000487947 */ /* 0x000fec0003800000 */
.L_x_94:
        /* <DEDUP_REMOVED lines=10> */
[----:B------:R-:W-:Y:S02]  /*2360*/  MOV R8, R16 ;  /* 0x0000001000087202 */ /* 0x000fe40000000f00 */
[----:B------:R-:W-:Y:S01]  /*2370*/  MOV R6, R20 ;  /* 0x0000001400067202 */ /* 0x000fe20000000f00 */
[----:B------:R-:W-:Y:S01]  /*2380*/  IMAD.X R3, RZ, RZ, ~R21, P0 ;  /* 0x000000ffff037224 */ /* 0x000fe200000e0e15 */
[----:B------:R-:W-:Y:S01]  /*2390*/  MOV R23, R21 ;  /* 0x0000001500177202 */ /* 0x000fe20000000f00 */
[----:B------:R-:W-:-:S04]  /*23a0*/  IMAD.WIDE.U32 R8, R4, UR14, R8 ;  /* 0x0000000e04087c25 */ /* 0x000fc8000f8e0008 */
[----:B------:R-:W-:-:S04]  /*23b0*/  IMAD R3, R3, UR14, RZ ;  /* 0x0000000e03037c24 */ /* 0x000fc8000f8e02ff */
[----:B------:R-:W-:-:S04]  /*23c0*/  IMAD R3, R4, UR15, R3 ;  /* 0x0000000f04037c24 */ /* 0x000fc8000f8e0203 */
[----:B------:R-:W-:-:S07]  /*23d0*/  IMAD.IADD R3, R9, 0x1, R3 ;  /* 0x0000000109037824 */ /* 0x000fce00078e0203 */
.L_x_95:
[----:B------:R-:W-:Y:S05]  /*23e0*/  BSYNC.RECONVERGENT B0 ;  /* 0x0000000000007941 */ /* 0x000fea0003800200 */
.L_x_93:
[----:B------:R-:W0:Y:S01]  /*23f0*/  LDCU.64 UR8, c[0x0][UR7+0x348] ;  /* 0x00006900070877ac */ /* 0x000e220008000a00 */
[----:B------:R-:W-:Y:S01]  /*2400*/  IMAD.MOV.U32 R14, RZ, RZ, R12 ;  /* 0x000000ffff0e7224 */ /* 0x000fe200078e000c */
[----:B------:R-:W-:Y:S02]  /*2410*/  UIADD3 UR13, UP0, UPT, UR13, -0x8, URZ ;  /* 0xfffffff80d0d7890 */ /* 0x000fe4000ff1e0ff */
[----:B------:R-:W-:Y:S02]  /*2420*/  UIADD3 UR5, UPT, UPT, UR5, -0x8, URZ ;  /* 0xfffffff805057890 */ /* 0x000fe4000fffe0ff */
[----:B------:R-:W-:Y:S02]  /*2430*/  UIADD3.X UR4, UPT, UPT, UR4, -0x1, URZ, UP0, !UPT ;  /* 0xffffffff04047890 */ /* 0x000fe400087fe4ff */
[----:B------:R-:W-:Y:S02]  /*2440*/  UISETP.NE.U32.AND UP0, UPT, UR13, URZ, UPT ;  /* 0x000000ff0d00728c */ /* 0x000fe4000bf05070 */
[----:B------:R-:W-:-:S02]  /*2450*/  UIADD3 UR12, UPT, UPT, UR12, -0x40, URZ ;  /* 0xffffffc00c0c7890 */ /* 0x000fc4000fffe0ff */
[----:B------:R-:W-:Y:S02]  /*2460*/  UISETP.NE.AND.EX UP0, UPT, UR4, URZ, UPT, UP0 ;  /* 0x000000ff0400728c */ /* 0x000fe4000bf05300 */
[----:B------:R-:W-:Y:S01]  /*2470*/  UIADD3 UR7, UPT, UPT, UR7, -0x40, URZ ;  /* 0xffffffc007077890 */ /* 0x000fe2000fffe0ff */
[C---:B0-----:R-:W-:Y:S02]  /*2480*/  IMAD R4, R8.reuse, UR9, RZ ;  /* 0x0000000908047c24 */ /* 0x041fe4000f8e02ff */
[----:B------:R-:W-:-:S04]  /*2490*/  IMAD.WIDE.U32 R14, R8, UR8, R14 ;  /* 0x00000008080e7c25 */ /* 0x000fc8000f8e000e */
[----:B------:R-:W-:-:S05]  /*24a0*/  IMAD R3, R3, UR8, R4 ;  /* 0x0000000803037c24 */ /* 0x000fca000f8e0204 */
[----:B------:R-:W-:Y:S01]  /*24b0*/  IADD3 R15, PT, PT, R15, R3, RZ ;  /* 0x000000030f0f7210 */ /* 0x000fe20007ffe0ff */
[----:B------:R-:W-:Y:S06]  /*24c0*/  BRA.U UP0, `(.L_x_96) ;  /* 0xffffffe500347547 */ /* 0x000fec000b83ffff */
.L_x_71:
        /* <DEDUP_REMOVED lines=14> */
[----:B------:R-:W-:Y:S01]  /*25b0*/  IADD3 R7, PT, PT, RZ, -UR12, RZ ;  /* 0x8000000cff077c10 */ /* 0x000fe2000fffe0ff */
[----:B------:R-:W-:Y:S01]  /*25c0*/  HFMA2 R13, -RZ, RZ, 0, 0 ;  /* 0x00000000ff0d7431 */ /* 0x000fe200000001ff */
        /* <DEDUP_REMOVED lines=20> */
.L_x_99:
        /* <DEDUP_REMOVED lines=9> */
[-C--:B------:R-:W-:Y:S01]  /*27a0*/  MOV R13, R21.reuse ;  /* 0x00000015000d7202 */ /* 0x080fe20000000f00 */
[----:B------:R-:W-:Y:S01]  /*27b0*/  IMAD.MOV.U32 R12, RZ, RZ, R20 ;  /* 0x000000ffff0c7224 */ /* 0x000fe200078e0014 */
[----:B------:R-:W-:Y:S01]  /*27c0*/  IADD3.X R3, PT, PT, RZ, ~R21, RZ, P0, !PT ;  /* 0x80000015ff037210 */ /* 0x000fe200007fe4ff */
[----:B------:R-:W-:-:S04]  /*27d0*/  IMAD.WIDE.U32 R6, R4, UR12, R6 ;  /* 0x0000000c04067c25 */ /* 0x000fc8000f8e0006 */
[----:B------:R-:W-:-:S04]  /*27e0*/  IMAD R3, R3, UR12, RZ ;  /* 0x0000000c03037c24 */ /* 0x000fc8000f8e02ff */
[----:B------:R-:W-:-:S05]  /*27f0*/  IMAD R3, R4, UR13, R3 ;  /* 0x0000000d04037c24 */ /* 0x000fca000f8e0203 */
[----:B------:R-:W-:-:S07]  /*2800*/  IADD3 R3, PT, PT, R7, R3, RZ ;  /* 0x0000000307037210 */ /* 0x000fce0007ffe0ff */
.L_x_100:
[----:B------:R-:W-:Y:S05]  /*2810*/  BSYNC.RECONVERGENT B0 ;  /* 0x0000000000007941 */ /* 0x000fea0003800200 */
.L_x_98:
        /* <DEDUP_REMOVED lines=13> */
[----:B------:R-:W-:-:S05]  /*28f0*/  IMAD.MOV.U32 R27, RZ, RZ, RZ ;  /* 0x000000ffff1b7224 */ /* 0x000fca00078e00ff */
        /* <DEDUP_REMOVED lines=18> */
[----:B------:R-:W-:Y:S06]  /*2a20*/  BRA `(.L_x_103) ;  /* 0x0000000000487947 */ /* 0x000fec0003800000 */
.L_x_102:
        /* <DEDUP_REMOVED lines=18> */
.L_x_103:
[----:B------:R-:W-:Y:S05]  /*2b50*/  BSYNC.RECONVERGENT B0 ;  /* 0x0000000000007941 */ /* 0x000fea0003800200 */
.L_x_101:
        /* <DEDUP_REMOVED lines=34> */
.L_x_105:
        /* <DEDUP_REMOVED lines=18> */
.L_x_106:
[----:B------:R-:W-:Y:S05]  /*2ea0*/  BSYNC.RECONVERGENT B0 ;  /* 0x0000000000007941 */ /* 0x000fea0003800200 */
.L_x_104:
        /* <DEDUP_REMOVED lines=13> */
[----:B------:R-:W-:Y:S02]  /*2f80*/  ISETP.NE.U32.AND P2, PT, RZ, UR8, PT ;  /* 0x00000008ff007c0c */ /* 0x000fe4000bf45070 */
[----:B------:R-:W-:-:S04]  /*2f90*/  MOV R23, RZ ;  /* 0x000000ff00177202 */ /* 0x000fc80000000f00 */
[----:B0-----:R-:W0:Y:S02]  /*2fa0*/  MUFU.RCP R3, R3 ;  /* 0x0000000300037308 */ /* 0x001e240000001000 */
[----:B0-----:R-:W-:Y:S01]  /*2fb0*/  IADD3 R6, PT, PT, R3, 0xffffffe, RZ ;  /* 0x0ffffffe03067810 */ /* 0x001fe20007ffe0ff */
[----:B------:R-:W-:-:S05]  /*2fc0*/  IMAD.MOV.U32 R3, RZ, RZ, RZ ;  /* 0x000000ffff037224 */ /* 0x000fca00078e00ff */
        /* <DEDUP_REMOVED lines=16> */
.L_x_108:
        /* <DEDUP_REMOVED lines=18> */
.L_x_109:
[----:B------:R-:W-:Y:S05]  /*31f0*/  BSYNC.RECONVERGENT B0 ;  /* 0x0000000000007941 */ /* 0x000fea0003800200 */
.L_x_107:
[----:B------:R-:W0:Y:S01]  /*3200*/  LDCU.64 UR8, c[0x0][UR4+0x438] ;  /* 0x00008700040877ac */ /* 0x000e220008000a00 */
[----:B------:R-:W-:Y:S01]  /*3210*/  MOV R14, R12 ;  /* 0x0000000c000e7202 */ /* 0x000fe20000000f00 */
[----:B------:R-:W-:Y:S01]  /*3220*/  UIADD3 UR5, UPT, UPT, UR5, -0x4, URZ ;  /* 0xfffffffc05057890 */ /* 0x000fe2000fffe0ff */
[----:B0-----:R-:W-:-:S03]  /*3230*/  IMAD R4, R8, UR9, RZ ;  /* 0x0000000908047c24 */ /* 0x001fc6000f8e02ff */
[----:B------:R-:W-:-:S04]  /*3240*/  IMAD.WIDE.U32 R14, R8, UR8, R14 ;  /* 0x00000008080e7c25 */ /* 0x000fc8000f8e000e */
[----:B------:R-:W-:-:S04]  /*3250*/  IMAD R3, R3, UR8, R4 ;  /* 0x0000000803037c24 */ /* 0x000fc8000f8e0204 */
[----:B------:R-:W-:-:S07]  /*3260*/  IMAD.IADD R15, R15, 0x1, R3 ;  /* 0x000000010f0f7824 */ /* 0x000fce00078e0203 */
.L_x_97:
        /* <DEDUP_REMOVED lines=37> */
.L_x_112:
[----:B------:R-:W-:Y:S01]  /*34c0*/  IMAD.U32 R13, RZ, RZ, UR13 ;  /* 0x0000000dff0d7e24 */ /* 0x000fe2000f8e00ff */
[----:B------:R-:W-:Y:S01]  /*34d0*/  MOV R8, UR12 ;  /* 0x0000000c00087c02 */ /* 0x000fe20008000f00 */
[----:B------:R-:W-:Y:S01]  /*34e0*/  IMAD.U32 R9, RZ, RZ, UR13 ;  /* 0x0000000dff097e24 */ /* 0x000fe2000f8e00ff */
[----:B------:R-:W-:Y:S02]  /*34f0*/  MOV R12, UR12 ;  /* 0x0000000c000c7c02 */ /* 0x000fe40008000f00 */
[----:B------:R-:W-:Y:S02]  /*3500*/  MOV R7, R13 ;  /* 0x0000000d00077202 */ /* 0x000fe40000000f00 */
[----:B------:R-:W-:-:S07]  /*3510*/  MOV R4, 0x3530 ;  /* 0x0000353000047802 */ /* 0x000fce0000000f00 */
[----:B------:R-:W-:Y:S05]  /*3520*/  CALL.REL.NOINC `($__internal_2_$__cuda_sm20_div_s64) ;  /* 0x0000000c006c7944 */ /* 0x000fea0003c00000 */
[-C--:B------:R-:W-:Y:S01]  /*3530*/  IADD3 R4, P0, PT, RZ, -R20.reuse, RZ ;  /* 0x80000014ff047210 */ /* 0x080fe20007f1e0ff */
[--C-:B------:R-:W-:Y:S01]  /*3540*/  IMAD.MOV.U32 R13, RZ, RZ, R21.reuse ;  /* 0x000000ffff0d7224 */ /* 0x100fe200078e0015 */
[----:B------:R-:W-:Y:S02]  /*3550*/  MOV R7, R23 ;  /* 0x0000001700077202 */ /* 0x000fe40000000f00 */
[----:B------:R-:W-:Y:S01]  /*3560*/  MOV R12, R20 ;  /* 0x00000014000c7202 */ /* 0x000fe20000000f00 */
[----:B------:R-:W-:Y:S02]  /*3570*/  IMAD.X R3, RZ, RZ, ~R21, P0 ;  /* 0x000000ffff037224 */ /* 0x000fe400000e0e15 */
[----:B------:R-:W-:-:S04]  /*3580*/  IMAD.WIDE.U32 R6, R4, UR12, R6 ;  /* 0x0000000c04067c25 */ /* 0x000fc8000f8e0006 */
[----:B------:R-:W-:-:S04]  /*3590*/  IMAD R3, R3, UR12, RZ ;  /* 0x0000000c03037c24 */ /* 0x000fc8000f8e02ff */
[----:B------:R-:W-:-:S04]  /*35a0*/  IMAD R3, R4, UR13, R3 ;  /* 0x0000000d04037c24 */ /* 0x000fc8000f8e0203 */
[----:B------:R-:W-:-:S07]  /*35b0*/  IMAD.IADD R3, R7, 0x1, R3 ;  /* 0x0000000107037824 */ /* 0x000fce00078e0203 */
.L_x_113:
[----:B------:R-:W-:Y:S05]  /*35c0*/  BSYNC.RECONVERGENT B0 ;  /* 0x0000000000007941 */ /* 0x000fea0003800200 */
.L_x_111:
[----:B------:R-:W0:Y:S01]  /*35d0*/  LDCU.64 UR8, c[0x0][UR8+0x380] ;  /* 0x00007000080877ac */ /* 0x000e220008000a00 */
        /* <DEDUP_REMOVED lines=32> */
.L_x_115:
        /* <DEDUP_REMOVED lines=18> */
.L_x_116:
[----:B------:R-:W-:Y:S05]  /*3900*/  BSYNC.RECONVERGENT B0 ;  /* 0x0000000000007941 */ /* 0x000fea0003800200 */
.L_x_114:
[----:B------:R-:W0:Y:S01]  /*3910*/  LDCU.64 UR8, c[0x0][UR4+0x448] ;  /* 0x00008900040877ac */ /* 0x000e220008000a00 */
[----:B------:R-:W-:Y:S01]  /*3920*/  IMAD.MOV.U32 R16, RZ, RZ, R14 ;  /* 0x000000ffff107224 */ /* 0x000fe200078e000e */
[----:B------:R-:W-:Y:S01]  /*3930*/  UIADD3 UR5, UPT, UPT, UR5, -0x2, URZ ;  /* 0xfffffffe05057890 */ /* 0x000fe2000fffe0ff */
[C---:B0-----:R-:W-:Y:S02]  /*3940*/  IMAD R4, R8.reuse, UR9, RZ ;  /* 0x0000000908047c24 */ /* 0x041fe4000f8e02ff */
[----:B------:R-:W-:-:S04]  /*3950*/  IMAD.WIDE.U32 R14, R8, UR8, R16 ;  /* 0x00000008080e7c25 */ /* 0x000fc8000f8e0010 */
[----:B------:R-:W-:-:S05]  /*3960*/  IMAD R3, R3, UR8, R4 ;  /* 0x0000000803037c24 */ /* 0x000fca000f8e0204 */
[----:B------:R-:W-:-:S07]  /*3970*/  IADD3 R15, PT, PT, R15, R3, RZ ;  /* 0x000000030f0f7210 */ /* 0x000fce0007ffe0ff */
.L_x_110:
        /* <DEDUP_REMOVED lines=11> */
[----:B------:R-:W-:Y:S02]  /*3a30*/  IADD3 R7, PT, PT, RZ, -UR12, RZ ;  /* 0x8000000cff077c10 */ /* 0x000fe4000fffe0ff */
[----:B------:R-:W-:-:S05]  /*3a40*/  ISETP.NE.U32.AND P1, PT, RZ, UR12, PT ;  /* 0x0000000cff007c0c */ /* 0x000fca000bf25070 */
[----:B0-----:R-:W0:Y:S02]  /*3a50*/  MUFU.RCP R3, R3 ;  /* 0x0000000300037308 */ /* 0x001e240000001000 */
[----:B0-----:R-:W-:-:S06]  /*3a60*/  VIADD R8, R3, 0xffffffe ;  /* 0x0ffffffe03087836 */ /* 0x001fcc0000000000 */
[----:B------:R0:W1:Y:S02]  /*3a70*/  F2I.FTZ.U32.TRUNC.NTZ R9, R8 ;  /* 0x0000000800097305 */ /* 0x000064000021f000 */
[----:B0-----:R-:W-:Y:S02]  /*3a80*/  IMAD.MOV.U32 R8, RZ, RZ, RZ ;  /* 0x000000ffff087224 */ /* 0x001fe400078e00ff */
[----:B-1----:R-:W-:-:S04]  /*3a90*/  IMAD R7, R7, R9, RZ ;  /* 0x0000000907077224 */ /* 0x002fc800078e02ff */
[----:B------:R-:W-:-:S04]  /*3aa0*/  IMAD.HI.U32 R9, R9, R7, R8 ;  /* 0x0000000709097227 */ /* 0x000fc800078e0008 */
[----:B------:R-:W-:Y:S02]  /*3ab0*/  IMAD.MOV.U32 R7, RZ, RZ, RZ ;  /* 0x000000ffff077224 */ /* 0x000fe400078e00ff */
[----:B------:R-:W-:-:S05]  /*3ac0*/  IMAD.HI.U32 R9, R9, R6, RZ ;  /* 0x0000000609097227 */ /* 0x000fca00078e00ff */
[----:B------:R-:W-:-:S05]  /*3ad0*/  IADD3 R9, PT, PT, -R9, RZ, RZ ;  /* 0x000000ff09097210 */ /* 0x000fca0007ffe1ff */
[----:B------:R-:W-:-:S05]  /*3ae0*/  IMAD R6, R9, UR12, R6 ;  /* 0x0000000c09067c24 */ /* 0x000fca000f8e0206 */
[----:B------:R-:W-:-:S13]  /*3af0*/  ISETP.GE.U32.AND P0, PT, R6, UR12, PT ;  /* 0x0000000c06007c0c */ /* 0x000fda000bf06070 */
[----:B------:R-:W-:-:S05]  /*3b00*/  @P0 VIADD R6, R6, -UR12 ;  /* 0x8000000c06060c36 */ /* 0x000fca0008000000 */
[----:B------:R-:W-:-:S13]  /*3b10*/  ISETP.GE.U32.AND P0, PT, R6, UR12, PT ;  /* 0x0000000c06007c0c */ /* 0x000fda000bf06070 */
[----:B------:R-:W-:Y:S02]  /*3b20*/  @P0 IADD3 R6, PT, PT, R6, -UR12, RZ ;  /* 0x8000000c06060c10 */ /* 0x000fe4000fffe0ff */
[----:B------:R-:W-:Y:S01]  /*3b30*/  @!P1 LOP3.LUT R6, RZ, UR12, RZ, 0x33, !PT ;  /* 0x0000000cff069c12 */ /* 0x000fe2000f8e33ff */
[----:B------:R-:W-:Y:S06]  /*3b40*/  BRA `(.L_x_119) ;  /* 0x0000000000247947 */ /* 0x000fec0003800000 */
.L_x_118:
[----:B------:R-:W-:Y:S01]  /*3b50*/  MOV R8, UR12 ;  /* 0x0000000c00087c02 */ /* 0x000fe20008000f00 */
[----:B------:R-:W-:Y:S01]  /*3b60*/  IMAD.U32 R13, RZ, RZ, UR13 ;  /* 0x0000000dff0d7e24 */ /* 0x000fe2000f8e00ff */
[----:B------:R-:W-:Y:S01]  /*3b70*/  MOV R12, UR12 ;  /* 0x0000000c000c7c02 */ /* 0x000fe20008000f00 */
[----:B------:R-:W-:Y:S01]  /*3b80*/  IMAD.U32 R9, RZ, RZ, UR13 ;  /* 0x0000000dff097e24 */ /* 0x000fe2000f8e00ff */
[----:B------:R-:W-:Y:S01]  /*3b90*/  MOV R4, R8 ;  /* 0x0000000800047202 */ /* 0x000fe20000000f00 */
[----:B------:R-:W-:Y:S01]  /*3ba0*/  IMAD.MOV.U32 R3, RZ, RZ, R13 ;  /* 0x000000ffff037224 */ /* 0x000fe200078e000d */
[----:B------:R-:W-:-:S07]  /*3bb0*/  MOV R22, 0x3bd0 ;  /* 0x00003bd000167802 */ /* 0x000fce0000000f00 */
[----:B------:R-:W-:Y:S05]  /*3bc0*/  CALL.REL.NOINC `($__internal_3_$__cuda_sm20_rem_s64) ;  /* 0x0000000c00207944 */ /* 0x000fea0003c00000 */
[----:B------:R-:W-:-:S07]  /*3bd0*/  MOV R7, R3 ;  /* 0x0000000300077202 */ /* 0x000fce0000000f00 */
.L_x_119:
[----:B------:R-:W-:Y:S05]  /*3be0*/  BSYNC.RECONVERGENT B0 ;  /* 0x0000000000007941 */ /* 0x000fea0003800200 */
.L_x_117:
[----:B------:R-:W0:Y:S02]  /*3bf0*/  LDCU.64 UR8, c[0x0][UR8+0x450] ;  /* 0x00008a00080877ac */ /* 0x000e240008000a00 */
[C---:B0-----:R-:W-:Y:S02]  /*3c00*/  IMAD R3, R6.reuse, UR9, RZ ;  /* 0x0000000906037c24 */ /* 0x041fe4000f8e02ff */
[----:B------:R-:W-:-:S04]  /*3c10*/  IMAD.WIDE.U32 R14, R6, UR8, R14 ;  /* 0x00000008060e7c25 */ /* 0x000fc8000f8e000e */
[----:B------:R-:W-:-:S04]  /*3c20*/  IMAD R3, R7, UR8, R3 ;  /* 0x0000000807037c24 */ /* 0x000fc8000f8e0203 */
[----:B------:R-:W-:-:S07]  /*3c30*/  IMAD.IADD R15, R15, 0x1, R3 ;  /* 0x000000010f0f7824 */ /* 0x000fce00078e0203 */
.L_x_70:
[----:B------:R-:W0:Y:S02]  /*3c40*/  LDC.64 R6, c[0x0][R5+0x520] ;  /* 0x0001480005067b82 */ /* 0x000e240000000a00 */
[----:B0-----:R-:W-:-:S04]  /*3c50*/  ISETP.GE.U32.AND P0, PT, R2, R6, PT ;  /* 0x000000060200720c */ /* 0x001fc80003f06070 */
[----:B------:R-:W-:-:S13]  /*3c60*/  ISETP.GE.AND.EX P0, PT, R0, R7, PT, P0 ;  /* 0x000000070000720c */ /* 0x000fda0003f06300 */
[----:B------:R-:W-:Y:S05]  /*3c70*/  @P0 EXIT ;  /* 0x000000000000094d */ /* 0x000fea0003800000 */
[----:B------:R-:W0:Y:S01]  /*3c80*/  LDCU.64 UR6, c[0x0][0x380] ;  /* 0x00007000ff0677ac */ /* 0x000e220008000a00 */
[----:B------:R-:W-:Y:S01]  /*3c90*/  IADD3 R3, P1, PT, R2, 0x1, RZ ;  /* 0x0000000102037810 */ /* 0x000fe20007f3e0ff */
[----:B------:R-:W1:Y:S03]  /*3ca0*/  LDCU.64 UR4, c[0x0][0x358] ;  /* 0x00006b00ff0477ac */ /* 0x000e660008000a00 */
[----:B------:R-:W-:Y:S02]  /*3cb0*/  ISETP.GE.U32.AND P0, PT, R3, R6, PT ;  /* 0x000000060300720c */ /* 0x000fe40003f06070 */
[----:B------:R-:W-:-:S04]  /*3cc0*/  IADD3.X R9, PT, PT, RZ, R0, RZ, P1, !PT ;  /* 0x00000000ff097210 */ /* 0x000fc80000ffe4ff */
[----:B------:R-:W-:Y:S02]  /*3cd0*/  ISETP.GE.U32.AND.EX P0, PT, R9, R7, PT, P0 ;  /* 0x000000070900720c */ /* 0x000fe40003f06100 */
[----:B0-----:R-:W-:-:S04]  /*3ce0*/  IADD3 R14, P1, PT, R14, UR6, RZ ;  /* 0x000000060e0e7c10 */ /* 0x001fc8000ff3e0ff */
[----:B------:R-:W-:-:S05]  /*3cf0*/  IADD3.X R15, PT, PT, R15, UR7, RZ, P1, !PT ;  /* 0x000000070f0f7c10 */ /* 0x000fca0008ffe4ff */
[----:B-1----:R0:W-:Y:S02]  /*3d00*/  STG.E.U8 desc[UR4][R14.64], RZ ;  /* 0x000000ff0e007986 */ /* 0x0021e4000c101104 */
[----:B------:R-:W-:Y:S05]  /*3d10*/  @P0 EXIT ;  /* 0x000000000000094d */ /* 0x000fea0003800000 */
[----:B------:R-:W1:Y:S01]  /*3d20*/  LDCU.64 UR6, c[0x0][0x6c0] ;  /* 0x0000d800ff0677ac */ /* 0x000e620008000a00 */
[----:B------:R-:W-:-:S04]  /*3d30*/  IADD3 R3, P1, PT, -R10, R3, RZ ;  /* 0x000000030a037210 */ /* 0x000fc80007f3e1ff */
[----:B-1----:R-:W-:Y:S01]  /*3d40*/  ISETP.GE.U32.AND P0, PT, R3, UR6, PT ;  /* 0x0000000603007c0c */ /* 0x002fe2000bf06070 */
[----:B------:R-:W-:-:S05]  /*3d50*/  IMAD.X R3, R9, 0x1, ~R11, P1 ;  /* 0x0000000109037824 */ /* 0x000fca00008e0e0b */
[----:B------:R-:W-:Y:S02]  /*3d60*/  ISETP.GE.AND.EX P0, PT, R3, UR7, PT, P0 ;  /* 0x0000000703007c0c */ /* 0x000fe4000bf06300 */
[----:B------:R-:W-:-:S04]  /*3d70*/  IADD3 R3, P2, PT, R2, 0x2, RZ ;  /* 0x0000000202037810 */ /* 0x000fc80007f5e0ff */
[----:B------:R-:W-:Y:S02]  /*3d80*/  ISETP.GE.U32.AND P1, PT, R3, R6, PT ;  /* 0x000000060300720c */ /* 0x000fe40003f26070 */
[----:B------:R-:W-:-:S04]  /*3d90*/  IADD3.X R13, PT, PT, RZ, R0, RZ, P2, !PT ;  /* 0x00000000ff0d7210 */ /* 0x000fc800017fe4ff */
[----:B------:R-:W-:Y:S01]  /*3da0*/  ISETP.GE.U32.AND.EX P1, PT, R13, R7, PT, P1 ;  /* 0x000000070d00720c */ /* 0x000fe20003f26110 */
[----:B------:R-:W1:Y:S02]  /*3db0*/  @!P0 LDC.64 R8, c[0x0][R5+0x448] ;  /* 0x0001120005088b82 */ /* 0x000e640000000a00 */
[----:B-1----:R-:W-:-:S05]  /*3dc0*/  @!P0 IADD3 R8, P2, PT, R8, R14, RZ ;  /* 0x0000000e08088210 */ /* 0x002fca0007f5e0ff */
[----:B------:R-:W-:-:S05]  /*3dd0*/  @!P0 IMAD.X R9, R9, 0x1, R15, P2 ;  /* 0x0000000109098824 */ /* 0x000fca00010e060f */
[----:B------:R1:W-:Y:S01]  /*3de0*/  @!P0 STG.E.U8 desc[UR4][R8.64], RZ ;  /* 0x000000ff08008986 */ /* 0x0003e2000c101104 */
[----:B------:R-:W-:Y:S05]  /*3df0*/  @P1 EXIT ;  /* 0x000000000000194d */ /* 0x000fea0003800000 */
[----:B------:R-:W-:-:S04]  /*3e00*/  IADD3 R3, P1, PT, -R10, R3, RZ ;  /* 0x000000030a037210 */ /* 0x000fc80007f3e1ff */
[----:B------:R-:W-:Y:S02]  /*3e10*/  ISETP.GE.U32.AND P0, PT, R3, UR6, PT ;  /* 0x0000000603007c0c */ /* 0x000fe4000bf06070 */
[----:B------:R-:W-:-:S04]  /*3e20*/  IADD3.X R3, PT, PT, ~R11, R13, RZ, P1, !PT ;  /* 0x0000000d0b037210 */ /* 0x000fc80000ffe5ff */
[----:B------:R-:W-:Y:S02]  /*3e30*/  ISETP.GE.AND.EX P0, PT, R3, UR7, PT, P0 ;  /* 0x0000000703007c0c */ /* 0x000fe4000bf06300 */
[----:B------:R-:W-:-:S04]  /*3e40*/  IADD3 R3, P3, PT, R2, 0x3, RZ ;  /* 0x0000000302037810 */ /* 0x000fc80007f7e0ff */
[----:B------:R-:W-:Y:S01]  /*3e50*/  ISETP.GE.U32.AND P1, PT, R3, R6, PT ;  /* 0x000000060300720c */ /* 0x000fe20003f26070 */
[----:B------:R-:W-:-:S05]  /*3e60*/  IMAD.X R17, RZ, RZ, R0, P3 ;  /* 0x000000ffff117224 */ /* 0x000fca00018e0600 */
[----:B------:R-:W-:Y:S01]  /*3e70*/  ISETP.GE.U32.AND.EX P1, PT, R17, R7, PT, P1 ;  /* 0x000000071100720c */ /* 0x000fe20003f26110 */
[----:B------:R-:W1:Y:S02]  /*3e80*/  @!P0 LDC.64 R12, c[0x0][R5+0x448] ;  /* 0x00011200050c8b82 */ /* 0x000e640000000a00 */
[----:B-1----:R-:W-:-:S04]  /*3e90*/  @!P0 LEA R8, P2, R12, R14, 0x1 ;  /* 0x0000000e0c088211 */ /* 0x002fc800078408ff */
[----:B------:R-:W-:-:S05]  /*3ea0*/  @!P0 LEA.HI.X R9, R12, R15, R13, 0x1, P2 ;  /* 0x0000000f0c098211 */ /* 0x000fca00010f0c0d */
[----:B------:R1:W-:Y:S01]  /*3eb0*/  @!P0 STG.E.U8 desc[UR4][R8.64], RZ ;  /* 0x000000ff08008986 */ /* 0x0003e2000c101104 */
[----:B------:R-:W-:Y:S05]  /*3ec0*/  @P1 EXIT ;  /* 0x000000000000194d */ /* 0x000fea0003800000 */
[----:B------:R-:W-:Y:S02]  /*3ed0*/  IADD3 R3, P1, PT, -R10, R3, RZ ;  /* 0x000000030a037210 */ /* 0x000fe40007f3e1ff */
[----:B------:R-:W-:Y:S02]  /*3ee0*/  IADD3 R13, P2, PT, R2, 0x4, RZ ;  /* 0x00000004020d7810 */ /* 0x000fe40007f5e0ff */
[----:B------:R-:W-:Y:S02]  /*3ef0*/  ISETP.GE.U32.AND P0, PT, R3, UR6, PT ;  /* 0x0000000603007c0c */ /* 0x000fe4000bf06070 */
[----:B------:R-:W-:Y:S01]  /*3f00*/  IADD3.X R3, PT, PT, ~R11, R17, RZ, P1, !PT ;  /* 0x000000110b037210 */ /* 0x000fe20000ffe5ff */
[----:B------:R-:W-:Y:S01]  /*3f10*/  IMAD.X R17, RZ, RZ, R0, P2 ;  /* 0x000000ffff117224 */ /* 0x000fe200010e0600 */
[----:B------:R-:W-:Y:S02]  /*3f20*/  ISETP.GE.U32.AND P1, PT, R13, R6, PT ;  /* 0x000000060d00720c */ /* 0x000fe40003f26070 */
[----:B------:R-:W-:-:S02]  /*3f30*/  ISETP.GE.AND.EX P0, PT, R3, UR7, PT, P0 ;  /* 0x0000000703007c0c */ /* 0x000fc4000bf06300 */
[----:B------:R-:W-:-:S11]  /*3f40*/  ISETP.GE.U32.AND.EX P1, PT, R17, R7, PT, P1 ;  /* 0x000000071100720c */ /* 0x000fd60003f26110 */
[----:B-1----:R-:W1:Y:S02]  /*3f50*/  @!P0 LDC.64 R8, c[0x0][R5+0x448] ;  /* 0x0001120005088b82 */ /* 0x002e640000000a00 */
[----:B-1----:R-:W-:Y:S02]  /*3f60*/  @!P0 IMAD R3, R9, 0x3, RZ ;  /* 0x0000000309038824 */ /* 0x002fe400078e02ff */
[----:B------:R-:W-:-:S05]  /*3f70*/  @!P0 IMAD.WIDE.U32 R8, R8, 0x3, R14 ;  /* 0x0000000308088825 */ /* 0x000fca00078e000e */
[----:B------:R-:W-:-:S05]  /*3f80*/  @!P0 IADD3 R9, PT, PT, R9, R3, RZ ;  /* 0x0000000309098210 */ /* 0x000fca0007ffe0ff */
[----:B------:R1:W-:Y:S01]  /*3f90*/  @!P0 STG.E.U8 desc[UR4][R8.64], RZ ;  /* 0x000000ff08008986 */ /* 0x0003e2000c101104 */
[----:B------:R-:W-:Y:S05]  /*3fa0*/  @P1 EXIT ;  /* 0x000000000000194d */ /* 0x000fea0003800000 */
[----:B------:R-:W-:-:S04]  /*3fb0*/  IADD3 R3, P1, PT, -R10, R13, RZ ;  /* 0x0000000d0a037210 */ /* 0x000fc80007f3e1ff */
[----:B------:R-:W-:Y:S01]  /*3fc0*/  ISETP.GE.U32.AND P0, PT, R3, UR6, PT ;  /* 0x0000000603007c0c */ /* 0x000fe2000bf06070 */
[----:B------:R-:W-:-:S05]  /*3fd0*/  IMAD.X R3, R17, 0x1, ~R11, P1 ;  /* 0x0000000111037824 */ /* 0x000fca00008e0e0b */
[----:B------:R-:W-:Y:S02]  /*3fe0*/  ISETP.GE.AND.EX P0, PT, R3, UR7, PT, P0 ;  /* 0x0000000703007c0c */ /* 0x000fe4000bf06300 */
[----:B------:R-:W-:-:S04]  /*3ff0*/  IADD3 R3, P3, PT, R2, 0x5, RZ ;  /* 0x0000000502037810 */ /* 0x000fc80007f7e0ff */
[----:B------:R-:W-:Y:S02]  /*4000*/  ISETP.GE.U32.AND P1, PT, R3, R6, PT ;  /* 0x000000060300720c */ /* 0x000fe40003f26070 */
[----:B------:R-:W-:-:S04]  /*4010*/  IADD3.X R17, PT, PT, RZ, R0, RZ, P3, !PT ;  /* 0x00000000ff117210 */ /* 0x000fc80001ffe4ff */
        /* <DEDUP_REMOVED lines=8> */
[----:B------:R-:W-:Y:S01]  /*40a0*/  ISETP.GE.U32.AND P0, PT, R3, UR6, PT ;  /* 0x0000000603007c0c */ /* 0x000fe2000bf06070 */
[----:B------:R-:W-:Y:S01]  /*40b0*/  IMAD.X R3, R17, 0x1, ~R11, P1 ;  /* 0x0000000111037824 */ /* 0x000fe200008e0e0b */
[----:B------:R-:W-:Y:S02]  /*40c0*/  ISETP.GE.U32.AND P1, PT, R13, R6, PT ;  /* 0x000000060d00720c */ /* 0x000fe40003f26070 */
[----:B------:R-:W-:Y:S02]  /*40d0*/  IADD3.X R17, PT, PT, RZ, R0, RZ, P2, !PT ;  /* 0x00000000ff117210 */ /* 0x000fe400017fe4ff */
[----:B------:R-:W-:-:S02]  /*40e0*/  ISETP.GE.AND.EX P0, PT, R3, UR7, PT, P0 ;  /* 0x0000000703007c0c */ /* 0x000fc4000bf06300 */
[----:B------:R-:W-:-:S11]  /*40f0*/  ISETP.GE.U32.AND.EX P1, PT, R17, R7, PT, P1 ;  /* 0x000000071100720c */ /* 0x000fd60003f26110 */
[----:B-1----:R-:W1:Y:S02]  /*4100*/  @!P0 LDC.64 R8, c[0x0][R5+0x448] ;  /* 0x0001120005088b82 */ /* 0x002e640000000a00 */
[----:B-1----:R-:W-:Y:S02]  /*4110*/  @!P0 IMAD R3, R9, 0x5, RZ ;  /* 0x0000000509038824 */ /* 0x002fe400078e02ff */
[----:B------:R-:W-:-:S04]  /*4120*/  @!P0 IMAD.WIDE.U32 R8, R8, 0x5, R14 ;  /* 0x0000000508088825 */ /* 0x000fc800078e000e */
[----:B------:R-:W-:-:S05]  /*4130*/  @!P0 IMAD.IADD R9, R9, 0x1, R3 ;  /* 0x0000000109098824 */ /* 0x000fca00078e0203 */
[----:B------:R1:W-:Y:S01]  /*4140*/  @!P0 STG.E.U8 desc[UR4][R8.64], RZ ;  /* 0x000000ff08008986 */ /* 0x0003e2000c101104 */
[----:B------:R-:W-:Y:S05]  /*4150*/  @P1 EXIT ;  /* 0x000000000000194d */ /* 0x000fea0003800000 */
[----:B------:R-:W-:-:S04]  /*4160*/  IADD3 R3, P1, PT, -R10, R13, RZ ;  /* 0x0000000d0a037210 */ /* 0x000fc80007f3e1ff */
[----:B------:R-:W-:Y:S02]  /*4170*/  ISETP.GE.U32.AND P0, PT, R3, UR6, PT ;  /* 0x0000000603007c0c */ /* 0x000fe4000bf06070 */
[----:B------:R-:W-:Y:S02]  /*4180*/  IADD3.X R3, PT, PT, ~R11, R17, RZ, P1, !PT ;  /* 0x000000110b037210 */ /* 0x000fe40000ffe5ff */
[----:B------:R-:W-:Y:S02]  /*4190*/  IADD3 R13, P1, PT, R2, 0x7, RZ ;  /* 0x00000007020d7810 */ /* 0x000fe40007f3e0ff */
[----:B------:R-:W-:Y:S02]  /*41a0*/  ISETP.GE.AND.EX P0, PT, R3, UR7, PT, P0 ;  /* 0x0000000703007c0c */ /* 0x000fe4000bf06300 */
[----:B------:R-:W-:Y:S01]  /*41b0*/  ISETP.GE.U32.AND P2, PT, R13, R6, PT ;  /* 0x000000060d00720c */ /* 0x000fe20003f46070 */
[----:B------:R-:W-:Y:S01]  /*41c0*/  IMAD.X R17, RZ, RZ, R0, P1 ;  /* 0x000000ffff117224 */ /* 0x000fe200008e0600 */
[----:B------:R-:W-:-:S04]  /*41d0*/  IADD3 R0, P1, PT, -R10, R13, RZ ;  /* 0x0000000d0a007210 */ /* 0x000fc80007f3e1ff */
[----:B------:R-:W-:Y:S02]  /*41e0*/  IADD3.X R10, PT, PT, ~R11, R17, RZ, P1, !PT ;  /* 0x000000110b0a7210 */ /* 0x000fe40000ffe5ff */
[----:B------:R-:W-:-:S03]  /*41f0*/  ISETP.GE.U32.AND P1, PT, R0, UR6, PT ;  /* 0x0000000600007c0c */ /* 0x000fc6000bf26070 */
[----:B-1----:R-:W1:Y:S01]  /*4200*/  @!P0 LDC.64 R8, c[0x0][R5+0x448] ;  /* 0x0001120005088b82 */ /* 0x002e620000000a00 */
[----:B------:R-:W-:-:S04]  /*4210*/  ISETP.GE.AND.EX P1, PT, R10, UR7, PT, P1 ;  /* 0x000000070a007c0c */ /* 0x000fc8000bf26310 */
[----:B------:R-:W-:Y:S01]  /*4220*/  ISETP.GE.U32.OR.EX P1, PT, R17, R7, P1, P2 ;  /* 0x000000071100720c */ /* 0x000fe20000f26520 */
[----:B-1----:R-:W-:Y:S02]  /*4230*/  @!P0 IMAD R9, R9, 0x6, RZ ;  /* 0x0000000609098824 */ /* 0x002fe400078e02ff */
[----:B------:R-:W-:-:S04]  /*4240*/  @!P0 IMAD.WIDE.U32 R2, R8, 0x6, R14 ;  /* 0x0000000608028825 */ /* 0x000fc800078e000e */
[----:B------:R-:W-:-:S05]  /*4250*/  @!P0 IMAD.IADD R3, R3, 0x1, R9 ;  /* 0x0000000103038824 */ /* 0x000fca00078e0209 */
[----:B------:R1:W-:Y:S01]  /*4260*/  @!P0 STG.E.U8 desc[UR4][R2.64], RZ ;  /* 0x000000ff02008986 */ /* 0x0003e2000c101104 */
[----:B------:R-:W-:Y:S05]  /*4270*/  @P1 EXIT ;  /* 0x000000000000194d */ /* 0x000fea0003800000 */
[----:B-1----:R-:W0:Y:S02]  /*4280*/  LDC.64 R2, c[0x0][R5+0x448] ;  /* 0x0001120005027b82 */ /* 0x002e240000000a00 */
[----:B0-----:R-:W-:-:S04]  /*4290*/  IMAD.WIDE.U32 R14, R2, 0x7, R14 ;  /* 0x00000007020e7825 */ /* 0x001fc800078e000e */
[----:B------:R-:W-:-:S05]  /*42a0*/  IMAD R3, R3, 0x7, RZ ;  /* 0x0000000703037824 */ /* 0x000fca00078e02ff */
[----:B------:R-:W-:-:S05]  /*42b0*/  IADD3 R15, PT, PT, R15, R3, RZ ;  /* 0x000000030f0f7210 */ /* 0x000fca0007ffe0ff */
[----:B------:R-:W-:Y:S01]  /*42c0*/  STG.E.U8 desc[UR4][R14.64], RZ ;  /* 0x000000ff0e007986 */ /* 0x000fe2000c101104 */
[----:B------:R-:W-:Y:S05]  /*42d0*/  EXIT ;  /* 0x000000000000794d */ /* 0x000fea0003800000 */
        .weak           $__internal_2_$__cuda_sm20_div_s64
        .type           $__internal_2_$__cuda_sm20_div_s64,@function
        .size           $__internal_2_$__cuda_sm20_div_s64,($__internal_3_$__cuda_sm20_rem_s64 - $__internal_2_$__cuda_sm20_div_s64)
$__internal_2_$__cuda_sm20_div_s64:
        /* <DEDUP_REMOVED lines=29> */
[----:B------:R-:W-:-:S03]  /*44b0*/  IADD3 R22, P0, PT, RZ, -R28, RZ ;  /* 0x8000001cff167210 */ /* 0x000fc60007f1e0ff */
[----:B------:R-:W-:Y:S02]  /*44c0*/  IMAD R20, R9, R18, R20 ;  /* 0x0000001209147224 */ /* 0x000fe400078e0214 */
[----:B------:R-:W-:-:S03]  /*44d0*/  IMAD.HI.U32 R24, R25, R22, RZ ;  /* 0x0000001619187227 */ /* 0x000fc600078e00ff */
[----:B------:R-:W-:-:S05]  /*44e0*/  IADD3.X R20, PT, PT, RZ, ~R20, RZ, P0, !PT ;  /* 0x80000014ff147210 */ /* 0x000fca00007fe4ff */
[----:B------:R-:W-:Y:S01]  /*44f0*/  IMAD.WIDE.U32 R28, P0, R25, R20, R24 ;  /* 0x00000014191c7225 */ /* 0x000fe20007800018 */
[----:B------:R-:W-:-:S03]  /*4500*/  IADD3 R25, P4, PT, RZ, -R6, RZ ;  /* 0x80000006ff197210 */ /* 0x000fc60007f9e0ff */
[----:B------:R-:W-:Y:S01]  /*4510*/  IMAD.HI.U32 R3, R9, R20, RZ ;  /* 0x0000001409037227 */ /* 0x000fe200078e00ff */
[----:B------:R-:W-:-:S03]  /*4520*/  SEL R25, R25, R6, !P3 ;  /* 0x0000000619197207 */ /* 0x000fc60005800000 */
[----:B------:R-:W-:Y:S01]  /*4530*/  IMAD.HI.U32 R21, P1, R9, R22, R28 ;  /* 0x0000001609157227 */ /* 0x000fe2000782001c */
[----:B------:R-:W-:-:S03]  /*4540*/  IADD3.X R3, PT, PT, R3, R9, RZ, P0, !PT ;  /* 0x0000000903037210 */ /* 0x000fc600007fe4ff */
[----:B------:R-:W-:Y:S02]  /*4550*/  IMAD R22, R9, R20, RZ ;  /* 0x0000001409167224 */ /* 0x000fe400078e02ff */
[----:B------:R-:W-:Y:S02]  /*4560*/  IMAD.X R20, RZ, RZ, ~R23, P4 ;  /* 0x000000ffff147224 */ /* 0x000fe400020e0e17 */
[----:B------:R-:W-:Y:S01]  /*4570*/  IMAD.MOV.U32 R29, RZ, RZ, RZ ;  /* 0x000000ffff1d7224 */ /* 0x000fe200078e00ff */
[----:B------:R-:W-:Y:S02]  /*4580*/  IADD3 R22, P2, PT, R22, R21, RZ ;  /* 0x0000001516167210 */ /* 0x000fe40007f5e0ff */
[----:B------:R-:W-:Y:S02]  /*4590*/  SEL R9, R20, R23, !P3 ;  /* 0x0000001714097207 */ /* 0x000fe40005800000 */
[----:B------:R-:W-:Y:S01]  /*45a0*/  IADD3.X R20, PT, PT, RZ, RZ, R3, P2, P1 ;  /* 0x000000ffff147210 */ /* 0x000fe200017e2403 */
[----:B------:R-:W-:-:S04]  /*45b0*/  IMAD.HI.U32 R28, R22, R25, RZ ;  /* 0x00000019161c7227 */ /* 0x000fc800078e00ff */
[-C--:B------:R-:W-:Y:S02]  /*45c0*/  IMAD R3, R20, R9.reuse, RZ ;  /* 0x0000000914037224 */ /* 0x080fe400078e02ff */
[----:B------:R-:W-:-:S04]  /*45d0*/  IMAD.WIDE.U32 R28, R22, R9, R28 ;  /* 0x00000009161c7225 */ /* 0x000fc800078e001c */
        /* <DEDUP_REMOVED lines=12> */
[----:B------:R-:W-:Y:S02]  /*46a0*/  ISETP.GE.U32.AND.EX P0, PT, R9, R19, PT, P0 ;  /* 0x000000130900720c */ /* 0x000fe40003f06100 */
[----:B------:R-:W-:Y:S01]  /*46b0*/  IADD3 R20, P2, PT, R3, 0x1, RZ ;  /* 0x0000000103147810 */ /* 0x000fe20007f5e0ff */
[----:B------:R-:W-:Y:S01]  /*46c0*/  IMAD.X R22, R9, 0x1, ~R19, P1 ;  /* 0x0000000109167824 */ /* 0x000fe200008e0e13 */
[----:B------:R-:W-:Y:S02]  /*46d0*/  SEL R25, R24, R25, P0 ;  /* 0x0000001918197207 */ /* 0x000fe40000000000 */
[----:B------:R-:W-:-:S02]  /*46e0*/  IADD3.X R24, PT, PT, RZ, R21, RZ, P2, !PT ;  /* 0x00000015ff187210 */ /* 0x000fc400017fe4ff */
[----:B------:R-:W-:Y:S02]  /*46f0*/  SEL R20, R20, R3, P0 ;  /* 0x0000000314147207 */ /* 0x000fe40000000000 */
[----:B------:R-:W-:Y:S02]  /*4700*/  SEL R9, R22, R9, P0 ;  /* 0x0000000916097207 */ /* 0x000fe40000000000 */
[----:B------:R-:W-:Y:S02]  /*4710*/  ISETP.GE.U32.AND P1, PT, R25, R18, PT ;  /* 0x000000121900720c */ /* 0x000fe40003f26070 */
[----:B------:R-:W-:Y:S02]  /*4720*/  SEL R24, R24, R21, P0 ;  /* 0x0000001518187207 */ /* 0x000fe40000000000 */
[----:B------:R-:W-:Y:S02]  /*4730*/  IADD3 R3, P2, PT, R20, 0x1, RZ ;  /* 0x0000000114037810 */ /* 0x000fe40007f5e0ff */
[----:B------:R-:W-:-:S02]  /*4740*/  ISETP.GE.U32.AND.EX P0, PT, R9, R19, PT, P1 ;  /* 0x000000130900720c */ /* 0x000fc40003f06110 */
[----:B------:R-:W-:Y:S01]  /*4750*/  LOP3.LUT R18, R7, R23, RZ, 0x3c, !PT ;  /* 0x0000001707127212 */ /* 0x000fe200078e3cff */
[----:B------:R-:W-:Y:S01]  /*4760*/  IMAD.X R9, RZ, RZ, R24, P2 ;  /* 0x000000ffff097224 */ /* 0x000fe200010e0618 */
[----:B------:R-:W-:Y:S02]  /*4770*/  SEL R3, R3, R20, P0 ;  /* 0x0000001403037207 */ /* 0x000fe40000000000 */
[----:B------:R-:W-:Y:S02]  /*4780*/  ISETP.GE.AND P1, PT, R18, RZ, PT ;  /* 0x000000ff1200720c */ /* 0x000fe40003f26270 */
[----:B------:R-:W-:Y:S02]  /*4790*/  SEL R9, R9, R24, P0 ;  /* 0x0000001809097207 */ /* 0x000fe40000000000 */
[----:B------:R-:W-:Y:S02]  /*47a0*/  IADD3 R20, P2, PT, RZ, -R3, RZ ;  /* 0x80000003ff147210 */ /* 0x000fe40007f5e0ff */
[----:B------:R-:W-:-:S02]  /*47b0*/  ISETP.NE.U32.AND P0, PT, R8, RZ, PT ;  /* 0x000000ff0800720c */ /* 0x000fc40003f05070 */
[-C--:B------:R-:W-:Y:S02]  /*47c0*/  IADD3.X R8, PT, PT, RZ, ~R9.reuse, RZ, P2, !PT ;  /* 0x80000009ff087210 */ /* 0x080fe400017fe4ff */
[----:B------:R-:W-:Y:S02]  /*47d0*/  ISETP.NE.AND.EX P0, PT, R7, RZ, PT, P0 ;  /* 0x000000ff0700720c */ /* 0x000fe40003f05300 */
[----:B------:R-:W-:Y:S01]  /*47e0*/  SEL R8, R8, R9, !P1 ;  /* 0x0000000908087207 */ /* 0x000fe20004800000 */
[----:B------:R-:W-:Y:S01]  /*47f0*/  HFMA2 R9, -RZ, RZ, 0, 0 ;  /* 0x00000000ff097431 */ /* 0x000fe200000001ff */
[----:B------:R-:W-:Y:S02]  /*4800*/  SEL R20, R20, R3, !P1 ;  /* 0x0000000314147207 */ /* 0x000fe40004800000 */
[----:B------:R-:W-:Y:S01]  /*4810*/  SEL R21, R8, 0xffffffff, P0 ;  /* 0xffffffff08157807 */ /* 0x000fe20000000000 */
[----:B------:R-:W-:Y:S01]  /*4820*/  IMAD.MOV.U32 R8, RZ, RZ, R4 ;  /* 0x000000ffff087224 */ /* 0x000fe200078e0004 */
[----:B------:R-:W-:-:S03]  /*4830*/  SEL R20, R20, 0xffffffff, P0 ;  /* 0xffffffff14147807 */ /* 0x000fc60000000000 */
[----:B------:R-:W-:Y:S05]  /*4840*/  RET.REL.NODEC R8 `(_ZN2at6native16triu_tril_kernelIblLb1ELi8ELb1EEEvNS_4cuda6detail10TensorInfoIT_T0_EENS4_IKS5_S6_EEllS6_) ;  /* 0xffffffb408ec7950 */ /* 0x000fea0003c3ffff */
        .weak           $__internal_3_$__cuda_sm20_rem_s64
        .type           $__internal_3_$__cuda_sm20_rem_s64,@function
        .size           $__internal_3_$__cuda_sm20_rem_s64,(.L_x_6293 - $__internal_3_$__cuda_sm20_rem_s64)
$__internal_3_$__cuda_sm20_rem_s64:
[----:B------:R-:W-:Y:S02]  /*4850*/  IADD3 R13, P1, PT, RZ, -R4, RZ ;  /* 0x80000004ff0d7210 */ /* 0x000fe40007f3e0ff */
[----:B------:R-:W-:-:S03]  /*4860*/  ISETP.GE.AND P0, PT, R3, RZ, PT ;  /* 0x000000ff0300720c */ /* 0x000fc60003f06270 */
        /* <DEDUP_REMOVED lines=11> */
[----:B------:R-:W-:Y:S01]  /*4920*/  IMAD R19, R16, R13, R19 ;  /* 0x0000000d10137224 */ /* 0x000fe200078e0213 */
[----:B------:R-:W-:-:S03]  /*4930*/  IADD3 R25, P0, PT, RZ, -R18, RZ ;  /* 0x80000012ff197210 */ /* 0x000fc60007f1e0ff */
[----:B------:R-:W-:Y:S02]  /*4940*/  IMAD R19, R17, R12, R19 ;  /* 0x0000000c11137224 */ /* 0x000fe400078e0213 */
[----:B------:R-:W-:-:S04]  /*4950*/  IMAD.HI.U32 R18, R16, R25, RZ ;  /* 0x0000001910127227 */ /* 0x000fc800078e00ff */
[----:B------:R-:W-:Y:S01]  /*4960*/  IMAD.X R27, RZ, RZ, ~R19, P0 ;  /* 0x000000ffff1b7224 */ /* 0x000fe200000e0e13 */
[----:B------:R-:W-:-:S03]  /*4970*/  MOV R19, R16 ;  /* 0x0000001000137202 */ /* 0x000fc60000000f00 */
[-C--:B------:R-:W-:Y:S02]  /*4980*/  IMAD R29, R17, R27.reuse, RZ ;  /* 0x0000001b111d7224 */ /* 0x080fe400078e02ff */
[----:B------:R-:W-:-:S04]  /*4990*/  IMAD.WIDE.U32 R18, P0, R16, R27, R18 ;  /* 0x0000001b10127225 */ /* 0x000fc80007800012 */
[----:B------:R-:W-:-:S04]  /*49a0*/  IMAD.HI.U32 R18, P1, R17, R25, R18 ;  /* 0x0000001911127227 */ /* 0x000fc80007820012 */
[----:B------:R-:W-:Y:S01]  /*49b0*/  IMAD.HI.U32 R25, R17, R27, RZ ;  /* 0x0000001b11197227 */ /* 0x000fe200078e00ff */
[----:B------:R-:W-:-:S03]  /*49c0*/  IADD3 R19, P2, PT, R29, R18, RZ ;  /* 0x000000121d137210 */ /* 0x000fc60007f5e0ff */
[----:B------:R-:W-:Y:S02]  /*49d0*/  IMAD.X R25, R25, 0x1, R17, P0 ;  /* 0x0000000119197824 */ /* 0x000fe400000e0611 */
[----:B------:R-:W-:-:S03]  /*49e0*/  IMAD.WIDE.U32 R16, R19, R12, RZ ;  /* 0x0000000c13107225 */ /* 0x000fc600078e00ff */
[----:B------:R-:W-:Y:S01]  /*49f0*/  IADD3.X R25, PT, PT, RZ, RZ, R25, P2, P1 ;  /* 0x000000ffff197210 */ /* 0x000fe200017e2419 */
[----:B------:R-:W-:Y:S01]  /*4a00*/  IMAD R17, R19, R13, R17 ;  /* 0x0000000d13117224 */ /* 0x000fe200078e0211 */
[----:B------:R-:W-:Y:S02]  /*4a10*/  IADD3 R27, P0, PT, RZ, -R16, RZ ;  /* 0x80000010ff1b7210 */ /* 0x000fe40007f1e0ff */
[----:B------:R-:W-:Y:S01]  /*4a20*/  ISETP.GE.AND P1, PT, R23, RZ, PT ;  /* 0x000000ff1700720c */ /* 0x000fe20003f26270 */
[----:B------:R-:W-:Y:S01]  /*4a30*/  IMAD R16, R25, R12, R17 ;  /* 0x0000000c19107224 */ /* 0x000fe200078e0211 */
[----:B------:R-:W-:Y:S01]  /*4a40*/  IADD3 R17, P4, PT, RZ, -R6, RZ ;  /* 0x80000006ff117210 */ /* 0x000fe20007f9e0ff */
[----:B------:R-:W-:-:S03]  /*4a50*/  IMAD.HI.U32 R18, R19, R27, RZ ;  /* 0x0000001b13127227 */ /* 0x000fc600078e00ff */
[----:B------:R-:W-:-:S05]  /*4a60*/  IADD3.X R16, PT, PT, RZ, ~R16, RZ, P0, !PT ;  /* 0x80000010ff107210 */ /* 0x000fca00007fe4ff */
[----:B------:R-:W-:-:S04]  /*4a70*/  IMAD.WIDE.U32 R18, P0, R19, R16, R18 ;  /* 0x0000001013127225 */ /* 0x000fc80007800012 */
[----:B------:R-:W-:Y:S01]  /*4a80*/  IMAD.HI.U32 R18, P2, R25, R27, R18 ;  /* 0x0000001b19127227 */ /* 0x000fe20007840012 */
[----:B------:R-:W-:-:S03]  /*4a90*/  SEL R19, R17, R6, !P1 ;  /* 0x0000000611137207 */ /* 0x000fc60004800000 */
[CC--:B------:R-:W-:Y:S02]  /*4aa0*/  IMAD R27, R25.reuse, R16.reuse, RZ ;  /* 0x00000010191b7224 */ /* 0x0c0fe400078e02ff */
[----:B------:R-:W-:-:S03]  /*4ab0*/  IMAD.HI.U32 R16, R25, R16, RZ ;  /* 0x0000001019107227 */ /* 0x000fc600078e00ff */
[----:B------:R-:W-:Y:S01]  /*4ac0*/  IADD3 R6, P3, PT, R27, R18, RZ ;  /* 0x000000121b067210 */ /* 0x000fe20007f7e0ff */
[----:B------:R-:W-:Y:S01]  /*4ad0*/  IMAD.X R18, RZ, RZ, ~R23, P4 ;  /* 0x000000ffff127224 */ /* 0x000fe200020e0e17 */
[----:B------:R-:W-:Y:S01]  /*4ae0*/  IADD3.X R25, PT, PT, R16, R25, RZ, P0, !PT ;  /* 0x0000001910197210 */ /* 0x000fe200007fe4ff */
[----:B------:R-:W-:Y:S02]  /*4af0*/  IMAD.MOV.U32 R17, RZ, RZ, RZ ;  /* 0x000000ffff117224 */ /* 0x000fe400078e00ff */
        /* <DEDUP_REMOVED lines=19> */
[----:B------:R-:W-:-:S04]  /*4c30*/  SEL R17, R17, R29, P0 ;  /* 0x0000001d11117207 */ /* 0x000fc80000000000 */
[----:B------:R-:W-:Y:S01]  /*4c40*/  SEL R19, R19, R23, P0 ;  /* 0x0000001713137207 */ /* 0x000fe20000000000 */
[----:B------:R-:W-:Y:S01]  /*4c50*/  HFMA2 R23, -RZ, RZ, 0, 0 ;  /* 0x00000000ff177431 */ /* 0x000fe200000001ff */
[CC--:B------:R-:W-:Y:S02]  /*4c60*/  ISETP.GE.U32.AND P0, PT, R17.reuse, R12.reuse, PT ;  /* 0x0000000c1100720c */ /* 0x0c0fe40003f06070 */
[----:B------:R-:W-:Y:S02]  /*4c70*/  IADD3 R6, P2, PT, R17, -R12, RZ ;  /* 0x8000000c11067210 */ /* 0x000fe40007f5e0ff */
[CC--:B------:R-:W-:Y:S02]  /*4c80*/  ISETP.GE.U32.AND.EX P0, PT, R19.reuse, R13.reuse, PT, P0 ;  /* 0x0000000d1300720c */ /* 0x0c0fe40003f06100 */
[----:B------:R-:W-:Y:S02]  /*4c90*/  IADD3.X R12, PT, PT, R19, ~R13, RZ, P2, !PT ;  /* 0x8000000d130c7210 */ /* 0x000fe400017fe4ff */
[----:B------:R-:W-:-:S02]  /*4ca0*/  SEL R6, R6, R17, P0 ;  /* 0x0000001106067207 */ /* 0x000fc40000000000 */
[----:B------:R-:W-:Y:S02]  /*4cb0*/  SEL R12, R12, R19, P0 ;  /* 0x000000130c0c7207 */ /* 0x000fe40000000000 */
[-C--:B------:R-:W-:Y:S02]  /*4cc0*/  IADD3 R13, P2, PT, RZ, -R6.reuse, RZ ;  /* 0x80000006ff0d7210 */ /* 0x080fe40007f5e0ff */
[----:B------:R-:W-:Y:S02]  /*4cd0*/  ISETP.NE.U32.AND P0, PT, R4, RZ, PT ;  /* 0x000000ff0400720c */ /* 0x000fe40003f05070 */
[----:B------:R-:W-:Y:S01]  /*4ce0*/  SEL R6, R13, R6, !P1 ;  /* 0x000000060d067207 */ /* 0x000fe20004800000 */
[----:B------:R-:W-:Y:S01]  /*4cf0*/  IMAD.X R17, RZ, RZ, ~R12, P2 ;  /* 0x000000ffff117224 */ /* 0x000fe200010e0e0c */
[----:B------:R-:W-:-:S04]  /*4d00*/  ISETP.NE.AND.EX P0, PT, R3, RZ, PT, P0 ;  /* 0x000000ff0300720c */ /* 0x000fc80003f05300 */
[----:B------:R-:W-:Y:S02]  /*4d10*/  SEL R3, R17, R12, !P1 ;  /* 0x0000000c11037207 */ /* 0x000fe40004800000 */
[----:B------:R-:W-:Y:S02]  /*4d20*/  SEL R6, R6, 0xffffffff, P0 ;  /* 0xffffffff06067807 */ /* 0x000fe40000000000 */
[----:B------:R-:W-:Y:S01]  /*4d30*/  SEL R3, R3, 0xffffffff, P0 ;  /* 0xffffffff03037807 */ /* 0x000fe20000000000 */
[----:B------:R-:W-:Y:S06]  /*4d40*/  RET.REL.NODEC R22 `(_ZN2at6native16triu_tril_kernelIblLb1ELi8ELb1EEEvNS_4cuda6detail10TensorInfoIT_T0_EENS4_IKS5_S6_EEllS6_) ;  /* 0xffffffb016ac7950 */ /* 0x000fec0003c3ffff */
.L_x_120:
        /* <DEDUP_REMOVED lines=11> */
.L_x_6293:


//--------------------- .text._ZN2at6native16triu_tril_kernelIbiLb1ELi8ELb0EEEvNS_4cuda6detail10TensorInfoIT_T0_EENS4_IKS5_S6_EEllS6_ --------------------------
	.section	.text._ZN2at6native16triu_tril_kernelIbiLb1ELi8ELb0EEEvNS_4cuda6detail10TensorInfoIT_T0_EENS4_IKS5_S6_EEllS6_,"ax",@progbits
	.align	128
        .global         _ZN2at6native16triu_tril_kernelIbiLb1ELi8ELb0EEEvNS_4cuda6detail10TensorInfoIT_T0_EENS4_IKS5_S6_EEllS6_
        .type           _ZN2at6native16triu_tril_kernelIbiLb1ELi8ELb0EEEvNS_4cuda6detail10TensorInfoIT_T0_EENS4_IKS5_S6_EEllS6_,@function
        .size           _ZN2at6native16triu_tril_kernelIbiLb1ELi8ELb0EEEvNS_4cuda6detail10TensorInfoIT_T0_EENS4_IKS5_S6_EEllS6_,(.L_x_6295 - _ZN2at6native16triu_tril_kernelIbiLb1ELi8ELb0EEEvNS_4cuda6detail10TensorInfoIT_T0_EENS4_IKS5_S6_EEllS6_)
        .other          _ZN2at6native16triu_tril_kernelIbiLb1ELi8ELb0EEEvNS_4cuda6detail10TensorInfoIT_T0_EENS4_IKS5_S6_EEllS6_,@"STO_CUDA_ENTRY STV_DEFAULT"
_ZN2at6native16triu_tril_kernelIbiLb1ELi8ELb0EEEvNS_4cuda6detail10TensorInfoIT_T0_EENS4_IKS5_S6_EEllS6_:
.text._ZN2at6native16triu_tril_kernelIbiLb1ELi8ELb0EEEvNS_4cuda6detail10TensorInfoIT_T0_EENS4_IKS5_S6_EEllS6_:
        /* <DEDUP_REMOVED lines=14> */
[----:B0-----:R-:W-:-:S06]  /*00e0*/  USHF.R.S32.HI UR4, URZ, 0x1f, UR5 ;  /* 0x0000001fff047899 */ /* 0x001fcc0008011405 */
[----:B------:R-:W-:-:S04]  /*00f0*/  LOP3.LUT R0, R5, UR4, RZ, 0xfc, !PT ;  /* 0x0000000405007c12 */ /* 0x000fc8000f8efcff */
[----:B------:R-:W-:-:S13]  /*0100*/  ISETP.NE.U32.AND P0, PT, R0, RZ, PT ;  /* 0x000000ff0000720c */ /* 0x000fda0003f05070 */
[----:B------:R-:W-:Y:S05]  /*0110*/  @P0 BRA `(.L_x_122) ;  /* 0x0000000000580947 */ /* 0x000fea0003800000 */
[----:B------:R-:W0:Y:S01]  /*0120*/  I2F.U32.RP R0, UR5 ;  /* 0x0000000500007d06 */ /* 0x000e220008209000 */
[----:B------:R-:W-:Y:S01]  /*0130*/  ISETP.NE.U32.AND P2, PT, RZ, UR5, PT ;  /* 0x00000005ff007c0c */ /* 0x000fe2000bf45070 */
[----:B------:R-:W-:-:S06]  /*0140*/  IMAD.MOV.U32 R17, RZ, RZ, RZ ;  /* 0x000000ffff117224 */ /* 0x000fcc00078e00ff */
[----:B0-----:R-:W0:Y:S02]  /*0150*/  MUFU.RCP R0, R0 ;  /* 0x0000000000007308 */ /* 0x001e240000001000 */
[----:B0-----:R-:W-:-:S06]  /*0160*/  VIADD R2, R0, 0xffffffe ;  /* 0x0ffffffe00027836 */ /* 0x001fcc0000000000 */
[----:B------:R0:W1:Y:S02]  /*0170*/  F2I.FTZ.U32.TRUNC.NTZ R3, R2 ;  /* 0x0000000200037305 */ /* 0x000064000021f000 */
[----:B0-----:R-:W-:Y:S01]  /*0180*/  IMAD.MOV.U32 R2, RZ, RZ, RZ ;  /* 0x000000ffff027224 */ /* 0x001fe200078e00ff */
[----:B-1----:R-:W-:-:S05]  /*0190*/  IADD3 R5, PT, PT, RZ, -R3, RZ ;  /* 0x80000003ff057210 */ /* 0x002fca0007ffe0ff */
[----:B------:R-:W-:-:S04]  /*01a0*/  IMAD R5, R5, UR5, RZ ;  /* 0x0000000505057c24 */ /* 0x000fc8000f8e02ff */
        /* <DEDUP_REMOVED lines=12> */
[----:B------:R-:W-:Y:S06]  /*0270*/  BRA `(.L_x_123) ;  /* 0x00000000002c7947 */ /* 0x000fec0003800000 */
.L_x_122:
[----:B------:R-:W0:Y:S01]  /*0280*/  LDCU UR6, c[0x0][0x540] ;  /* 0x0000a800ff0677ac */ /* 0x000e220008000800 */
[----:B------:R-:W-:Y:S01]  /*0290*/  MOV R18, R4 ;  /* 0x0000000400127202 */ /* 0x000fe20000000f00 */
[----:B------:R-:W-:Y:S01]  /*02a0*/  IMAD.U32 R3, RZ, RZ, UR4 ;  /* 0x00000004ff037e24 */ /* 0x000fe2000f8e00ff */
[----:B------:R-:W-:Y:S01]  /*02b0*/  MOV R6, 0x2e0 ;  /* 0x000002e000067802 */ /* 0x000fe20000000f00 */
[----:B0-----:R-:W-:-:S07]  /*02c0*/  IMAD.U32 R2, RZ, RZ, UR6 ;  /* 0x00000006ff027e24 */ /* 0x001fce000f8e00ff */
[----:B------:R-:W-:Y:S05]  /*02d0*/  CALL.REL.NOINC `($__internal_4_$__cuda_sm20_div_s64) ;  /* 0x0000003800bc7944 */ /* 0x000fea0003c00000 */
[----:B------:R-:W0:Y:S01]  /*02e0*/  LDCU UR6, c[0x0][0x540] ;  /* 0x0000a800ff0677ac */ /* 0x000e220008000800 */
[----:B------:R-:W-:Y:S01]  /*02f0*/  IMAD.MOV R3, RZ, RZ, -R9 ;  /* 0x000000ffff037224 */ /* 0x000fe200078e0a09 */
[----:B------:R-:W-:Y:S01]  /*0300*/  MOV R16, R9 ;  /* 0x0000000900107202 */ /* 0x000fe20000000f00 */
[----:B------:R-:W-:Y:S02]  /*0310*/  IMAD.MOV.U32 R17, RZ, RZ, R8 ;  /* 0x000000ffff117224 */ /* 0x000fe400078e0008 */
[----:B0-----:R-:W-:-:S07]  /*0320*/  IMAD R4, R3, UR6, R4 ;  /* 0x0000000603047c24 */ /* 0x001fce000f8e0204 */
.L_x_123:
[----:B------:R-:W-:Y:S05]  /*0330*/  BSYNC.RECONVERGENT B0 ;  /* 0x0000000000007941 */ /* 0x000fea0003800200 */
.L_x_121:
[----:B------:R-:W0:Y:S01]  /*0340*/  LDC R0, c[0x0][0x528] ;  /* 0x00014a00ff007b82 */ /* 0x000e220000000800 */
[----:B------:R-:W-:Y:S01]  /*0350*/  BSSY.RECONVERGENT B0, `(.L_x_124) ;  /* 0x0000024000007945 */ /* 0x000fe20003800200 */
[----:B0-----:R-:W-:-:S06]  /*0360*/  IMAD.SHL.U32 R0, R0, 0x4, RZ ;  /* 0x0000000400007824 */ /* 0x001fcc00078e00ff */
[----:B------:R-:W0:Y:S02]  /*0370*/  LDC R2, c[0x0][R0+0x458] ;  /* 0x0001160000027b82 */ /* 0x000e240000000800 */
[----:B0-----:R-:W-:-:S04]  /*0380*/  SHF.R.S32.HI R3, RZ, 0x1f, R2 ;  /* 0x0000001fff037819 */ /* 0x001fc80000011402 */
[----:B------:R-:W-:-:S04]  /*0390*/  LOP3.LUT R5, R17, R3, RZ, 0xfc, !PT ;  /* 0x0000000311057212 */ /* 0x000fc800078efcff */
[----:B------:R-:W-:-:S13]  /*03a0*/  ISETP.NE.U32.AND P0, PT, R5, RZ, PT ;  /* 0x000000ff0500720c */ /* 0x000fda0003f05070 */
[----:B------:R-:W-:Y:S05]  /*03b0*/  @P0 BRA `(.L_x_125) ;  /* 0x0000000000580947 */ /* 0x000fea0003800000 */
[----:B------:R-:W0:Y:S01]  /*03c0*/  I2F.U32.RP R3, R2 ;  /* 0x0000000200037306 */ /* 0x000e220000209000 */
[----:B------:R-:W-:Y:S01]  /*03d0*/  IADD3 R5, PT, PT, RZ, -R2, RZ ;  /* 0x80000002ff057210 */ /* 0x000fe20007ffe0ff */
[----:B------:R-:W-:Y:S01]  /*03e0*/  IMAD.MOV.U32 R8, RZ, RZ, RZ ;  /* 0x000000ffff087224 */ /* 0x000fe200078e00ff */
        /* <DEDUP_REMOVED lines=17> */
[----:B------:R-:W-:Y:S01]  /*0500*/  IMAD R7, R2, R7, R16 ;  /* 0x0000000702077224 */ /* 0x000fe200078e0210 */
[----:B------:R-:W-:Y:S06]  /*0510*/  BRA `(.L_x_126) ;  /* 0x00000000001c7947 */ /* 0x000fec0003800000 */
.L_x_125:
[----:B------:R-:W-:Y:S01]  /*0520*/  MOV R18, R16 ;  /* 0x0000001000127202 */ /* 0x000fe20000000f00 */
[----:B------:R-:W-:Y:S01]  /*0530*/  IMAD.MOV.U32 R5, RZ, RZ, R17 ;  /* 0x000000ffff057224 */ /* 0x000fe200078e0011 */
[----:B------:R-:W-:-:S07]  /*0540*/  MOV R6, 0x560 ;  /* 0x0000056000067802 */ /* 0x000fce0000000f00 */
[----:B------:R-:W-:Y:S05]  /*0550*/  CALL.REL.NOINC `($__internal_4_$__cuda_sm20_div_s64) ;  /* 0x00000038001c7944 */ /* 0x000fea0003c00000 */
[--C-:B------:R-:W-:Y:S02]  /*0560*/  IMAD.MOV R7, RZ, RZ, -R9.reuse ;  /* 0x000000ffff077224 */ /* 0x100fe400078e0a09 */
[----:B------:R-:W-:Y:S02]  /*0570*/  IMAD.MOV.U32 R12, RZ, RZ, R9 ;  /* 0x000000ffff0c7224 */ /* 0x000fe400078e0009 */
[----:B------:R-:W-:-:S07]  /*0580*/  IMAD R7, R2, R7, R16 ;  /* 0x0000000702077224 */ /* 0x000fce00078e0210 */
.L_x_126:
[----:B------:R-:W-:Y:S05]  /*0590*/  BSYNC.RECONVERGENT B0 ;  /* 0x0000000000007941 */ /* 0x000fea0003800200 */
.L_x_124:
[----:B------:R-:W0:Y:S01]  /*05a0*/  LDCU UR5, c[0x0][0x528] ;  /* 0x0000a500ff0577ac */ /* 0x000e220008000800 */
[----:B------:R-:W1:Y:S08]  /*05b0*/  LDC R3, c[0x0][R0+0x4c0] ;  /* 0x0001300000037b82 */ /* 0x000e700000000800 */
[----:B------:R-:W2:Y:S08]  /*05c0*/  LDC R5, c[0x0][R0+0x3e8] ;  /* 0x0000fa0000057b82 */ /* 0x000eb00000000800 */
[----:B------:R-:W3:Y:S01]  /*05d0*/  LDC R2, c[0x0][R0+0x4bc] ;  /* 0x00012f0000027b82 */ /* 0x000ee20000000800 */
[----:B0-----:R-:W-:-:S07]  /*05e0*/  UISETP.GE.AND UP0, UPT, UR5, 0x3, UPT ;  /* 0x000000030500788c */ /* 0x001fce000bf06270 */
[----:B------:R-:W0:Y:S01]  /*05f0*/  LDC R6, c[0x0][R0+0x3e4] ;  /* 0x0000f90000067b82 */ /* 0x000e220000000800 */
[-C--:B-1----:R-:W-:Y:S02]  /*0600*/  IMAD R20, R3, R4.reuse, RZ ;  /* 0x0000000403147224 */ /* 0x082fe400078e02ff */
[----:B--2---:R-:W-:Y:S02]  /*0610*/  IMAD R22, R5, R4, RZ ;  /* 0x0000000405167224 */ /* 0x004fe400078e02ff */
[-C--:B---3--:R-:W-:Y:S02]  /*0620*/  IMAD R20, R2, R7.reuse, R20 ;  /* 0x0000000702147224 */ /* 0x088fe400078e0214 */
[----:B0-----:R-:W-:Y:S01]  /*0630*/  IMAD R22, R6, R7, R22 ;  /* 0x0000000706167224 */ /* 0x001fe200078e0216 */
[----:B------:R-:W-:Y:S06]  /*0640*/  BRA.U !UP0, `(.L_x_127) ;  /* 0x0000002908e47547 */ /* 0x000fec000b800000 */
[----:B------:R-:W-:Y:S02]  /*0650*/  UIADD3 UR4, UPT, UPT, UR5, -0x3, URZ ;  /* 0xfffffffd05047890 */ /* 0x000fe4000fffe0ff */
[----:B------:R-:W-:Y:S02]  /*0660*/  UIADD3 UR8, UPT, UPT, UR5, -0x2, URZ ;  /* 0xfffffffe05087890 */ /* 0x000fe4000fffe0ff */
[----:B------:R-:W-:Y:S02]  /*0670*/  UISETP.GE.U32.AND UP0, UPT, UR4, 0x7, UPT ;  /* 0x000000070400788c */ /* 0x000fe4000bf06070 */
[----:B------:R-:W-:-:S07]  /*0680*/  ULOP3.LUT UR10, UR8, 0x7, URZ, 0xc0, !UPT ;  /* 0x00000007080a7892 */ /* 0x000fce000f8ec0ff */
[----:B------:R-:W-:Y:S05]  /*0690*/  BRA.U !UP0, `(.L_x_128) ;  /* 0x0000001508b87547 */ /* 0x000fea000b800000 */
[----:B------:R-:W-:Y:S02]  /*06a0*/  ULOP3.LUT UR4, UR8, 0xfffffff8, URZ, 0xc0, !UPT ;  /* 0xfffffff808047892 */ /* 0x000fe4000f8ec0ff */
[----:B------:R-:W-:Y:S02]  /*06b0*/  UIADD3 UR5, UPT, UPT, UR5, -0x5, URZ ;  /* 0xfffffffb05057890 */ /* 0x000fe4000fffe0ff */
[----:B------:R-:W-:-:S12]  /*06c0*/  UIADD3 UR4, UPT, UPT, -UR4, URZ, URZ ;  /* 0x000000ff04047290 */ /* 0x000fd8000fffe1ff */
.L_x_153:
[----:B------:R-:W-:Y:S01]  /*06d0*/  UIADD3 UR6, UPT, UPT, UR5, 0x2, URZ ;  /* 0x0000000205067890 */ /* 0x000fe2000fffe0ff */
[----:B------:R-:W-:Y:S03]  /*06e0*/  BSSY.RECONVERGENT B0, `(.L_x_129) ;  /* 0x0000027000007945 */ /* 0x000fe60003800200 */
[----:B------:R-:W-:-:S12]  /*06f0*/  USHF.L.U32 UR6, UR6, 0x2, URZ ;  /* 0x0000000206067899 */ /* 0x000fd800080006ff */
[----:B------:R-:W0:Y:S02]  /*0700*/  LDCU UR7, c[0x0][UR6+0x460] ;  /* 0x00008c00060777ac */ /* 0x000e240008000800 */
[----:B0-----:R-:W-:-:S06]  /*0710*/  USHF.R.S32.HI UR9, URZ, 0x1f, UR7 ;  /* 0x0000001fff097899 */ /* 0x001fcc0008011407 */
[----:B------:R-:W-:-:S04]  /*0720*/  LOP3.LUT R2, R8, UR9, RZ, 0xfc, !PT ;  /* 0x0000000908027c12 */ /* 0x000fc8000f8efcff */
[----:B------:R-:W-:-:S13]  /*0730*/  ISETP.NE.U32.AND P0, PT, R2, RZ, PT ;  /* 0x000000ff0200720c */ /* 0x000fda0003f05070 */
[----:B------:R-:W-:Y:S05]  /*0740*/  @P0 BRA `(.L_x_130) ;  /* 0x0000000000580947 */ /* 0x000fea0003800000 */
[----:B------:R-:W0:Y:S01]  /*0750*/  I2F.U32.RP R5, UR7 ;  /* 0x0000000700057d06 */ /* 0x000e220008209000 */
[----:B------:R-:W-:Y:S01]  /*0760*/  IMAD R9, RZ, RZ, -UR7 ;  /* 0x80000007ff097e24 */ /* 0x000fe2000f8e02ff */
[----:B------:R-:W-:Y:S01]  /*0770*/  ISETP.NE.U32.AND P2, PT, RZ, UR7, PT ;  /* 0x00000007ff007c0c */ /* 0x000fe2000bf45070 */
[----:B------:R-:W-:-:S05]  /*0780*/  HFMA2 R17, -RZ, RZ, 0, 0 ;  /* 0x00000000ff117431 */ /* 0x000fca00000001ff */
[----:B0-----:R-:W0:Y:S02]  /*0790*/  MUFU.RCP R5, R5 ;  /* 0x0000000500057308 */ /* 0x001e240000001000 */
[----:B0-----:R-:W-:-:S06]  /*07a0*/  IADD3 R2, PT, PT, R5, 0xffffffe, RZ ;  /* 0x0ffffffe05027810 */ /* 0x001fcc0007ffe0ff */
        /* <DEDUP_REMOVED lines=12> */
[----:B------:R-:W-:-:S05]  /*0870*/  @!P2 LOP3.LUT R16, RZ, UR7, RZ, 0x33, !PT ;  /* 0x00000007ff10ac12 */ /* 0x000fca000f8e33ff */
[----:B------:R-:W-:-:S04]  /*0880*/  IMAD.MOV R3, RZ, RZ, -R16 ;  /* 0x000000ffff037224 */ /* 0x000fc800078e0a10 */
[----:B------:R-:W-:Y:S01]  /*0890*/  IMAD R3, R3, UR7, R12 ;  /* 0x0000000703037c24 */ /* 0x000fe2000f8e020c */
[----:B------:R-:W-:Y:S06]  /*08a0*/  BRA `(.L_x_131) ;  /* 0x0000000000287947 */ /* 0x000fec0003800000 */
.L_x_130:
[----:B------:R-:W-:Y:S01]  /*08b0*/  IMAD.MOV.U32 R5, RZ, RZ, R8 ;  /* 0x000000ffff057224 */ /* 0x000fe200078e0008 */
[----:B------:R-:W-:Y:S01]  /*08c0*/  MOV R3, UR9 ;  /* 0x0000000900037c02 */ /* 0x000fe20008000f00 */
[----:B------:R-:W-:Y:S01]  /*08d0*/  IMAD.MOV.U32 R18, RZ, RZ, R12 ;  /* 0x000000ffff127224 */ /* 0x000fe200078e000c */
[----:B------:R-:W-:Y:S01]  /*08e0*/  MOV R6, 0x910 ;  /* 0x0000091000067802 */ /* 0x000fe20000000f00 */
[----:B------:R-:W-:-:S07]  /*08f0*/  IMAD.U32 R2, RZ, RZ, UR7 ;  /* 0x00000007ff027e24 */ /* 0x000fce000f8e00ff */
[----:B------:R-:W-:Y:S05]  /*0900*/  CALL.REL.NOINC `($__internal_4_$__cuda_sm20_div_s64) ;  /* 0x0000003400307944 */ /* 0x000fea0003c00000 */
[--C-:B------:R-:W-:Y:S02]  /*0910*/  IMAD.MOV R3, RZ, RZ, -R9.reuse ;  /* 0x000000ffff037224 */ /* 0x100fe400078e0a09 */
[----:B------:R-:W-:Y:S02]  /*0920*/  IMAD.MOV.U32 R16, RZ, RZ, R9 ;  /* 0x000000ffff107224 */ /* 0x000fe400078e0009 */
[----:B------:R-:W-:Y:S02]  /*0930*/  IMAD R3, R3, UR7, R12 ;  /* 0x0000000703037c24 */ /* 0x000fe4000f8e020c */
[----:B------:R-:W-:-:S07]  /*0940*/  IMAD.MOV.U32 R17, RZ, RZ, R8 ;  /* 0x000000ffff117224 */ /* 0x000fce00078e0008 */
.L_x_131:
[----:B------:R-:W-:Y:S05]  /*0950*/  BSYNC.RECONVERGENT B0 ;  /* 0x0000000000007941 */ /* 0x000fea0003800200 */
.L_x_129:
[----:B------:R-:W-:Y:S01]  /*0960*/  UIADD3 UR7, UPT, UPT, UR5, 0x1, URZ ;  /* 0x0000000105077890 */ /* 0x000fe2000fffe0ff */
[----:B------:R-:W-:Y:S01]  /*0970*/  BSSY.RECONVERGENT B0, `(.L_x_132) ;  /* 0x000002b000007945 */ /* 0x000fe20003800200 */
[----:B------:R-:W0:Y:S02]  /*0980*/  LDCU UR9, c[0x0][UR6+0x4c4] ;  /* 0x00009880060977ac */ /* 0x000e240008000800 */
[----:B------:R-:W-:Y:S01]  /*0990*/  USHF.L.U32 UR7, UR7, 0x2, URZ ;  /* 0x0000000207077899 */ /* 0x000fe200080006ff */
[----:B------:R-:W1:Y:S11]  /*09a0*/  LDCU UR6, c[0x0][UR6+0x3ec] ;  /* 0x00007d80060677ac */ /* 0x000e760008000800 */
[----:B------:R-:W2:Y:S01]  /*09b0*/  LDCU UR11, c[0x0][UR7+0x460] ;  /* 0x00008c00070b77ac */ /* 0x000ea20008000800 */
[----:B0-----:R-:W-:-:S02]  /*09c0*/  IMAD R20, R3, UR9, R20 ;  /* 0x0000000903147c24 */ /* 0x001fc4000f8e0214 */
[----:B-1----:R-:W-:Y:S01]  /*09d0*/  IMAD R22, R3, UR6, R22 ;  /* 0x0000000603167c24 */ /* 0x002fe2000f8e0216 */
[----:B--2---:R-:W-:-:S06]  /*09e0*/  USHF.R.S32.HI UR12, URZ, 0x1f, UR11 ;  /* 0x0000001fff0c7899 */ /* 0x004fcc000801140b */
        /* <DEDUP_REMOVED lines=25> */
.L_x_133:
        /* <DEDUP_REMOVED lines=10> */
.L_x_134:
[----:B------:R-:W-:Y:S05]  /*0c20*/  BSYNC.RECONVERGENT B0 ;  /* 0x0000000000007941 */ /* 0x000fea0003800200 */
.L_x_132:
[----:B------:R-:W-:Y:S01]  /*0c30*/  USHF.L.U32 UR6, UR5, 0x2, URZ ;  /* 0x0000000205067899 */ /* 0x000fe200080006ff */
[----:B------:R-:W-:Y:S01]  /*0c40*/  BSSY.RECONVERGENT B0, `(.L_x_135) ;  /* 0x000002b000007945 */ /* 0x000fe20003800200 */
[----:B------:R-:W0:Y:S01]  /*0c50*/  LDCU UR11, c[0x0][UR7+0x4c4] ;  /* 0x00009880070b77ac */ /* 0x000e220008000800 */
[----:B------:R-:W1:Y:S01]  /*0c60*/  LDCU UR7, c[0x0][UR7+0x3ec] ;  /* 0x00007d80070777ac */ /* 0x000e620008000800 */
[----:B------:R-:W-:-:S08]  /*0c70*/  UIADD3 UR9, UPT, UPT, UR5, -0x5, URZ ;  /* 0xfffffffb05097890 */ /* 0x000fd0000fffe0ff */
[----:B------:R-:W2:Y:S01]  /*0c80*/  LDCU UR12, c[0x0][UR6+0x460] ;  /* 0x00008c00060c77ac */ /* 0x000ea20008000800 */
[C---:B0-----:R-:W-:Y:S02]  /*0c90*/  IMAD R20, R17.reuse, UR11, R20 ;  /* 0x0000000b11147c24 */ /* 0x041fe4000f8e0214 */
        /* <DEDUP_REMOVED lines=27> */
.L_x_136:
        /* <DEDUP_REMOVED lines=10> */
.L_x_137:
[----:B------:R-:W-:Y:S05]  /*0ef0*/  BSYNC.RECONVERGENT B0 ;  /* 0x0000000000007941 */ /* 0x000fea0003800200 */
.L_x_135:
[----:B------:R-:W-:Y:S01]  /*0f00*/  UIADD3 UR7, UPT, UPT, UR5, -0x1, URZ ;  /* 0xffffffff05077890 */ /* 0x000fe2000fffe0ff */
        /* <DEDUP_REMOVED lines=33> */
.L_x_139:
[----:B------:R-:W-:Y:S01]  /*1120*/  IMAD.MOV.U32 R18, RZ, RZ, R16 ;  /* 0x000000ffff127224 */ /* 0x000fe200078e0010 */
[----:B------:R-:W-:Y:S01]  /*1130*/  MOV R2, UR12 ;  /* 0x0000000c00027c02 */ /* 0x000fe20008000f00 */
[----:B------:R-:W-:Y:S01]  /*1140*/  IMAD.MOV.U32 R5, RZ, RZ, R17 ;  /* 0x000000ffff057224 */ /* 0x000fe200078e0011 */
[----:B------:R-:W-:Y:S01]  /*1150*/  MOV R6, 0x1180 ;  /* 0x0000118000067802 */ /* 0x000fe20000000f00 */
[----:B------:R-:W-:-:S07]  /*1160*/  IMAD.U32 R3, RZ, RZ, UR13 ;  /* 0x0000000dff037e24 */ /* 0x000fce000f8e00ff */
[----:B------:R-:W-:Y:S05]  /*1170*/  CALL.REL.NOINC `($__internal_4_$__cuda_sm20_div_s64) ;  /* 0x0000002c00147944 */ /* 0x000fea0003c00000 */
[----:B------:R-:W-:Y:S01]  /*1180*/  IMAD.MOV R17, RZ, RZ, -R9 ;  /* 0x000000ffff117224 */ /* 0x000fe200078e0a09 */
[----:B------:R-:W-:Y:S01]  /*1190*/  MOV R12, R9 ;  /* 0x00000009000c7202 */ /* 0x000fe20000000f00 */
[----:B------:R-:W-:Y:S02]  /*11a0*/  IMAD.MOV.U32 R13, RZ, RZ, R8 ;  /* 0x000000ffff0d7224 */ /* 0x000fe400078e0008 */
[----:B------:R-:W-:-:S07]  /*11b0*/  IMAD R17, R17, UR12, R16 ;  /* 0x0000000c11117c24 */ /* 0x000fce000f8e0210 */
.L_x_140:
[----:B------:R-:W-:Y:S05]  /*11c0*/  BSYNC.RECONVERGENT B0 ;  /* 0x0000000000007941 */ /* 0x000fea0003800200 */
.L_x_138:
        /* <DEDUP_REMOVED lines=34> */
.L_x_142:
[----:B------:R-:W-:Y:S01]  /*13f0*/  IMAD.MOV.U32 R18, RZ, RZ, R12 ;  /* 0x000000ffff127224 */ /* 0x000fe200078e000c */
[----:B------:R-:W-:Y:S01]  /*1400*/  MOV R5, R13 ;  /* 0x0000000d00057202 */ /* 0x000fe20000000f00 */
[----:B------:R-:W-:Y:S01]  /*1410*/  IMAD.U32 R2, RZ, RZ, UR12 ;  /* 0x0000000cff027e24 */ /* 0x000fe2000f8e00ff */
[----:B------:R-:W-:Y:S01]  /*1420*/  MOV R6, 0x1450 ;  /* 0x0000145000067802 */ /* 0x000fe20000000f00 */
[----:B------:R-:W-:-:S07]  /*1430*/  IMAD.U32 R3, RZ, RZ, UR13 ;  /* 0x0000000dff037e24 */ /* 0x000fce000f8e00ff */
[----:B------:R-:W-:Y:S05]  /*1440*/  CALL.REL.NOINC `($__internal_4_$__cuda_sm20_div_s64) ;  /* 0x0000002800607944 */ /* 0x000fea0003c00000 */
[----:B------:R-:W-:Y:S01]  /*1450*/  IADD3 R13, PT, PT, -R9, RZ, RZ ;  /* 0x000000ff090d7210 */ /* 0x000fe20007ffe1ff */
[----:B------:R-:W-:Y:S02]  /*1460*/  IMAD.MOV.U32 R16, RZ, RZ, R9 ;  /* 0x000000ffff107224 */ /* 0x000fe400078e0009 */
[----:B------:R-:W-:Y:S02]  /*1470*/  IMAD.MOV.U32 R17, RZ, RZ, R8 ;  /* 0x000000ffff117224 */ /* 0x000fe400078e0008 */
[----:B------:R-:W-:-:S07]  /*1480*/  IMAD R13, R13, UR12, R12 ;  /* 0x0000000c0d0d7c24 */ /* 0x000fce000f8e020c */
.L_x_143:
[----:B------:R-:W-:Y:S05]  /*1490*/  BSYNC.RECONVERGENT B0 ;  /* 0x0000000000007941 */ /* 0x000fea0003800200 */
.L_x_141:
        /* <DEDUP_REMOVED lines=34> */
.L_x_145:
[----:B------:R-:W-:Y:S01]  /*16c0*/  MOV R18, R16 ;  /* 0x0000001000127202 */ /* 0x000fe20000000f00 */
[----:B------:R-:W-:Y:S01]  /*16d0*/  IMAD.MOV.U32 R5, RZ, RZ, R17 ;  /* 0x000000ffff057224 */ /* 0x000fe200078e0011 */
[----:B------:R-:W-:Y:S01]  /*16e0*/  MOV R3, UR13 ;  /* 0x0000000d00037c02 */ /* 0x000fe20008000f00 */
[----:B------:R-:W-:Y:S01]  /*16f0*/  IMAD.U32 R2, RZ, RZ, UR12 ;  /* 0x0000000cff027e24 */ /* 0x000fe2000f8e00ff */
[----:B------:R-:W-:-:S07]  /*1700*/  MOV R6, 0x1720 ;  /* 0x0000172000067802 */ /* 0x000fce0000000f00 */
[----:B------:R-:W-:Y:S05]  /*1710*/  CALL.REL.NOINC `($__internal_4_$__cuda_sm20_div_s64) ;  /* 0x0000002400ac7944 */ /* 0x000fea0003c00000 */
[--C-:B------:R-:W-:Y:S01]  /*1720*/  IMAD.MOV R17, RZ, RZ, -R9.reuse ;  /* 0x000000ffff117224 */ /* 0x100fe200078e0a09 */
[----:B------:R-:W-:Y:S01]  /*1730*/  MOV R13, R8 ;  /* 0x00000008000d7202 */ /* 0x000fe20000000f00 */
[----:B------:R-:W-:Y:S02]  /*1740*/  IMAD.MOV.U32 R12, RZ, RZ, R9 ;  /* 0x000000ffff0c7224 */ /* 0x000fe400078e0009 */
[----:B------:R-:W-:-:S07]  /*1750*/  IMAD R17, R17, UR12, R16 ;  /* 0x0000000c11117c24 */ /* 0x000fce000f8e0210 */
.L_x_146:
[----:B------:R-:W-:Y:S05]  /*1760*/  BSYNC.RECONVERGENT B0 ;  /* 0x0000000000007941 */ /* 0x000fea0003800200 */
.L_x_144:
        /* <DEDUP_REMOVED lines=14> */
[----:B------:R-:W-:Y:S02]  /*1850*/  ISETP.NE.U32.AND P2, PT, RZ, UR12, PT ;  /* 0x0000000cff007c0c */ /* 0x000fe4000bf45070 */
        /* <DEDUP_REMOVED lines=19> */
.L_x_148:
        /* <DEDUP_REMOVED lines=10> */
.L_x_149:
[----:B------:R-:W-:Y:S05]  /*1a30*/  BSYNC.RECONVERGENT B0 ;  /* 0x0000000000007941 */ /* 0x000fea0003800200 */
.L_x_147:
[----:B------:R-:W-:Y:S01]  /*1a40*/  USHF.L.U32 UR7, UR9, 0x2, URZ ;  /* 0x0000000209077899 */ /* 0x000fe200080006ff */
[----:B------:R-:W-:Y:S01]  /*1a50*/  BSSY.RECONVERGENT B0, `(.L_x_150) ;  /* 0x0000029000007945 */ /* 0x000fe20003800200 */
[----:B------:R-:W0:Y:S01]  /*1a60*/  LDCU UR9, c[0x0][UR6+0x4c4] ;  /* 0x00009880060977ac */ /* 0x000e220008000800 */
[----:B------:R-:W1:Y:S09]  /*1a70*/  LDCU UR6, c[0x0][UR6+0x3ec] ;  /* 0x00007d80060677ac */ /* 0x000e720008000800 */
        /* <DEDUP_REMOVED lines=29> */
.L_x_151:
[----:B------:R-:W-:Y:S01]  /*1c50*/  IMAD.MOV.U32 R18, RZ, RZ, R16 ;  /* 0x000000ffff127224 */ /* 0x000fe200078e0010 */
[----:B------:R-:W-:Y:S01]  /*1c60*/  MOV R5, R17 ;  /* 0x0000001100057202 */ /* 0x000fe20000000f00 */
[----:B------:R-:W-:Y:S01]  /*1c70*/  IMAD.U32 R2, RZ, RZ, UR11 ;  /* 0x0000000bff027e24 */ /* 0x000fe2000f8e00ff */
[----:B------:R-:W-:Y:S01]  /*1c80*/  MOV R6, 0x1cb0 ;  /* 0x00001cb000067802 */ /* 0x000fe20000000f00 */
[----:B------:R-:W-:-:S07]  /*1c90*/  IMAD.U32 R3, RZ, RZ, UR12 ;  /* 0x0000000cff037e24 */ /* 0x000fce000f8e00ff */
[----:B------:R-:W-:Y:S05]  /*1ca0*/  CALL.REL.NOINC `($__internal_4_$__cuda_sm20_div_s64) ;  /* 0x0000002000487944 */ /* 0x000fea0003c00000 */
[----:B------:R-:W-:Y:S01]  /*1cb0*/  IADD3 R17, PT, PT, -R9, RZ, RZ ;  /* 0x000000ff09117210 */ /* 0x000fe20007ffe1ff */
[----:B------:R-:W-:-:S04]  /*1cc0*/  IMAD.MOV.U32 R12, RZ, RZ, R9 ;  /* 0x000000ffff0c7224 */ /* 0x000fc800078e0009 */
[----:B------:R-:W-:-:S07]  /*1cd0*/  IMAD R17, R17, UR11, R16 ;  /* 0x0000000b11117c24 */ /* 0x000fce000f8e0210 */
.L_x_152:
[----:B------:R-:W-:Y:S05]  /*1ce0*/  BSYNC.RECONVERGENT B0 ;  /* 0x0000000000007941 */ /* 0x000fea0003800200 */
.L_x_150:
[----:B------:R-:W0:Y:S01]  /*1cf0*/  LDCU UR6, c[0x0][UR7+0x4c4] ;  /* 0x00009880070677ac */ /* 0x000e220008000800 */
[----:B------:R-:W1:Y:S01]  /*1d00*/  LDCU UR7, c[0x0][UR7+0x3ec] ;  /* 0x00007d80070777ac */ /* 0x000e620008000800 */
[----:B------:R-:W-:Y:S02]  /*1d10*/  UIADD3 UR4, UPT, UPT, UR4, 0x8, URZ ;  /* 0x0000000804047890 */ /* 0x000fe4000fffe0ff */
[----:B------:R-:W-:Y:S02]  /*1d20*/  UIADD3 UR5, UPT, UPT, UR5, -0x8, URZ ;  /* 0xfffffff805057890 */ /* 0x000fe4000fffe0ff */
[----:B------:R-:W-:Y:S01]  /*1d30*/  UISETP.NE.AND UP0, UPT, UR4, URZ, UPT ;  /* 0x000000ff0400728c */ /* 0x000fe2000bf05270 */
[C---:B0-----:R-:W-:Y:S02]  /*1d40*/  IMAD R20, R17.reuse, UR6, R20 ;  /* 0x0000000611147c24 */ /* 0x041fe4000f8e0214 */
[----:B-1----:R-:W-:-:S06]  /*1d50*/  IMAD R22, R17, UR7, R22 ;  /* 0x0000000711167c24 */ /* 0x002fcc000f8e0216 */
[----:B------:R-:W-:Y:S05]  /*1d60*/  BRA.U UP0, `(.L_x_153) ;  /* 0xffffffe900587547 */ /* 0x000fea000b83ffff */
[----:B------:R-:W-:-:S12]  /*1d70*/  UIADD3 UR4, UPT, UPT, UR5, 0x2, URZ ;  /* 0x0000000205047890 */ /* 0x000fd8000fffe0ff */
.L_x_128:
[----:B------:R-:W-:-:S09]  /*1d80*/  UISETP.NE.AND UP0, UPT, UR10, URZ, UPT ;  /* 0x000000ff0a00728c */ /* 0x000fd2000bf05270 */
[----:B------:R-:W-:Y:S05]  /*1d90*/  BRA.U !UP0, `(.L_x_127) ;  /* 0x0000001508107547 */ /* 0x000fea000b800000 */
[----:B------:R-:W-:Y:S02]  /*1da0*/  UISETP.GE.U32.AND UP0, UPT, UR10, 0x4, UPT ;  /* 0x000000040a00788c */ /* 0x000fe4000bf06070 */
[----:B------:R-:W-:-:S07]  /*1db0*/  ULOP3.LUT UR5, UR8, 0x3, URZ, 0xc0, !UPT ;  /* 0x0000000308057892 */ /* 0x000fce000f8ec0ff */
[----:B------:R-:W-:Y:S05]  /*1dc0*/  BRA.U !UP0, `(.L_x_154) ;  /* 0x0000000908ec7547 */ /* 0x000fea000b800000 */
[----:B------:R-:W-:Y:S01]  /*1dd0*/  USHF.L.U32 UR6, UR4, 0x2, URZ ;  /* 0x0000000204067899 */ /* 0x000fe200080006ff */
[----:B------:R-:W-:Y:S11]  /*1de0*/  BSSY.RECONVERGENT B0, `(.L_x_155) ;  /* 0x0000026000007945 */ /* 0x000ff60003800200 */
[----:B------:R-:W0:Y:S02]  /*1df0*/  LDCU UR7, c[0x0][UR6+0x460] ;  /* 0x00008c00060777ac */ /* 0x000e240008000800 */
[----:B0-----:R-:W-:-:S06]  /*1e00*/  USHF.R.S32.HI UR8, URZ, 0x1f, UR7 ;  /* 0x0000001fff087899 */ /* 0x001fcc0008011407 */
        /* <DEDUP_REMOVED lines=25> */
.L_x_156:
        /* <DEDUP_REMOVED lines=10> */
.L_x_157:
[----:B------:R-:W-:Y:S05]  /*2040*/  BSYNC.RECONVERGENT B0 ;  /* 0x0000000000007941 */ /* 0x000fea0003800200 */
.L_x_155:
[----:B------:R-:W-:Y:S01]  /*2050*/  UIADD3 UR9, UPT, UPT, UR4, -0x1, URZ ;  /* 0xffffffff04097890 */ /* 0x000fe2000fffe0ff */
[----:B------:R-:W-:Y:S01]  /*2060*/  BSSY.RECONVERGENT B0, `(.L_x_158) ;  /* 0x000002d000007945 */ /* 0x000fe20003800200 */
[----:B------:R-:W-:Y:S01]  /*2070*/  UMOV UR7, 0x6c ;  /* 0x0000006c00077882 */ /* 0x000fe20000000000 */
[----:B------:R-:W0:Y:S01]  /*2080*/  LDCU UR6, c[0x0][UR6+0x4c4] ;  /* 0x00009880060677ac */ /* 0x000e220008000800 */
[----:B------:R-:W-:Y:S02]  /*2090*/  USHF.L.U32 UR8, UR9, 0x2, URZ ;  /* 0x0000000209087899 */ /* 0x000fe400080006ff */
[----:B------:R-:W-:-:S10]  /*20a0*/  ULEA UR7, UR4, UR7, 0x2 ;  /* 0x0000000704077291 */ /* 0x000fd4000f8e10ff */
[----:B------:R-:W1:Y:S01]  /*20b0*/  LDCU UR10, c[0x0][UR8+0x460] ;  /* 0x00008c00080a77ac */ /* 0x000e620008000800 */
[C---:B0-----:R-:W-:Y:S01]  /*20c0*/  IMAD R20, R3.reuse, UR6, R20 ;  /* 0x0000000603147c24 */ /* 0x041fe2000f8e0214 */
[----:B------:R-:W0:Y:S01]  /*20d0*/  LDCU UR7, c[0x0][UR7+0x380] ;  /* 0x00007000070777ac */ /* 0x000e220008000800 */
[----:B-1----:R-:W-:Y:S01]  /*20e0*/  USHF.R.S32.HI UR11, URZ, 0x1f, UR10 ;  /* 0x0000001fff0b7899 */ /* 0x002fe2000801140a */
[----:B0-----:R-:W-:-:S05]  /*20f0*/  IMAD R22, R3, UR7, R22 ;  /* 0x0000000703167c24 */ /* 0x001fca000f8e0216 */
        /* <DEDUP_REMOVED lines=25> */
.L_x_159:
        /* <DEDUP_REMOVED lines=10> */
.L_x_160:
[----:B------:R-:W-:Y:S05]  /*2330*/  BSYNC.RECONVERGENT B0 ;  /* 0x0000000000007941 */ /* 0x000fea0003800200 */
.L_x_158:
        /* <DEDUP_REMOVED lines=36> */
.L_x_162:
        /* <DEDUP_REMOVED lines=10> */
.L_x_163:
[----:B------:R-:W-:Y:S05]  /*2620*/  BSYNC.RECONVERGENT B0 ;  /* 0x0000000000007941 */ /* 0x000fea0003800200 */
.L_x_161:
        /* <DEDUP_REMOVED lines=36> */
.L_x_165:
        /* <DEDUP_REMOVED lines=9> */
.L_x_166:
[----:B------:R-:W-:Y:S05]  /*2900*/  BSYNC.RECONVERGENT B0 ;  /* 0x0000000000007941 */ /* 0x000fea0003800200 */
.L_x_164:
[----:B------:R-:W-:Y:S01]  /*2910*/  UMOV UR6, 0x6c ;  /* 0x0000006c00067882 */ /* 0x000fe20000000000 */
[----:B------:R-:W0:Y:S01]  /*2920*/  LDCU UR8, c[0x0][UR8+0x4c4] ;  /* 0x00009880080877ac */ /* 0x000e220008000800 */
[----:B------:R-:W-:Y:S02]  /*2930*/  ULEA UR6, UR9, UR6, 0x2 ;  /* 0x0000000609067291 */ /* 0x000fe4000f8e10ff */
[----:B------:R-:W-:-:S10]  /*2940*/  UIADD3 UR4, UPT, UPT, UR4, -0x4, URZ ;  /* 0xfffffffc04047890 */ /* 0x000fd4000fffe0ff */
[----:B------:R-:W1:Y:S01]  /*2950*/  LDCU UR6, c[0x0][UR6+0x380] ;  /* 0x00007000060677ac */ /* 0x000e620008000800 */
[C---:B0-----:R-:W-:Y:S02]  /*2960*/  IMAD R20, R17.reuse, UR8, R20 ;  /* 0x0000000811147c24 */ /* 0x041fe4000f8e0214 */
[----:B-1----:R-:W-:-:S07]  /*2970*/  IMAD R22, R17, UR6, R22 ;  /* 0x0000000611167c24 */ /* 0x002fce000f8e0216 */
.L_x_154:
[----:B------:R-:W-:-:S09]  /*2980*/  UISETP.NE.AND UP0, UPT, UR5, URZ, UPT ;  /* 0x000000ff0500728c */ /* 0x000fd2000bf05270 */
[----:B------:R-:W-:Y:S05]  /*2990*/  BRA.U !UP0, `(.L_x_127) ;  /* 0x0000000908107547 */ /* 0x000fea000b800000 */
[----:B------:R-:W-:-:S09]  /*29a0*/  UISETP.NE.AND UP0, UPT, UR5, 0x1, UPT ;  /* 0x000000010500788c */ /* 0x000fd2000bf05270 */
        /* <DEDUP_REMOVED lines=30> */
.L_x_169:
        /* <DEDUP_REMOVED lines=10> */
.L_x_170:
[----:B------:R-:W-:Y:S05]  /*2c30*/  BSYNC.RECONVERGENT B0 ;  /* 0x0000000000007941 */ /* 0x000fea0003800200 */
.L_x_168:
        /* <DEDUP_REMOVED lines=36> */
.L_x_172:
[----:B------:R-:W-:Y:S01]  /*2e80*/  MOV R18, R16 ;  /* 0x0000001000127202 */ /* 0x000fe20000000f00 */
[----:B------:R-:W-:Y:S01]  /*2e90*/  IMAD.MOV.U32 R5, RZ, RZ, R17 ;  /* 0x000000ffff057224 */ /* 0x000fe200078e0011 */
[----:B------:R-:W-:Y:S01]  /*2ea0*/  MOV R3, UR10 ;  /* 0x0000000a00037c02 */ /* 0x000fe20008000f00 */
[----:B------:R-:W-:Y:S01]  /*2eb0*/  IMAD.U32 R2, RZ, RZ, UR9 ;  /* 0x00000009ff027e24 */ /* 0x000fe2000f8e00ff */
[----:B------:R-:W-:-:S07]  /*2ec0*/  MOV R6, 0x2ee0 ;  /* 0x00002ee000067802 */ /* 0x000fce0000000f00 */
[----:B------:R-:W-:Y:S05]  /*2ed0*/  CALL.REL.NOINC `($__internal_4_$__cuda_sm20_div_s64) ;  /* 0x0000000c00bc7944 */ /* 0x000fea0003c00000 */
[--C-:B------:R-:W-:Y:S02]  /*2ee0*/  IMAD.MOV R17, RZ, RZ, -R9.reuse ;  /* 0x000000ffff117224 */ /* 0x100fe400078e0a09 */
[----:B------:R-:W-:Y:S02]  /*2ef0*/  IMAD.MOV.U32 R12, RZ, RZ, R9 ;  /* 0x000000ffff0c7224 */ /* 0x000fe400078e0009 */
[----:B------:R-:W-:-:S07]  /*2f00*/  IMAD R17, R17, UR9, R16 ;  /* 0x0000000911117c24 */ /* 0x000fce000f8e0210 */
.L_x_173:
[----:B------:R-:W-:Y:S05]  /*2f10*/  BSYNC.RECONVERGENT B0 ;  /* 0x0000000000007941 */ /* 0x000fea0003800200 */
.L_x_171:
[----:B------:R-:W-:Y:S01]  /*2f20*/  UMOV UR5, 0x6c ;  /* 0x0000006c00057882 */ /* 0x000fe20000000000 */
[----:B------:R-:W0:Y:S01]  /*2f30*/  LDCU UR7, c[0x0][UR7+0x4c4] ;  /* 0x00009880070777ac */ /* 0x000e220008000800 */
[----:B------:R-:W-:Y:S02]  /*2f40*/  ULEA UR5, UR8, UR5, 0x2 ;  /* 0x0000000508057291 */ /* 0x000fe4000f8e10ff */
[----:B------:R-:W-:-:S10]  /*2f50*/  UIADD3 UR4, UPT, UPT, UR4, -0x2, URZ ;  /* 0xfffffffe04047890 */ /* 0x000fd4000fffe0ff */
[----:B------:R-:W1:Y:S01]  /*2f60*/  LDCU UR5, c[0x0][UR5+0x380] ;  /* 0x00007000050577ac */ /* 0x000e620008000800 */
[C---:B0-----:R-:W-:Y:S02]  /*2f70*/  IMAD R20, R17.reuse, UR7, R20 ;  /* 0x0000000711147c24 */ /* 0x041fe4000f8e0214 */
[----:B-1----:R-:W-:-:S07]  /*2f80*/  IMAD R22, R17, UR5, R22 ;  /* 0x0000000511167c24 */ /* 0x002fce000f8e0216 */
.L_x_167:
[----:B------:R-:W0:Y:S02]  /*2f90*/  LDCU UR5, c[0x0][0x528] ;  /* 0x0000a500ff0577ac */ /* 0x000e240008000800 */
[----:B0-----:R-:W-:-:S04]  /*2fa0*/  ULOP3.LUT UR5, UR5, 0x1, URZ, 0xc0, !UPT ;  /* 0x0000000105057892 */ /* 0x001fc8000f8ec0ff */
[----:B------:R-:W-:-:S09]  /*2fb0*/  UISETP.NE.U32.AND UP0, UPT, UR5, 0x1, UPT ;  /* 0x000000010500788c */ /* 0x000fd2000bf05070 */
[----:B------:R-:W-:Y:S05]  /*2fc0*/  BRA.U UP0, `(.L_x_127) ;  /* 0x0000000100847547 */ /* 0x000fea000b800000 */
        /* <DEDUP_REMOVED lines=20> */
[----:B------:R-:W-:-:S05]  /*3110*/  @P0 VIADD R12, R12, -UR7 ;  /* 0x800000070c0c0c36 */ /* 0x000fca0008000000 */
[----:B------:R-:W-:-:S13]  /*3120*/  ISETP.GE.U32.AND P0, PT, R12, UR7, PT ;  /* 0x000000070c007c0c */ /* 0x000fda000bf06070 */
[----:B------:R-:W-:Y:S01]  /*3130*/  @P0 VIADD R12, R12, -UR7 ;  /* 0x800000070c0c0c36 */ /* 0x000fe20008000000 */
[----:B------:R-:W-:Y:S01]  /*3140*/  @!P1 LOP3.LUT R12, RZ, UR7, RZ, 0x33, !PT ;  /* 0x00000007ff0c9c12 */ /* 0x000fe2000f8e33ff */
[----:B------:R-:W-:Y:S06]  /*3150*/  BRA `(.L_x_176) ;  /* 0x00000000000c7947 */ /* 0x000fec0003800000 */
.L_x_175:
[----:B------:R-:W-:Y:S02]  /*3160*/  MOV R3, R8 ;  /* 0x0000000800037202 */ /* 0x000fe40000000f00 */
[----:B------:R-:W-:-:S07]  /*3170*/  MOV R2, 0x3190 ;  /* 0x0000319000027802 */ /* 0x000fce0000000f00 */
[----:B------:R-:W-:Y:S05]  /*3180*/  CALL.REL.NOINC `($__internal_5_$__cuda_sm20_rem_s64) ;  /* 0x00000010006c7944 */ /* 0x000fea0003c00000 */
.L_x_176:
[----:B------:R-:W-:Y:S05]  /*3190*/  BSYNC.RECONVERGENT B0 ;  /* 0x0000000000007941 */ /* 0x000fea0003800200 */
.L_x_174:
[----:B------:R-:W0:Y:S01]  /*31a0*/  LDCU UR4, c[0x0][UR6+0x4c4] ;  /* 0x00009880060477ac */ /* 0x000e220008000800 */
[----:B------:R-:W1:Y:S01]  /*31b0*/  LDCU UR6, c[0x0][UR6+0x3ec] ;  /* 0x00007d80060677ac */ /* 0x000e620008000800 */
[C---:B0-----:R-:W-:Y:S02]  /*31c0*/  IMAD R20, R12.reuse, UR4, R20 ;  /* 0x000000040c147c24 */ /* 0x041fe4000f8e0214 */
[----:B-1----:R-:W-:-:S07]  /*31d0*/  IMAD R22, R12, UR6, R22 ;  /* 0x000000060c167c24 */ /* 0x002fce000f8e0216 */
.L_x_127:
[----:B------:R-:W0:Y:S01]  /*31e0*/  LDCU.64 UR6, c[0x0][0x530] ;  /* 0x0000a600ff0677ac */ /* 0x000e220008000a00 */
[----:B------:R-:W-:Y:S01]  /*31f0*/  IADD3 R2, PT, PT, R4, 0x8, -R7 ;  /* 0x0000000804027810 */ /* 0x000fe20007ffe807 */
[----:B------:R-:W-:Y:S01]  /*3200*/  BSSY.RECONVERGENT B0, `(.L_x_177) ;  /* 0x0000088000007945 */ /* 0x000fe20003800200 */
[----:B------:R-:W-:Y:S01]  /*3210*/  PRMT R5, RZ, 0x7610, R5 ;  /* 0x00007610ff057816 */ /* 0x000fe20000000005 */
[----:B------:R-:W1:Y:S01]  /*3220*/  LDCU.64 UR4, c[0x0][0x358] ;  /* 0x00006b00ff0477ac */ /* 0x000e620008000a00 */
[----:B------:R-:W-:Y:S02]  /*3230*/  PRMT R8, RZ, 0x7610, R8 ;  /* 0x00007610ff087816 */ /* 0x000fe40000000008 */
[----:B------:R-:W-:Y:S02]  /*3240*/  PRMT R10, RZ, 0x7610, R10 ;  /* 0x00007610ff0a7816 */ /* 0x000fe4000000000a */
[----:B------:R-:W-:Y:S02]  /*3250*/  PRMT R11, RZ, 0x7610, R11 ;  /* 0x00007610ff0b7816 */ /* 0x000fe4000000000b */
[----:B------:R-:W-:-:S02]  /*3260*/  PRMT R6, RZ, 0x7610, R6 ;  /* 0x00007610ff067816 */ /* 0x000fc40000000006 */
[----:B------:R-:W-:Y:S02]  /*3270*/  PRMT R9, RZ, 0x7610, R9 ;  /* 0x00007610ff097816 */ /* 0x000fe40000000009 */
[----:B------:R-:W-:Y:S02]  /*3280*/  PRMT R12, RZ, 0x7610, R12 ;  /* 0x00007610ff0c7816 */ /* 0x000fe4000000000c */
[----:B------:R-:W-:Y:S02]  /*3290*/  PRMT R13, RZ, 0x7610, R13 ;  /* 0x00007610ff0d7816 */ /* 0x000fe4000000000d */
[----:B0-----:R-:W-:Y:S02]  /*32a0*/  ISETP.GE.U32.AND P0, PT, R2, UR6, PT ;  /* 0x0000000602007c0c */ /* 0x001fe4000bf06070 */
[----:B------:R-:W-:-:S04]  /*32b0*/  SHF.R.S32.HI R2, RZ, 0x1f, R2 ;  /* 0x0000001fff027819 */ /* 0x000fc80000011402 */
[----:B------:R-:W-:-:S13]  /*32c0*/  ISETP.GE.AND.EX P0, PT, R2, UR7, PT, P0 ;  /* 0x0000000702007c0c */ /* 0x000fda000bf06300 */
[----:B-1----:R-:W-:Y:S05]  /*32d0*/  @!P0 BRA `(.L_x_178) ;  /* 0x0000000400e88947 */ /* 0x002fea0003800000 */
[----:B------:R-:W0:Y:S01]  /*32e0*/  LDC R3, c[0x0][R0+0x45c] ;  /* 0x0001170000037b82 */ /* 0x000e220000000800 */
        /* <DEDUP_REMOVED lines=9> */
[----:B0-----:R-:W-:-:S05]  /*3380*/  VIMNMX R3, PT, PT, R3, R4, !PT ;  /* 0x0000000403037248 */ /* 0x001fca0007fe0100 */
[----:B------:R-:W-:-:S05]  /*3390*/  IMAD.IADD R8, R3, 0x1, -R4 ;  /* 0x0000000103087824 */ /* 0x000fca00078e0a04 */
[----:B------:R-:W-:-:S13]  /*33a0*/  ISETP.NE.AND P0, PT, R8, RZ, PT ;  /* 0x000000ff0800720c */ /* 0x000fda0003f05270 */
[----:B------:R-:W-:Y:S05]  /*33b0*/  @!P0 BRA `(.L_x_180) ;  /* 0x0000000000f08947 */ /* 0x000fea0003800000 */
[----:B------:R-:W0:Y:S02]  /*33c0*/  LDCU.64 UR8, c[0x0][0x458] ;  /* 0x00008b00ff0877ac */ /* 0x000e240008000a00 */
[----:B0-----:R-:W-:-:S04]  /*33d0*/  IADD3 R2, P0, PT, R20, UR8, RZ ;  /* 0x0000000814027c10 */ /* 0x001fc8000ff1e0ff */
[----:B------:R-:W-:-:S05]  /*33e0*/  LEA.HI.X.SX32 R3, R20, UR9, 0x1, P0 ;  /* 0x0000000914037c11 */ /* 0x000fca00080f0eff */
[----:B------:R0:W5:Y:S01]  /*33f0*/  LDG.E.U8 R6, desc[UR4][R2.64] ;  /* 0x0000000402067981 */ /* 0x000162000c1e1100 */
[----:B------:R-:W-:-:S13]  /*3400*/  ISETP.NE.AND P0, PT, R8, 0x1, PT ;  /* 0x000000010800780c */ /* 0x000fda0003f05270 */
[----:B0-----:R-:W-:Y:S05]  /*3410*/  @!P0 BRA `(.L_x_180) ;  /* 0x0000000000d88947 */ /* 0x001fea0003800000 */
[----:B------:R-:W0:Y:S02]  /*3420*/  LDC R11, c[0x0][R0+0x4c0] ;  /* 0x00013000000b7b82 */ /* 0x000e240000000800 */
[----:B0-----:R-:W-:-:S04]  /*3430*/  IADD3 R12, P0, PT, R11, R2, RZ ;  /* 0x000000020b0c7210 */ /* 0x001fc80007f1e0ff */
[----:B------:R-:W-:-:S05]  /*3440*/  LEA.HI.X.SX32 R13, R11, R3, 0x1, P0 ;  /* 0x000000030b0d7211 */ /* 0x000fca00000f0eff */
[----:B------:R0:W5:Y:S01]  /*3450*/  LDG.E.U8 R9, desc[UR4][R12.64] ;  /* 0x000000040c097981 */ /* 0x000162000c1e1100 */
[----:B------:R-:W-:Y:S02]  /*3460*/  ISETP.NE.AND P0, PT, R8, 0x2, PT ;  /* 0x000000020800780c */ /* 0x000fe40003f05270 */
[----:B------:R-:W-:Y:S02]  /*3470*/  PRMT R17, RZ, 0x7610, R17 ;  /* 0x00007610ff117816 */ /* 0x000fe40000000011 */
[----:B------:R-:W-:Y:S02]  /*3480*/  PRMT R16, RZ, 0x7610, R16 ;  /* 0x00007610ff107816 */ /* 0x000fe40000000010 */
[----:B------:R-:W-:Y:S02]  /*3490*/  PRMT R14, RZ, 0x7610, R14 ;  /* 0x00007610ff0e7816 */ /* 0x000fe4000000000e */
[----:B------:R-:W-:Y:S02]  /*34a0*/  PRMT R15, RZ, 0x7610, R15 ;  /* 0x00007610ff0f7816 */ /* 0x000fe4000000000f */
[----:B------:R-:W-:-:S03]  /*34b0*/  PRMT R10, RZ, 0x7610, R10 ;  /* 0x00007610ff0a7816 */ /* 0x000fc6000000000a */
[----:B0-----:R-:W-:Y:S05]  /*34c0*/  @!P0 BRA `(.L_x_180) ;  /* 0x0000000000ac8947 */ /* 0x001fea0003800000 */
[----:B------:R-:W-:-:S05]  /*34d0*/  IMAD.SHL.U32 R13, R11, 0x2, RZ ;  /* 0x000000020b0d7824 */ /* 0x000fca00078e00ff */
[----:B------:R-:W-:-:S04]  /*34e0*/  IADD3 R12, P0, PT, R13, R2, RZ ;  /* 0x000000020d0c7210 */ /* 0x000fc80007f1e0ff */
[----:B------:R-:W-:-:S05]  /*34f0*/  LEA.HI.X.SX32 R13, R13, R3, 0x1, P0 ;  /* 0x000000030d0d7211 */ /* 0x000fca00000f0eff */
[----:B------:R0:W5:Y:S01]  /*3500*/  LDG.E.U8 R10, desc[UR4][R12.64] ;  /* 0x000000040c0a7981 */ /* 0x000162000c1e1100 */
[----:B------:R-:W-:Y:S02]  /*3510*/  ISETP.NE.AND P0, PT, R8, 0x3, PT ;  /* 0x000000030800780c */ /* 0x000fe40003f05270 */
[----:B------:R-:W-:Y:S02]  /*3520*/  PRMT R17, RZ, 0x7610, R17 ;  /* 0x00007610ff117816 */ /* 0x000fe40000000011 */
[----:B------:R-:W-:Y:S02]  /*3530*/  PRMT R16, RZ, 0x7610, R16 ;  /* 0x00007610ff107816 */ /* 0x000fe40000000010 */
[----:B------:R-:W-:Y:S02]  /*3540*/  PRMT R14, RZ, 0x7610, R14 ;  /* 0x00007610ff0e7816 */ /* 0x000fe4000000000e */
[----:B------:R-:W-:-:S05]  /*3550*/  PRMT R15, RZ, 0x7610, R15 ;  /* 0x00007610ff0f7816 */ /* 0x000fca000000000f */
[----:B0-----:R-:W-:Y:S05]  /*3560*/  @!P0 BRA `(.L_x_180) ;  /* 0x0000000000848947 */ /* 0x001fea0003800000 */
[----:B------:R-:W-:-:S05]  /*3570*/  IMAD R13, R11, 0x3, RZ ;  /* 0x000000030b0d7824 */ /* 0x000fca00078e02ff */
[----:B------:R-:W-:-:S04]  /*3580*/  IADD3 R12, P0, PT, R13, R2, RZ ;  /* 0x000000020d0c7210 */ /* 0x000fc80007f1e0ff */
[----:B------:R-:W-:-:S05]  /*3590*/  LEA.HI.X.SX32 R13, R13, R3, 0x1, P0 ;  /* 0x000000030d0d7211 */ /* 0x000fca00000f0eff */
[----:B------:R0:W5:Y:S01]  /*35a0*/  LDG.E.U8 R15, desc[UR4][R12.64] ;  /* 0x000000040c0f7981 */ /* 0x000162000c1e1100 */
[----:B------:R-:W-:Y:S02]  /*35b0*/  ISETP.NE.AND P0, PT, R8, 0x4, PT ;  /* 0x000000040800780c */ /* 0x000fe40003f05270 */
[----:B------:R-:W-:Y:S02]  /*35c0*/  PRMT R17, RZ, 0x7610, R17 ;  /* 0x00007610ff117816 */ /* 0x000fe40000000011 */
[----:B------:R-:W-:Y:S02]  /*35d0*/  PRMT R16, RZ, 0x7610, R16 ;  /* 0x00007610ff107816 */ /* 0x000fe40000000010 */
[----:B------:R-:W-:-:S07]  /*35e0*/  PRMT R14, RZ, 0x7610, R14 ;  /* 0x00007610ff0e7816 */ /* 0x000fce000000000e */
[----:B0-----:R-:W-:Y:S05]  /*35f0*/  @!P0 BRA `(.L_x_180) ;  /* 0x0000000000608947 */ /* 0x001fea0003800000 */
[----:B------:R-:W-:-:S04]  /*3600*/  SHF.L.U32 R13, R11, 0x2, RZ ;  /* 0x000000020b0d7819 */ /* 0x000fc800000006ff */
[----:B------:R-:W-:-:S04]  /*3610*/  IADD3 R12, P0, PT, R13, R2, RZ ;  /* 0x000000020d0c7210 */ /* 0x000fc80007f1e0ff */
[----:B------:R-:W-:-:S05]  /*3620*/  LEA.HI.X.SX32 R13, R13, R3, 0x1, P0 ;  /* 0x000000030d0d7211 */ /* 0x000fca00000f0eff */
[----:B------:R0:W5:Y:S01]  /*3630*/  LDG.E.U8 R14, desc[UR4][R12.64] ;  /* 0x000000040c0e7981 */ /* 0x000162000c1e1100 */
[----:B------:R-:W-:Y:S02]  /*3640*/  ISETP.NE.AND P0, PT, R8, 0x5, PT ;  /* 0x000000050800780c */ /* 0x000fe40003f05270 */
[----:B------:R-:W-:Y:S02]  /*3650*/  PRMT R17, RZ, 0x7610, R17 ;  /* 0x00007610ff117816 */ /* 0x000fe40000000011 */
[----:B------:R-:W-:-:S09]  /*3660*/  PRMT R16, RZ, 0x7610, R16 ;  /* 0x00007610ff107816 */ /* 0x000fd20000000010 */
[----:B0-----:R-:W-:Y:S05]  /*3670*/  @!P0 BRA `(.L_x_180) ;  /* 0x0000000000408947 */ /* 0x001fea0003800000 */
[----:B------:R-:W-:-:S05]  /*3680*/  IMAD R13, R11, 0x5, RZ ;  /* 0x000000050b0d7824 */ /* 0x000fca00078e02ff */
[----:B------:R-:W-:-:S04]  /*3690*/  IADD3 R12, P0, PT, R13, R2, RZ ;  /* 0x000000020d0c7210 */ /* 0x000fc80007f1e0ff */
[----:B------:R-:W-:-:S05]  /*36a0*/  LEA.HI.X.SX32 R13, R13, R3, 0x1, P0 ;  /* 0x000000030d0d7211 */ /* 0x000fca00000f0eff */
[----:B------:R0:W5:Y:S01]  /*36b0*/  LDG.E.U8 R16, desc[UR4][R12.64] ;  /* 0x000000040c107981 */ /* 0x000162000c1e1100 */
[----:B------:R-:W-:Y:S02]  /*36c0*/  ISETP.NE.AND P0, PT, R8, 0x6, PT ;  /* 0x000000060800780c */ /* 0x000fe40003f05270 */
[----:B------:R-:W-:-:S11]  /*36d0*/  PRMT R17, RZ, 0x7610, R17 ;  /* 0x00007610ff117816 */ /* 0x000fd60000000011 */
[----:B0-----:R-:W-:Y:S05]  /*36e0*/  @!P0 BRA `(.L_x_180) ;  /* 0x0000000000248947 */ /* 0x001fea0003800000 */
[----:B------:R-:W-:Y:S01]  /*36f0*/  ISETP.NE.AND P0, PT, R8, 0x7, PT ;  /* 0x000000070800780c */ /* 0x000fe20003f05270 */
[----:B------:R-:W-:-:S05]  /*3700*/  IMAD R13, R11, 0x6, RZ ;  /* 0x000000060b0d7824 */ /* 0x000fca00078e02ff */
[----:B------:R-:W-:-:S04]  /*3710*/  IADD3 R12, P1, PT, R13, R2, RZ ;  /* 0x000000020d0c7210 */ /* 0x000fc80007f3e0ff */
[----:B------:R-:W-:-:S03]  /*3720*/  LEA.HI.X.SX32 R13, R13, R3, 0x1, P1 ;  /* 0x000000030d0d7211 */ /* 0x000fc600008f0eff */
[----:B------:R-:W-:Y:S02]  /*3730*/  @P0 IMAD R11, R11, 0x7, RZ ;  /* 0x000000070b0b0824 */ /* 0x000fe400078e02ff */
[----:B------:R0:W5:Y:S03]  /*3740*/  LDG.E.U8 R17, desc[UR4][R12.64] ;  /* 0x000000040c117981 */ /* 0x000166000c1e1100 */
[----:B------:R-:W-:-:S04]  /*3750*/  @P0 IADD3 R2, P2, PT, R11, R2, RZ ;  /* 0x000000020b020210 */ /* 0x000fc80007f5e0ff */
[----:B------:R-:W-:-:S05]  /*3760*/  @P0 LEA.HI.X.SX32 R3, R11, R3, 0x1, P2 ;  /* 0x000000030b030211 */ /* 0x000fca00010f0eff */
[----:B------:R0:W5:Y:S04]  /*3770*/  @P0 LDG.E.U8 R5, desc[UR4][R2.64] ;  /* 0x0000000402050981 */ /* 0x000168000c1e1100 */
.L_x_180:
[----:B------:R-:W-:Y:S05]  /*3780*/  BSYNC.RECONVERGENT B1 ;  /* 0x0000000000017941 */ /* 0x000fea0003800200 */
.L_x_179:
[----:B------:R-:W-:-:S04]  /*3790*/  IMAD.IADD R7, R4, 0x1, -R7 ;  /* 0x0000000104077824 */ /* 0x000fc800078e0a07 */
[C---:B0-----:R-:W-:Y:S01]  /*37a0*/  VIADD R2, R7.reuse, 0x1 ;  /* 0x0000000107027836 */ /* 0x041fe20000000000 */
[C---:B------:R-:W-:Y:S01]  /*37b0*/  IADD3 R3, PT, PT, R7.reuse, 0x2, RZ ;  /* 0x0000000207037810 */ /* 0x040fe20007ffe0ff */
[C---:B------:R-:W-:Y:S01]  /*37c0*/  VIADD R8, R7.reuse, 0x3 ;  /* 0x0000000307087836 */ /* 0x040fe20000000000 */
[----:B------:R-:W-:Y:S02]  /*37d0*/  ISETP.GE.U32.AND P1, PT, R7, UR6, PT ;  /* 0x0000000607007c0c */ /* 0x000fe4000bf26070 */
[----:B------:R-:W-:Y:S02]  /*37e0*/  ISETP.GE.U32.AND P0, PT, R2, UR6, PT ;  /* 0x0000000602007c0c */ /* 0x000fe4000bf06070 */
[----:B------:R-:W-:Y:S02]  /*37f0*/  ISETP.GE.U32.AND P3, PT, R8, UR6, PT ;  /* 0x0000000608007c0c */ /* 0x000fe4000bf66070 */
[----:B------:R-:W-:Y:S02]  /*3800*/  SHF.R.S32.HI R2, RZ, 0x1f, R2 ;  /* 0x0000001fff027819 */ /* 0x000fe40000011402 */
[----:B------:R-:W-:-:S02]  /*3810*/  ISETP.GE.U32.AND P4, PT, R3, UR6, PT ;  /* 0x0000000603007c0c */ /* 0x000fc4000bf86070 */
[----:B------:R-:W-:Y:S02]  /*3820*/  SHF.R.S32.HI R8, RZ, 0x1f, R8 ;  /* 0x0000001fff087819 */ /* 0x000fe40000011408 */
[----:B------:R-:W-:Y:S02]  /*3830*/  SHF.R.S32.HI R3, RZ, 0x1f, R3 ;  /* 0x0000001fff037819 */ /* 0x000fe40000011403 */
[----:B------:R-:W-:Y:S01]  /*3840*/  ISETP.GE.AND.EX P0, PT, R2, UR7, PT, P0 ;  /* 0x0000000702007c0c */ /* 0x000fe2000bf06300 */
[C---:B------:R-:W-:Y:S01]  /*3850*/  VIADD R2, R7.reuse, 0x4 ;  /* 0x0000000407027836 */ /* 0x040fe20000000000 */
[----:B------:R-:W-:Y:S01]  /*3860*/  ISETP.GE.AND.EX P3, PT, R8, UR7, PT, P3 ;  /* 0x0000000708007c0c */ /* 0x000fe2000bf66330 */
[----:B------:R-:W-:Y:S01]  /*3870*/  VIADD R8, R7, 0x6 ;  /* 0x0000000607087836 */ /* 0x000fe20000000000 */
[----:B------:R-:W-:Y:S02]  /*3880*/  SHF.R.S32.HI R11, RZ, 0x1f, R7 ;  /* 0x0000001fff0b7819 */ /* 0x000fe40000011407 */
[----:B------:R-:W-:-:S02]  /*3890*/  ISETP.GE.AND.EX P4, PT, R3, UR7, PT, P4 ;  /* 0x0000000703007c0c */ /* 0x000fc4000bf86340 */
[C---:B------:R-:W-:Y:S01]  /*38a0*/  IADD3 R3, PT, PT, R7.reuse, 0x5, RZ ;  /* 0x0000000507037810 */ /* 0x040fe20007ffe0ff */
[----:B------:R-:W-:Y:S01]  /*38b0*/  VIADD R7, R7, 0x7 ;  /* 0x0000000707077836 */ /* 0x000fe20000000000 */
[----:B------:R-:W-:Y:S02]  /*38c0*/  ISETP.GE.AND.EX P1, PT, R11, UR7, PT, P1 ;  /* 0x000000070b007c0c */ /* 0x000fe4000bf26310 */
[----:B------:R-:W-:Y:S02]  /*38d0*/  ISETP.GE.U32.AND P2, PT, R2, UR6, PT ;  /* 0x0000000602007c0c */ /* 0x000fe4000bf46070 */
[----:B------:R-:W-:Y:S02]  /*38e0*/  ISETP.GE.U32.AND P6, PT, R3, UR6, PT ;  /* 0x0000000603007c0c */ /* 0x000fe4000bfc6070 */
[----:B------:R-:W-:Y:S02]  /*38f0*/  ISETP.GE.U32.AND P5, PT, R8, UR6, PT ;  /* 0x0000000608007c0c */ /* 0x000fe4000bfa6070 */
[----:B------:R-:W-:-:S02]  /*3900*/  SHF.R.S32.HI R2, RZ, 0x1f, R2 ;  /* 0x0000001fff027819 */ /* 0x000fc40000011402 */
[----:B------:R-:W-:Y:S02]  /*3910*/  SHF.R.S32.HI R3, RZ, 0x1f, R3 ;  /* 0x0000001fff037819 */ /* 0x000fe40000011403 */
[----:B------:R-:W-:Y:S02]  /*3920*/  SHF.R.S32.HI R8, RZ, 0x1f, R8 ;  /* 0x0000001fff087819 */ /* 0x000fe40000011408 */
[----:B-----5:R-:W-:Y:S02]  /*3930*/  SEL R6, R6, RZ, P1 ;  /* 0x000000ff06067207 */ /* 0x020fe40000800000 */
[----:B------:R-:W-:Y:S02]  /*3940*/  ISETP.GE.U32.AND P1, PT, R7, UR6, PT ;  /* 0x0000000607007c0c */ /* 0x000fe4000bf26070 */
[----:B------:R-:W-:Y:S02]  /*3950*/  SHF.R.S32.HI R7, RZ, 0x1f, R7 ;  /* 0x0000001fff077819 */ /* 0x000fe40000011407 */
[----:B------:R-:W-:-:S02]  /*3960*/  ISETP.GE.AND.EX P2, PT, R2, UR7, PT, P2 ;  /* 0x0000000702007c0c */ /* 0x000fc4000bf46320 */
[----:B------:R-:W-:Y:S02]  /*3970*/  ISETP.GE.AND.EX P6, PT, R3, UR7, PT, P6 ;  /* 0x0000000703007c0c */ /* 0x000fe4000bfc6360 */
[----:B------:R-:W-:Y:S02]  /*3980*/  ISETP.GE.AND.EX P5, PT, R8, UR7, PT, P5 ;  /* 0x0000000708007c0c */ /* 0x000fe4000bfa6350 */
[----:B------:R-:W-:Y:S02]  /*3990*/  SEL R9, R9, RZ, P0 ;  /* 0x000000ff09097207 */ /* 0x000fe40000000000 */
[----:B------:R-:W-:Y:S02]  /*39a0*/  SEL R10, R10, RZ, P4 ;  /* 0x000000ff0a0a7207 */ /* 0x000fe40002000000 */
[----:B------:R-:W-:Y:S02]  /*39b0*/  ISETP.GE.AND.EX P1, PT, R7, UR7, PT, P1 ;  /* 0x0000000707007c0c */ /* 0x000fe4000bf26310 */
[----:B------:R-:W-:-:S02]  /*39c0*/  SEL R15, R15, RZ, P3 ;  /* 0x000000ff0f0f7207 */ /* 0x000fc40001800000 */
[----:B------:R-:W-:Y:S02]  /*39d0*/  SEL R14, R14, RZ, P2 ;  /* 0x000000ff0e0e7207 */ /* 0x000fe40001000000 */
[----:B------:R-:W-:Y:S02]  /*39e0*/  SEL R16, R16, RZ, P6 ;  /* 0x000000ff10107207 */ /* 0x000fe40003000000 */
[----:B------:R-:W-:Y:S02]  /*39f0*/  SEL R17, R17, RZ, P5 ;  /* 0x000000ff11117207 */ /* 0x000fe40002800000 */
[----:B------:R-:W-:Y:S02]  /*3a00*/  PRMT R12, R9, 0x7610, R12 ;  /* 0x00007610090c7816 */ /* 0x000fe4000000000c */
[----:B------:R-:W-:Y:S02]  /*3a10*/  PRMT R13, R6, 0x7610, R13 ;  /* 0x00007610060d7816 */ /* 0x000fe4000000000d */
[----:B------:R-:W-:-:S02]  /*3a20*/  PRMT R9, R10, 0x7610, R9 ;  /* 0x000076100a097816 */ /* 0x000fc40000000009 */
[----:B------:R-:W-:Y:S02]  /*3a30*/  PRMT R6, R15, 0x7610, R6 ;  /* 0x000076100f067816 */ /* 0x000fe40000000006 */
[----:B------:R-:W-:Y:S02]  /*3a40*/  SEL R5, R5, RZ, P1 ;  /* 0x000000ff05057207 */ /* 0x000fe40000800000 */
[----:B------:R-:W-:Y:S02]  /*3a50*/  PRMT R11, R14, 0x7610, R11 ;  /* 0x000076100e0b7816 */ /* 0x000fe4000000000b */
[----:B------:R-:W-:Y:S02]  /*3a60*/  PRMT R10, R16, 0x7610, R10 ;  /* 0x00007610100a7816 */ /* 0x000fe4000000000a */
[----:B------:R-:W-:-:S07]  /*3a70*/  PRMT R8, R17, 0x7610, R8 ;  /* 0x0000761011087816 */ /* 0x000fce0000000008 */
.L_x_178:
[----:B------:R-:W-:Y:S05]  /*3a80*/  BSYNC.RECONVERGENT B0 ;  /* 0x0000000000007941 */ /* 0x000fea0003800200 */
.L_x_177:
[----:B------:R-:W0:Y:S02]  /*3a90*/  LDC R3, c[0x0][R0+0x45c] ;  /* 0x0001170000037b82 */ /* 0x000e240000000800 */
[----:B0-----:R-:W-:-:S04]  /*3aa0*/  VIMNMX R3, PT, PT, R3, R4, !PT ;  /* 0x0000000403037248 */ /* 0x001fc80007fe0100 */
[----:B------:R-:W-:-:S04]  /*3ab0*/  IADD3 R4, PT, PT, R3, -R4, RZ ;  /* 0x8000000403047210 */ /* 0x000fc80007ffe0ff */
[----:B------:R-:W-:-:S13]  /*3ac0*/  ISETP.NE.AND P0, PT, R4, RZ, PT ;  /* 0x000000ff0400720c */ /* 0x000fda0003f05270 */
[----:B------:R-:W-:Y:S05]  /*3ad0*/  @!P0 EXIT ;  /* 0x000000000000894d */ /* 0x000fea0003800000 */
[----:B------:R-:W0:Y:S01]  /*3ae0*/  LDCU.64 UR6, c[0x0][0x380] ;  /* 0x00007000ff0677ac */ /* 0x000e220008000a00 */
[----:B------:R-:W-:Y:S02]  /*3af0*/  ISETP.NE.AND P0, PT, R4, 0x1, PT ;  /* 0x000000010400780c */ /* 0x000fe40003f05270 */
[----:B0-----:R-:W-:-:S04]  /*3b00*/  IADD3 R2, P1, PT, R22, UR6, RZ ;  /* 0x0000000616027c10 */ /* 0x001fc8000ff3e0ff */
[----:B------:R-:W-:-:S05]  /*3b10*/  LEA.HI.X.SX32 R3, R22, UR7, 0x1, P1 ;  /* 0x0000000716037c11 */ /* 0x000fca00088f0eff */
[----:B------:R0:W-:Y:S02]  /*3b20*/  STG.E.U8 desc[UR4][R2.64], R13 ;  /* 0x0000000d02007986 */ /* 0x0001e4000c101104 */
[----:B------:R-:W-:Y:S05]  /*3b30*/  @!P0 EXIT ;  /* 0x000000000000894d */ /* 0x000fea0003800000 */
[----:B------:R-:W1:Y:S01]  /*3b40*/  LDC R17, c[0x0][R0+0x3e8] ;  /* 0x0000fa0000117b82 */ /* 0x000e620000000800 */
[----:B------:R-:W-:Y:S02]  /*3b50*/  ISETP.NE.AND P0, PT, R4, 0x2, PT ;  /* 0x000000020400780c */ /* 0x000fe40003f05270 */
[----:B-1----:R-:W-:-:S04]  /*3b60*/  IADD3 R14, P1, PT, R17, R2, RZ ;  /* 0x00000002110e7210 */ /* 0x002fc80007f3e0ff */
[----:B------:R-:W-:-:S05]  /*3b70*/  LEA.HI.X.SX32 R15, R17, R3, 0x1, P1 ;  /* 0x00000003110f7211 */ /* 0x000fca00008f0eff */
[----:B------:R1:W-:Y:S02]  /*3b80*/  STG.E.U8 desc[UR4][R14.64], R12 ;  /* 0x0000000c0e007986 */ /* 0x0003e4000c101104 */
[----:B------:R-:W-:Y:S05]  /*3b90*/  @!P0 EXIT ;  /* 0x000000000000894d */ /* 0x000fea0003800000 */
[----:B------:R-:W-:Y:S01]  /*3ba0*/  IMAD.SHL.U32 R7, R17, 0x2, RZ ;  /* 0x0000000211077824 */ /* 0x000fe200078e00ff */
[----:B------:R-:W-:-:S04]  /*3bb0*/  ISETP.NE.AND P0, PT, R4, 0x3, PT ;  /* 0x000000030400780c */ /* 0x000fc80003f05270 */
[----:B-1----:R-:W-:-:S04]  /*3bc0*/  IADD3 R12, P1, PT, R7, R2, RZ ;  /* 0x00000002070c7210 */ /* 0x002fc80007f3e0ff */
[----:B0-----:R-:W-:-:S05]  /*3bd0*/  LEA.HI.X.SX32 R13, R7, R3, 0x1, P1 ;  /* 0x00000003070d7211 */ /* 0x001fca00008f0eff */
[----:B------:R0:W-:Y:S01]  /*3be0*/  STG.E.U8 desc[UR4][R12.64], R9 ;  /* 0x000000090c007986 */ /* 0x0001e2000c101104 */
[----:B------:R-:W-:Y:S05]  /*3bf0*/  @!P0 EXIT ;  /* 0x000000000000894d */ /* 0x000fea0003800000 */
[----:B------:R-:W-:Y:S01]  /*3c00*/  IMAD R7, R17, 0x3, RZ ;  /* 0x0000000311077824 */ /* 0x000fe200078e02ff */
[----:B------:R-:W-:-:S04]  /*3c10*/  ISETP.NE.AND P0, PT, R4, 0x4, PT ;  /* 0x000000040400780c */ /* 0x000fc80003f05270 */
[----:B0-----:R-:W-:-:S04]  /*3c20*/  IADD3 R12, P1, PT, R7, R2, RZ ;  /* 0x00000002070c7210 */ /* 0x001fc80007f3e0ff */
[----:B------:R-:W-:-:S05]  /*3c30*/  LEA.HI.X.SX32 R13, R7, R3, 0x1, P1 ;  /* 0x00000003070d7211 */ /* 0x000fca00008f0eff */
[----:B------:R0:W-:Y:S01]  /*3c40*/  STG.E.U8 desc[UR4][R12.64], R6 ;  /* 0x000000060c007986 */ /* 0x0001e2000c101104 */
[----:B------:R-:W-:Y:S05]  /*3c50*/  @!P0 EXIT ;  /* 0x000000000000894d */ /* 0x000fea0003800000 */
[----:B------:R-:W-:Y:S01]  /*3c60*/  IMAD.SHL.U32 R7, R17, 0x4, RZ ;  /* 0x0000000411077824 */ /* 0x000fe200078e00ff */
[----:B------:R-:W-:-:S04]  /*3c70*/  ISETP.NE.AND P0, PT, R4, 0x5, PT ;  /* 0x000000050400780c */ /* 0x000fc80003f05270 */
[----:B0-----:R-:W-:-:S04]  /*3c80*/  IADD3 R6, P1, PT, R7, R2, RZ ;  /* 0x0000000207067210 */ /* 0x001fc80007f3e0ff */
[----:B------:R-:W-:-:S05]  /*3c90*/  LEA.HI.X.SX32 R7, R7, R3, 0x1, P1 ;  /* 0x0000000307077211 */ /* 0x000fca00008f0eff */
[----:B------:R0:W-:Y:S01]  /*3ca0*/  STG.E.U8 desc[UR4][R6.64], R11 ;  /* 0x0000000b06007986 */ /* 0x0001e2000c101104 */
[----:B------:R-:W-:Y:S05]  /*3cb0*/  @!P0 EXIT ;  /* 0x000000000000894d */ /* 0x000fea0003800000 */
[----:B0-----:R-:W-:Y:S01]  /*3cc0*/  IMAD R7, R17, 0x5, RZ ;  /* 0x0000000511077824 */ /* 0x001fe200078e02ff */
[----:B------:R-:W-:-:S04]  /*3cd0*/  ISETP.NE.AND P0, PT, R4, 0x6, PT ;  /* 0x000000060400780c */ /* 0x000fc80003f05270 */
[----:B------:R-:W-:-:S04]  /*3ce0*/  IADD3 R6, P1, PT, R7, R2, RZ ;  /* 0x0000000207067210 */ /* 0x000fc80007f3e0ff */
        /* <DEDUP_REMOVED lines=9> */
[----:B0-----:R-:W-:-:S05]  /*3d80*/  IMAD R7, R17, 0x7, RZ ;  /* 0x0000000711077824 */ /* 0x001fca00078e02ff */
[----:B------:R-:W-:-:S04]  /*3d90*/  IADD3 R2, P0, PT, R7, R2, RZ ;  /* 0x0000000207027210 */ /* 0x000fc80007f1e0ff */
[----:B------:R-:W-:-:S05]  /*3da0*/  LEA.HI.X.SX32 R3, R7, R3, 0x1, P0 ;  /* 0x0000000307037211 */ /* 0x000fca00000f0eff */
[----:B------:R-:W-:Y:S01]  /*3db0*/  STG.E.U8 desc[UR4][R2.64], R5 ;  /* 0x0000000502007986 */ /* 0x000fe2000c101104 */
[----:B------:R-:W-:Y:S05]  /*3dc0*/  EXIT ;  /* 0x000000000000794d */ /* 0x000fea0003800000 */
        .weak           $__internal_4_$__cuda_sm20_div_s64
        .type           $__internal_4_$__cuda_sm20_div_s64,@function
        .size           $__internal_4_$__cuda_sm20_div_s64,($__internal_5_$__cuda_sm20_rem_s64 - $__internal_4_$__cuda_sm20_div_s64)
$__internal_4_$__cuda_sm20_div_s64:
[-C--:B------:R-:W-:Y:S02]  /*3dd0*/  IADD3 R15, P1, PT, RZ, -R2.reuse, RZ ;  /* 0x80000002ff0f7210 */ /* 0x080fe40007f3e0ff */
[----:B------:R-:W-:Y:S02]  /*3de0*/  ISETP.GE.AND P0, PT, R3, RZ, PT ;  /* 0x000000ff0300720c */ /* 0x000fe40003f06270 */
[-C--:B------:R-:W-:Y:S02]  /*3df0*/  IADD3.X R8, PT, PT, RZ, ~R3.reuse, RZ, P1, !PT ;  /* 0x80000003ff087210 */ /* 0x080fe40000ffe4ff */
[----:B------:R-:W-:Y:S02]  /*3e00*/  SEL R14, R15, R2, !P0 ;  /* 0x000000020f0e7207 */ /* 0x000fe40004000000 */
[----:B------:R-:W-:Y:S02]  /*3e10*/  SEL R15, R8, R3, !P0 ;  /* 0x00000003080f7207 */ /* 0x000fe40004000000 */
[----:B------:R-:W-:-:S02]  /*3e20*/  ISETP.GE.AND P3, PT, R5, RZ, PT ;  /* 0x000000ff0500720c */ /* 0x000fc40003f66270 */
[----:B------:R-:W0:Y:S01]  /*3e30*/  I2F.U64.RP R8, R14 ;  /* 0x0000000e00087312 */ /* 0x000e220000309000 */
[----:B------:R-:W-:-:S04]  /*3e40*/  IADD3 R21, P4, PT, RZ, -R18, RZ ;  /* 0x80000012ff157210 */ /* 0x000fc80007f9e0ff */
[----:B------:R-:W-:Y:S02]  /*3e50*/  SEL R21, R21, R18, !P3 ;  /* 0x0000001215157207 */ /* 0x000fe40005800000 */
[----:B------:R-:W-:Y:S01]  /*3e60*/  IADD3.X R18, PT, PT, RZ, ~R5, RZ, P4, !PT ;  /* 0x80000005ff127210 */ /* 0x000fe200027fe4ff */
[----:B0-----:R-:W0:Y:S02]  /*3e70*/  MUFU.RCP R10, R8 ;  /* 0x00000008000a7308 */ /* 0x001e240000001000 */
[----:B0-----:R-:W-:-:S15]  /*3e80*/  VIADD R10, R10, 0x1ffffffe ;  /* 0x1ffffffe0a0a7836 */ /* 0x001fde0000000000 */
[----:B------:R-:W-:-:S15]  /*3e90*/  NOP ;  /* 0x0000000000007918 */ /* 0x000fde0000000000 */
[----:B------:R-:W-:-:S15]  /*3ea0*/  NOP ;  /* 0x0000000000007918 */ /* 0x000fde0000000000 */
[----:B------:R-:W-:-:S09]  /*3eb0*/  NOP ;  /* 0x0000000000007918 */ /* 0x000fd20000000000 */
        /* <DEDUP_REMOVED lines=26> */
[----:B------:R-:W-:Y:S01]  /*4060*/  IMAD.X R9, R9, 0x1, R10, P0 ;  /* 0x0000000109097824 */ /* 0x000fe200000e060a */
[----:B------:R-:W-:Y:S01]  /*4070*/  SEL R10, R18, R5, !P3 ;  /* 0x00000005120a7207 */ /* 0x000fe20005800000 */
[C---:B------:R-:W-:Y:S01]  /*4080*/  IMAD.HI.U32 R24, R8.reuse, R21, RZ ;  /* 0x0000001508187227 */ /* 0x040fe200078e00ff */
[----:B------:R-:W-:Y:S02]  /*4090*/  LOP3.LUT R5, R3, R5, RZ, 0x3c, !PT ;  /* 0x0000000503057212 */ /* 0x000fe400078e3cff */
[----:B------:R-:W-:Y:S01]  /*40a0*/  IADD3.X R9, PT, PT, RZ, RZ, R9, P2, P1 ;  /* 0x000000ffff097210 */ /* 0x000fe200017e2409 */
[----:B------:R-:W-:Y:S02]  /*40b0*/  IMAD.MOV.U32 R25, RZ, RZ, RZ ;  /* 0x000000ffff197224 */ /* 0x000fe400078e00ff */
        /* <DEDUP_REMOVED lines=11> */
[----:B------:R-:W-:-:S04]  /*4170*/  IMAD R11, R9, R14, R11 ;  /* 0x0000000e090b7224 */ /* 0x000fc800078e020b */
[----:B------:R-:W-:Y:S01]  /*4180*/  IMAD.X R10, R10, 0x1, ~R11, P1 ;  /* 0x000000010a0a7824 */ /* 0x000fe200008e0e0b */
[----:B------:R-:W-:Y:S02]  /*4190*/  IADD3 R18, P1, PT, R21, -R14, RZ ;  /* 0x8000000e15127210 */ /* 0x000fe40007f3e0ff */
[----:B------:R-:W-:Y:S02]  /*41a0*/  IADD3 R11, P2, PT, R8, 0x1, RZ ;  /* 0x00000001080b7810 */ /* 0x000fe40007f5e0ff */
[CC--:B------:R-:W-:Y:S02]  /*41b0*/  ISETP.GE.U32.AND.EX P0, PT, R10.reuse, R15.reuse, PT, P0 ;  /* 0x0000000f0a00720c */ /* 0x0c0fe40003f06100 */
[----:B------:R-:W-:Y:S02]  /*41c0*/  IADD3.X R19, PT, PT, R10, ~R15, RZ, P1, !PT ;  /* 0x8000000f0a137210 */ /* 0x000fe40000ffe4ff */
[----:B------:R-:W-:Y:S01]  /*41d0*/  SEL R21, R18, R21, P0 ;  /* 0x0000001512157207 */ /* 0x000fe20000000000 */
[----:B------:R-:W-:Y:S01]  /*41e0*/  IMAD.X R18, RZ, RZ, R9, P2 ;  /* 0x000000ffff127224 */ /* 0x000fe200010e0609 */
[----:B------:R-:W-:-:S02]  /*41f0*/  SEL R11, R11, R8, P0 ;  /* 0x000000080b0b7207 */ /* 0x000fc40000000000 */
[----:B------:R-:W-:Y:S01]  /*4200*/  SEL R19, R19, R10, P0 ;  /* 0x0000000a13137207 */ /* 0x000fe20000000000 */
[----:B------:R-:W-:Y:S01]  /*4210*/  IMAD.MOV.U32 R10, RZ, RZ, R6 ;  /* 0x000000ffff0a7224 */ /* 0x000fe200078e0006 */
[----:B------:R-:W-:Y:S02]  /*4220*/  ISETP.GE.U32.AND P1, PT, R21, R14, PT ;  /* 0x0000000e1500720c */ /* 0x000fe40003f26070 */
[----:B------:R-:W-:Y:S02]  /*4230*/  SEL R18, R18, R9, P0 ;  /* 0x0000000912127207 */ /* 0x000fe40000000000 */
[----:B------:R-:W-:Y:S02]  /*4240*/  IADD3 R8, P2, PT, R11, 0x1, RZ ;  /* 0x000000010b087810 */ /* 0x000fe40007f5e0ff */
[----:B------:R-:W-:Y:S02]  /*4250*/  ISETP.GE.U32.AND.EX P0, PT, R19, R15, PT, P1 ;  /* 0x0000000f1300720c */ /* 0x000fe40003f06110 */
[----:B------:R-:W-:Y:S01]  /*4260*/  ISETP.GE.AND P1, PT, R5, RZ, PT ;  /* 0x000000ff0500720c */ /* 0x000fe20003f26270 */
[----:B------:R-:W-:Y:S01]  /*4270*/  IMAD.X R9, RZ, RZ, R18, P2 ;  /* 0x000000ffff097224 */ /* 0x000fe200010e0612 */
[----:B------:R-:W-:Y:S01]  /*4280*/  SEL R8, R8, R11, P0 ;  /* 0x0000000b08087207 */ /* 0x000fe20000000000 */
[----:B------:R-:W-:-:S03]  /*4290*/  IMAD.MOV.U32 R11, RZ, RZ, 0x0 ;  /* 0x00000000ff0b7424 */ /* 0x000fc600078e00ff */
[----:B------:R-:W-:Y:S02]  /*42a0*/  SEL R18, R9, R18, P0 ;  /* 0x0000001209127207 */ /* 0x000fe40000000000 */
[----:B------:R-:W-:Y:S02]  /*42b0*/  IADD3 R9, P2, PT, RZ, -R8, RZ ;  /* 0x80000008ff097210 */ /* 0x000fe40007f5e0ff */
[----:B------:R-:W-:Y:S02]  /*42c0*/  ISETP.NE.U32.AND P0, PT, R2, RZ, PT ;  /* 0x000000ff0200720c */ /* 0x000fe40003f05070 */
[----:B------:R-:W-:Y:S02]  /*42d0*/  IADD3.X R5, PT, PT, RZ, ~R18, RZ, P2, !PT ;  /* 0x80000012ff057210 */ /* 0x000fe400017fe4ff */
[----:B------:R-:W-:Y:S02]  /*42e0*/  ISETP.NE.AND.EX P0, PT, R3, RZ, PT, P0 ;  /* 0x000000ff0300720c */ /* 0x000fe40003f05300 */
[----:B------:R-:W-:-:S02]  /*42f0*/  SEL R9, R9, R8, !P1 ;  /* 0x0000000809097207 */ /* 0x000fc40004800000 */
[----:B------:R-:W-:Y:S02]  /*4300*/  SEL R5, R5, R18, !P1 ;  /* 0x0000001205057207 */ /* 0x000fe40004800000 */
[----:B------:R-:W-:Y:S02]  /*4310*/  SEL R9, R9, 0xffffffff, P0 ;  /* 0xffffffff09097807 */ /* 0x000fe40000000000 */
[----:B------:R-:W-:Y:S01]  /*4320*/  SEL R8, R5, 0xffffffff, P0 ;  /* 0xffffffff05087807 */ /* 0x000fe20000000000 */
[----:B------:R-:W-:Y:S06]  /*4330*/  RET.REL.NODEC R10 `(_ZN2at6native16triu_tril_kernelIbiLb1ELi8ELb0EEEvNS_4cuda6detail10TensorInfoIT_T0_EENS4_IKS5_S6_EEllS6_) ;  /* 0xffffffbc0a307950 */ /* 0x000fec0003c3ffff */
        .weak           $__internal_5_$__cuda_sm20_rem_s64
        .type           $__internal_5_$__cuda_sm20_rem_s64,@function
        .size           $__internal_5_$__cuda_sm20_rem_s64,(.L_x_6295 - $__internal_5_$__cuda_sm20_rem_s64)
$__internal_5_$__cuda_sm20_rem_s64:
        /* <DEDUP_REMOVED lines=17> */
[----:B------:R-:W-:Y:S02]  /*4450*/  IMAD.X R15, RZ, RZ, ~R11, P0 ;  /* 0x000000ffff0f7224 */ /* 0x000fe400000e0e0b */
[----:B------:R-:W-:Y:S02]  /*4460*/  IMAD.MOV.U32 R11, RZ, RZ, R8 ;  /* 0x000000ffff0b7224 */ /* 0x000fe400078e0008 */
[-C--:B------:R-:W-:Y:S02]  /*4470*/  IMAD R17, R9, R15.reuse, RZ ;  /* 0x0000000f09117224 */ /* 0x080fe400078e02ff */
[----:B------:R-:W-:-:S04]  /*4480*/  IMAD.WIDE.U32 R10, P0, R8, R15, R10 ;  /* 0x0000000f080a7225 */ /* 0x000fc8000780000a */
[----:B------:R-:W-:-:S04]  /*4490*/  IMAD.HI.U32 R5, R9, R15, RZ ;  /* 0x0000000f09057227 */ /* 0x000fc800078e00ff */
[----:B------:R-:W-:Y:S01]  /*44a0*/  IMAD.HI.U32 R10, P1, R9, R13, R10 ;  /* 0x0000000d090a7227 */ /* 0x000fe2000782000a */
[----:B------:R-:W-:-:S04]  /*44b0*/  IADD3.X R5, PT, PT, R5, R9, RZ, P0, !PT ;  /* 0x0000000905057210 */ /* 0x000fc800007fe4ff */
        /* <DEDUP_REMOVED lines=9> */
[----:B------:R-:W-:-:S03]  /*4550*/  SEL R12, R9, R12, !P1 ;  /* 0x0000000c090c7207 */ /* 0x000fc60004800000 */
[----:B------:R-:W-:Y:S02]  /*4560*/  IMAD.X R6, RZ, RZ, ~R6, P0 ;  /* 0x000000ffff067224 */ /* 0x000fe400000e0e06 */
[----:B------:R-:W-:Y:S02]  /*4570*/  IMAD.MOV.U32 R9, RZ, RZ, RZ ;  /* 0x000000ffff097224 */ /* 0x000fe400078e00ff */
[----:B------:R-:W-:-:S04]  /*4580*/  IMAD.WIDE.U32 R10, P0, R11, R6, R10 ;  /* 0x000000060b0a7225 */ /* 0x000fc8000780000a */
[C---:B------:R-:W-:Y:S02]  /*4590*/  IMAD R8, R5.reuse, R6, RZ ;  /* 0x0000000605087224 */ /* 0x040fe400078e02ff */
[----:B------:R-:W-:-:S04]  /*45a0*/  IMAD.HI.U32 R11, P2, R5, R13, R10 ;  /* 0x0000000d050b7227 */ /* 0x000fc8000784000a */
[----:B------:R-:W-:Y:S01]  /*45b0*/  IMAD.X R10, RZ, RZ, ~R3, P4 ;  /* 0x000000ffff0a7224 */ /* 0x000fe200020e0e03 */
[----:B------:R-:W-:Y:S01]  /*45c0*/  IADD3 R11, P3, PT, R8, R11, RZ ;  /* 0x0000000b080b7210 */ /* 0x000fe20007f7e0ff */
[----:B------:R-:W-:-:S03]  /*45d0*/  IMAD.HI.U32 R6, R5, R6, RZ ;  /* 0x0000000605067227 */ /* 0x000fc600078e00ff */
[----:B------:R-:W-:Y:S01]  /*45e0*/  SEL R10, R10, R3, !P1 ;  /* 0x000000030a0a7207 */ /* 0x000fe20004800000 */
[----:B------:R-:W-:Y:S01]  /*45f0*/  IMAD.HI.U32 R8, R11, R12, RZ ;  /* 0x0000000c0b087227 */ /* 0x000fe200078e00ff */
[----:B------:R-:W-:-:S04]  /*4600*/  IADD3.X R5, PT, PT, R6, R5, RZ, P0, !PT ;  /* 0x0000000506057210 */ /* 0x000fc800007fe4ff */
[----:B------:R-:W-:Y:S01]  /*4610*/  IADD3.X R5, PT, PT, RZ, RZ, R5, P3, P2 ;  /* 0x000000ffff057210 */ /* 0x000fe20001fe4405 */
[----:B------:R-:W-:-:S04]  /*4620*/  IMAD.WIDE.U32 R8, R11, R10, R8 ;  /* 0x0000000a0b087225 */ /* 0x000fc800078e0008 */
[C---:B------:R-:W-:Y:S02]  /*4630*/  IMAD R11, R5.reuse, R10, RZ ;  /* 0x0000000a050b7224 */ /* 0x040fe400078e02ff */
[----:B------:R-:W-:-:S04]  /*4640*/  IMAD.HI.U32 R8, P0, R5, R12, R8 ;  /* 0x0000000c05087227 */ /* 0x000fc80007800008 */
[----:B------:R-:W-:Y:S01]  /*4650*/  IMAD.HI.U32 R3, R5, R10, RZ ;  /* 0x0000000a05037227 */ /* 0x000fe200078e00ff */
[----:B------:R-:W-:-:S03]  /*4660*/  IADD3 R5, P2, PT, R11, R8, RZ ;  /* 0x000000080b057210 */ /* 0x000fc60007f5e0ff */
[----:B------:R-:W-:Y:S02]  /*4670*/  IMAD.X R3, RZ, RZ, R3, P0 ;  /* 0x000000ffff037224 */ /* 0x000fe400000e0603 */
[----:B------:R-:W-:-:S03]  /*4680*/  IMAD.WIDE.U32 R8, R5, UR4, RZ ;  /* 0x0000000405087c25 */ /* 0x000fc6000f8e00ff */
[----:B------:R-:W-:Y:S01]  /*4690*/  IADD3.X R3, PT, PT, RZ, R3, RZ, P2, !PT ;  /* 0x00000003ff037210 */ /* 0x000fe200017fe4ff */
[----:B------:R-:W-:Y:S01]  /*46a0*/  IMAD R6, R5, UR5, R9 ;  /* 0x0000000505067c24 */ /* 0x000fe2000f8e0209 */
[----:B------:R-:W-:-:S03]  /*46b0*/  IADD3 R8, P2, PT, -R8, R12, RZ ;  /* 0x0000000c08087210 */ /* 0x000fc60007f5e1ff */
[----:B------:R-:W-:Y:S01]  /*46c0*/  IMAD R3, R3, UR4, R6 ;  /* 0x0000000403037c24 */ /* 0x000fe2000f8e0206 */
[----:B------:R-:W-:-:S03]  /*46d0*/  ISETP.GE.U32.AND P0, PT, R8, UR4, PT ;  /* 0x0000000408007c0c */ /* 0x000fc6000bf06070 */
[----:B------:R-:W-:Y:S01]  /*46e0*/  IMAD.X R6, R10, 0x1, ~R3, P2 ;  /* 0x000000010a067824 */ /* 0x000fe200010e0e03 */
[----:B------:R-:W-:-:S04]  /*46f0*/  IADD3 R3, P2, PT, R8, -UR4, RZ ;  /* 0x8000000408037c10 */ /* 0x000fc8000ff5e0ff */
[C---:B------:R-:W-:Y:S02]  /*4700*/  ISETP.GE.U32.AND.EX P0, PT, R6.reuse, UR5, PT, P0 ;  /* 0x0000000506007c0c */ /* 0x040fe4000bf06100 */
[----:B------:R-:W-:Y:S02]  /*4710*/  IADD3.X R5, PT, PT, R6, ~UR5, RZ, P2, !PT ;  /* 0x8000000506057c10 */ /* 0x000fe400097fe4ff */
[----:B------:R-:W-:Y:S02]  /*4720*/  SEL R3, R3, R8, P0 ;  /* 0x0000000803037207 */ /* 0x000fe40000000000 */
[----:B------:R-:W-:Y:S02]  /*4730*/  SEL R5, R5, R6, P0 ;  /* 0x0000000605057207 */ /* 0x000fe40000000000 */
[C---:B------:R-:W-:Y:S01]  /*4740*/  ISETP.GE.U32.AND P0, PT, R3.reuse, UR4, PT ;  /* 0x0000000403007c0c */ /* 0x040fe2000bf06070 */
[----:B------:R-:W-:-:S03]  /*4750*/  VIADD R12, R3, -UR4 ;  /* 0x80000004030c7c36 */ /* 0x000fc60008000000 */
[----:B------:R-:W-:-:S04]  /*4760*/  ISETP.GE.U32.AND.EX P0, PT, R5, UR5, PT, P0 ;  /* 0x0000000505007c0c */ /* 0x000fc8000bf06100 */
[----:B------:R-:W-:Y:S02]  /*4770*/  SEL R12, R12, R3, P0 ;  /* 0x000000030c0c7207 */ /* 0x000fe40000000000 */
[----:B------:R-:W-:Y:S02]  /*4780*/  ISETP.NE.U32.AND P0, PT, RZ, UR7, PT ;  /* 0x00000007ff007c0c */ /* 0x000fe4000bf05070 */
[-C--:B------:R-:W-:Y:S02]  /*4790*/  IADD3 R3, PT, PT, RZ, -R12.reuse, RZ ;  /* 0x8000000cff037210 */ /* 0x080fe40007ffe0ff */
[----:B------:R-:W-:Y:S02]  /*47a0*/  ISETP.NE.AND.EX P0, PT, RZ, UR8, PT, P0 ;  /* 0x00000008ff007c0c */ /* 0x000fe4000bf05300 */
[----:B------:R-:W-:Y:S01]  /*47b0*/  SEL R12, R3, R12, !P1 ;  /* 0x0000000c030c7207 */ /* 0x000fe20004800000 */
[----:B------:R-:W-:-:S03]  /*47c0*/  IMAD.MOV.U32 R3, RZ, RZ, 0x0 ;  /* 0x00000000ff037424 */ /* 0x000fc600078e00ff */
[----:B------:R-:W-:Y:S01]  /*47d0*/  SEL R12, R12, 0xffffffff, P0 ;  /* 0xffffffff0c0c7807 */ /* 0x000fe20000000000 */
[----:B------:R-:W-:Y:S06]  /*47e0*/  RET.REL.NODEC R2 `(_ZN2at6native16triu_tril_kernelIbiLb1ELi8ELb0EEEvNS_4cuda6detail10TensorInfoIT_T0_EENS4_IKS5_S6_EEllS6_) ;  /* 0xffffffb802047950 */ /* 0x000fec0003c3ffff */
.L_x_181:
        /* <DEDUP_REMOVED lines=9> */
.L_x_6295:


//--------------------- .text._ZN2at6native16triu_tril_kernelIbiLb1ELi8ELb1EEEvNS_4cuda6detail10TensorInfoIT_T0_EENS4_IKS5_S6_EEllS6_ --------------------------
	.section	.text._ZN2at6native16triu_tril_kernelIbiLb1ELi8ELb1EEEvNS_4cuda6detail10TensorInfoIT_T0_EENS4_IKS5_S6_EEllS6_,"ax",@progbits
	.align	128
        .global         _ZN2at6native16triu_tril_kernelIbiLb1ELi8ELb1EEEvNS_4cuda6detail10TensorInfoIT_T0_EENS4_IKS5_S6_EEllS6_
        .type           _ZN2at6native16triu_tril_kernelIbiLb1ELi8ELb1EEEvNS_4cuda6detail10TensorInfoIT_T0_EENS4_IKS5_S6_EEllS6_,@function
        .size           _ZN2at6native16triu_tril_kernelIbiLb1ELi8ELb1EEEvNS_4cuda6detail10TensorInfoIT_T0_EENS4_IKS5_S6_EEllS6_,(.L_x_6297 - _ZN2at6native16triu_tril_kernelIbiLb1ELi8ELb1EEEvNS_4cuda6detail10TensorInfoIT_T0_EENS4_IKS5_S6_EEllS6_)
        .other          _ZN2at6native16triu_tril_kernelIbiLb1ELi8ELb1EEEvNS_4cuda6detail10TensorInfoIT_T0_EENS4_IKS5_S6_EEllS6_,@"STO_CUDA_ENTRY STV_DEFAULT"
_ZN2at6native16triu_tril_kernelIbiLb1ELi8ELb1EEEvNS_4cuda6detail10TensorInfoIT_T0_EENS4_IKS5_S6_EEllS6_:
.text._ZN2at6native16triu_tril_kernelIbiLb1ELi8ELb1EEEvNS_4cuda6detail10TensorInfoIT_T0_EENS4_IKS5_S6_EEllS6_:
        /* <DEDUP_REMOVED lines=40> */
.L_x_183:
[----:B------:R-:W0:Y:S01]  /*0280*/  LDCU UR6, c[0x0][0x540] ;  /* 0x0000a800ff0677ac */ /* 0x000e220008000800 */
[----:B------:R-:W-:Y:S01]  /*0290*/  MOV R20, R6 ;  /* 0x0000000600147202 */ /* 0x000fe20000000f00 */
[----:B------:R-:W-:Y:S01]  /*02a0*/  IMAD.U32 R4, RZ, RZ, UR4 ;  /* 0x00000004ff047e24 */ /* 0x000fe2000f8e00ff */
[----:B------:R-:W-:Y:S01]  /*02b0*/  MOV R8, 0x2e0 ;  /* 0x000002e000087802 */ /* 0x000fe20000000f00 */
[----:B0-----:R-:W-:-:S07]  /*02c0*/  IMAD.U32 R3, RZ, RZ, UR6 ;  /* 0x00000006ff037e24 */ /* 0x001fce000f8e00ff */
[----:B------:R-:W-:Y:S05]  /*02d0*/  CALL.REL.NOINC `($__internal_6_$__cuda_sm20_div_s64) ;  /* 0x0000003400607944 */ /* 0x000fea0003c00000 */
[----:B------:R-:W0:Y:S01]  /*02e0*/  LDCU UR6, c[0x0][0x540] ;  /* 0x0000a800ff0677ac */ /* 0x000e220008000800 */
[----:B------:R-:W-:-:S05]  /*02f0*/  IADD3 R3, PT, PT, -R10, RZ, RZ ;  /* 0x000000ff0a037210 */ /* 0x000fca0007ffe1ff */
[----:B0-----:R-:W-:-:S07]  /*0300*/  IMAD R6, R3, UR6, R6 ;  /* 0x0000000603067c24 */ /* 0x001fce000f8e0206 */
.L_x_184:
[----:B------:R-:W-:Y:S05]  /*0310*/  BSYNC.RECONVERGENT B0 ;  /* 0x0000000000007941 */ /* 0x000fea0003800200 */
.L_x_182:
[----:B------:R-:W0:Y:S01]  /*0320*/  LDC R2, c[0x0][0x528] ;  /* 0x00014a00ff027b82 */ /* 0x000e220000000800 */
[----:B------:R-:W-:Y:S01]  /*0330*/  BSSY.RECONVERGENT B0, `(.L_x_185) ;  /* 0x000001e000007945 */ /* 0x000fe20003800200 */
[----:B0-----:R-:W-:-:S06]  /*0340*/  IMAD.SHL.U32 R2, R2, 0x4, RZ ;  /* 0x0000000402027824 */ /* 0x001fcc00078e00ff */
[----:B------:R-:W0:Y:S02]  /*0350*/  LDC R3, c[0x0][R2+0x458] ;  /* 0x0001160002037b82 */ /* 0x000e240000000800 */
[----:B0-----:R-:W-:-:S04]  /*0360*/  SHF.R.S32.HI R7, RZ, 0x1f, R3 ;  /* 0x0000001fff077819 */ /* 0x001fc80000011403 */
[----:B------:R-:W-:-:S04]  /*0370*/  LOP3.LUT R14, R11, R7, RZ, 0xfc, !PT ;  /* 0x000000070b0e7212 */ /* 0x000fc800078efcff */
        /* <DEDUP_REMOVED lines=15> */
[----:B------:R-:W-:-:S04]  /*0470*/  @P0 IADD3 R21, PT, PT, -R3, R21, RZ ;  /* 0x0000001503150210 */ /* 0x000fc80007ffe1ff */
[----:B------:R-:W-:-:S13]  /*0480*/  ISETP.GE.U32.AND P0, PT, R21, R3, PT ;  /* 0x000000031500720c */ /* 0x000fda0003f06070 */
[----:B------:R-:W-:Y:S01]  /*0490*/  @P0 IMAD.IADD R21, R21, 0x1, -R3 ;  /* 0x0000000115150824 */ /* 0x000fe200078e0a03 */
[----:B------:R-:W-:Y:S01]  /*04a0*/  @!P1 LOP3.LUT R21, RZ, R3, RZ, 0x33, !PT ;  /* 0x00000003ff159212 */ /* 0x000fe200078e33ff */
[----:B------:R-:W-:Y:S06]  /*04b0*/  BRA `(.L_x_187) ;  /* 0x0000000000147947 */ /* 0x000fec0003800000 */
.L_x_186:
[----:B------:R-:W-:Y:S01]  /*04c0*/  IMAD.MOV.U32 R16, RZ, RZ, R10 ;  /* 0x000000ffff107224 */ /* 0x000fe200078e000a */
[----:B------:R-:W-:Y:S02]  /*04d0*/  MOV R15, R11 ;  /* 0x0000000b000f7202 */ /* 0x000fe40000000f00 */
[----:B------:R-:W-:-:S07]  /*04e0*/  MOV R18, 0x500 ;  /* 0x0000050000127802 */ /* 0x000fce0000000f00 */
[----:B------:R-:W-:Y:S05]  /*04f0*/  CALL.REL.NOINC `($__internal_7_$__cuda_sm20_rem_s64) ;  /* 0x0000003800307944 */ /* 0x000fea0003c00000 */
[----:B------:R-:W-:-:S07]  /*0500*/  IMAD.MOV.U32 R21, RZ, RZ, R13 ;  /* 0x000000ffff157224 */ /* 0x000fce00078e000d */
.L_x_187:
[----:B------:R-:W-:Y:S05]  /*0510*/  BSYNC.RECONVERGENT B0 ;  /* 0x0000000000007941 */ /* 0x000fea0003800200 */
.L_x_185:
[----:B------:R-:W0:Y:S01]  /*0520*/  LDCU.64 UR4, c[0x0][0x530] ;  /* 0x0000a600ff0477ac */ /* 0x000e220008000a00 */
[----:B------:R-:W-:-:S05]  /*0530*/  IMAD.IADD R0, R6, 0x1, -R21 ;  /* 0x0000000106007824 */ /* 0x000fca00078e0a15 */
[----:B------:R-:W-:Y:S02]  /*0540*/  SHF.R.S32.HI R4, RZ, 0x1f, R0 ;  /* 0x0000001fff047819 */ /* 0x000fe40000011400 */
[----:B0-----:R-:W-:-:S04]  /*0550*/  ISETP.GE.U32.AND P0, PT, R0, UR4, PT ;  /* 0x0000000400007c0c */ /* 0x001fc8000bf06070 */
[----:B------:R-:W-:-:S13]  /*0560*/  ISETP.GE.AND.EX P0, PT, R4, UR5, PT, P0 ;  /* 0x0000000504007c0c */ /* 0x000fda000bf06300 */
[----:B------:R-:W-:Y:S05]  /*0570*/  @P0 EXIT ;  /* 0x000000000000094d */ /* 0x000fea0003800000 */
[----:B------:R0:W1:Y:S01]  /*0580*/  LDC R17, c[0x0][R2+0x3e8] ;  /* 0x0000fa0002117b82 */ /* 0x0000620000000800 */
[----:B------:R-:W-:Y:S01]  /*0590*/  ISETP.NE.AND.EX P0, PT, R14, RZ, PT, !PT ;  /* 0x000000ff0e00720c */ /* 0x000fe20003f053f0 */
[----:B------:R-:W-:-:S12]  /*05a0*/  BSSY.RECONVERGENT B0, `(.L_x_188) ;  /* 0x000001c000007945 */ /* 0x000fd80003800200 */
[----:B0-----:R-:W-:Y:S05]  /*05b0*/  @P0 BRA `(.L_x_189) ;  /* 0x0000000000500947 */ /* 0x001fea0003800000 */
[----:B------:R-:W0:Y:S01]  /*05c0*/  I2F.U32.RP R7, R3 ;  /* 0x0000000300077306 */ /* 0x000e220000209000 */
[----:B------:R-:W-:Y:S01]  /*05d0*/  IMAD.MOV R9, RZ, RZ, -R3 ;  /* 0x000000ffff097224 */ /* 0x000fe200078e0a03 */
[----:B------:R-:W-:Y:S01]  /*05e0*/  ISETP.NE.U32.AND P2, PT, R3, RZ, PT ;  /* 0x000000ff0300720c */ /* 0x000fe20003f45070 */
[----:B------:R-:W-:-:S05]  /*05f0*/  IMAD.MOV.U32 R11, RZ, RZ, RZ ;  /* 0x000000ffff0b7224 */ /* 0x000fca00078e00ff */
[----:B0-----:R-:W0:Y:S02]  /*0600*/  MUFU.RCP R7, R7 ;  /* 0x0000000700077308 */ /* 0x001e240000001000 */
[----:B0-----:R-:W-:-:S06]  /*0610*/  IADD3 R4, PT, PT, R7, 0xffffffe, RZ ;  /* 0x0ffffffe07047810 */ /* 0x001fcc0007ffe0ff */
[----:B------:R0:W2:Y:S02]  /*0620*/  F2I.FTZ.U32.TRUNC.NTZ R5, R4 ;  /* 0x0000000400057305 */ /* 0x0000a4000021f000 */
[----:B0-----:R-:W-:Y:S02]  /*0630*/  IMAD.MOV.U32 R4, RZ, RZ, RZ ;  /* 0x000000ffff047224 */ /* 0x001fe400078e00ff */
[----:B--2---:R-:W-:-:S04]  /*0640*/  IMAD R9, R9, R5, RZ ;  /* 0x0000000509097224 */ /* 0x004fc800078e02ff */
[----:B------:R-:W-:-:S06]  /*0650*/  IMAD.HI.U32 R9, R5, R9, R4 ;  /* 0x0000000905097227 */ /* 0x000fcc00078e0004 */
[----:B------:R-:W-:-:S05]  /*0660*/  IMAD.HI.U32 R13, R9, R10, RZ ;  /* 0x0000000a090d7227 */ /* 0x000fca00078e00ff */
[----:B------:R-:W-:-:S05]  /*0670*/  IADD3 R5, PT, PT, -R13, RZ, RZ ;  /* 0x000000ff0d057210 */ /* 0x000fca0007ffe1ff */
[----:B------:R-:W-:-:S05]  /*0680*/  IMAD R10, R3, R5, R10 ;  /* 0x00000005030a7224 */ /* 0x000fca00078e020a */
[----:B------:R-:W-:-:S13]  /*0690*/  ISETP.GE.U32.AND P0, PT, R10, R3, PT ;  /* 0x000000030a00720c */ /* 0x000fda0003f06070 */
[----:B------:R-:W-:Y:S02]  /*06a0*/  @P0 IMAD.IADD R10, R10, 0x1, -R3 ;  /* 0x000000010a0a0824 */ /* 0x000fe400078e0a03 */
[----:B------:R-:W-:-:S03]  /*06b0*/  @P0 VIADD R13, R13, 0x1 ;  /* 0x000000010d0d0836 */ /* 0x000fc60000000000 */
[----:B------:R-:W-:-:S13]  /*06c0*/  ISETP.GE.U32.AND P1, PT, R10, R3, PT ;  /* 0x000000030a00720c */ /* 0x000fda0003f26070 */
[----:B------:R-:W-:Y:S02]  /*06d0*/  @P1 IADD3 R13, PT, PT, R13, 0x1, RZ ;  /* 0x000000010d0d1810 */ /* 0x000fe40007ffe0ff */
[----:B------:R-:W-:Y:S01]  /*06e0*/  @!P2 LOP3.LUT R13, RZ, R3, RZ, 0x33, !PT ;  /* 0x00000003ff0da212 */ /* 0x000fe200078e33ff */
[----:B------:R-:W-:Y:S06]  /*06f0*/  BRA `(.L_x_190) ;  /* 0x0000000000187947 */ /* 0x000fec0003800000 */
.L_x_189:
[----:B------:R-:W-:Y:S01]  /*0700*/  IMAD.MOV.U32 R20, RZ, RZ, R10 ;  /* 0x000000ffff147224 */ /* 0x000fe200078e000a */
[----:B------:R-:W-:Y:S01]  /*0710*/  MOV R5, R11 ;  /* 0x0000000b00057202 */ /* 0x000fe20000000f00 */
[----:B------:R-:W-:Y:S01]  /*0720*/  IMAD.MOV.U32 R4, RZ, RZ, R7 ;  /* 0x000000ffff047224 */ /* 0x000fe200078e0007 */
[----:B------:R-:W-:-:S07]  /*0730*/  MOV R8, 0x750 ;  /* 0x0000075000087802 */ /* 0x000fce0000000f00 */
[----:B-1----:R-:W-:Y:S05]  /*0740*/  CALL.REL.NOINC `($__internal_6_$__cuda_sm20_div_s64) ;  /* 0x0000003000447944 */ /* 0x002fea0003c00000 */
[----:B------:R-:W-:-:S07]  /*0750*/  IMAD.MOV.U32 R13, RZ, RZ, R10 ;  /* 0x000000ffff0d7224 */ /* 0x000fce00078e000a */
.L_x_190:
[----:B------:R-:W-:Y:S05]  /*0760*/  BSYNC.RECONVERGENT B0 ;  /* 0x0000000000007941 */ /* 0x000fea0003800200 */
.L_x_188:
[----:B------:R-:W0:Y:S01]  /*0770*/  LDCU UR5, c[0x0][0x528] ;  /* 0x0000a500ff0577ac */ /* 0x000e220008000800 */
[----:B------:R-:W2:Y:S01]  /*0780*/  LDC R4, c[0x0][R2+0x3e4] ;  /* 0x0000f90002047b82 */ /* 0x000ea20000000800 */
[----:B-1----:R-:W-:Y:S01]  /*0790*/  IMAD R17, R17, R6, RZ ;  /* 0x0000000611117224 */ /* 0x002fe200078e02ff */
[----:B0-----:R-:W-:-:S03]  /*07a0*/  UISETP.GE.AND UP0, UPT, UR5, 0x3, UPT ;  /* 0x000000030500788c */ /* 0x001fc6000bf06270 */
[----:B--2---:R-:W-:-:S06]  /*07b0*/  IMAD R21, R4, R21, R17 ;  /* 0x0000001504157224 */ /* 0x004fcc00078e0211 */
[----:B------:R-:W-:Y:S05]  /*07c0*/  BRA.U !UP0, `(.L_x_191) ;  /* 0x0000002908c07547 */ /* 0x000fea000b800000 */
        /* <DEDUP_REMOVED lines=8> */
.L_x_217:
        /* <DEDUP_REMOVED lines=30> */
.L_x_194:
[----:B------:R-:W-:Y:S01]  /*0a30*/  MOV R5, R11 ;  /* 0x0000000b00057202 */ /* 0x000fe20000000f00 */
[----:B------:R-:W-:Y:S01]  /*0a40*/  IMAD.MOV.U32 R20, RZ, RZ, R13 ;  /* 0x000000ffff147224 */ /* 0x000fe200078e000d */
[----:B------:R-:W-:Y:S01]  /*0a50*/  MOV R4, UR8 ;  /* 0x0000000800047c02 */ /* 0x000fe20008000f00 */
[----:B------:R-:W-:Y:S01]  /*0a60*/  IMAD.U32 R3, RZ, RZ, UR6 ;  /* 0x00000006ff037e24 */ /* 0x000fe2000f8e00ff */
[----:B------:R-:W-:-:S07]  /*0a70*/  MOV R8, 0xa90 ;  /* 0x00000a9000087802 */ /* 0x000fce0000000f00 */
[----:B------:R-:W-:Y:S05]  /*0a80*/  CALL.REL.NOINC `($__internal_6_$__cuda_sm20_div_s64) ;  /* 0x0000002c00747944 */ /* 0x000fea0003c00000 */
[--C-:B------:R-:W-:Y:S01]  /*0a90*/  IMAD.MOV R4, RZ, RZ, -R10.reuse ;  /* 0x000000ffff047224 */ /* 0x100fe200078e0a0a */
[----:B------:R-:W-:Y:S01]  /*0aa0*/  MOV R23, R11 ;  /* 0x0000000b00177202 */ /* 0x000fe20000000f00 */
[----:B------:R-:W-:Y:S02]  /*0ab0*/  IMAD.MOV.U32 R22, RZ, RZ, R10 ;  /* 0x000000ffff167224 */ /* 0x000fe400078e000a */
[----:B------:R-:W-:-:S07]  /*0ac0*/  IMAD R4, R4, UR6, R13 ;  /* 0x0000000604047c24 */ /* 0x000fce000f8e020d */
.L_x_195:
[----:B------:R-:W-:Y:S05]  /*0ad0*/  BSYNC.RECONVERGENT B0 ;  /* 0x0000000000007941 */ /* 0x000fea0003800200 */
.L_x_193:
[----:B------:R-:W-:Y:S01]  /*0ae0*/  UIADD3 UR8, UPT, UPT, UR5, 0x1, URZ ;  /* 0x0000000105087890 */ /* 0x000fe2000fffe0ff */
[----:B------:R-:W-:Y:S03]  /*0af0*/  BSSY.RECONVERGENT B0, `(.L_x_196) ;  /* 0x000002b000007945 */ /* 0x000fe60003800200 */
[----:B------:R-:W-:-:S12]  /*0b00*/  USHF.L.U32 UR6, UR8, 0x2, URZ ;  /* 0x0000000208067899 */ /* 0x000fd800080006ff */
[----:B------:R-:W0:Y:S01]  /*0b10*/  LDCU UR9, c[0x0][UR6+0x460] ;  /* 0x00008c00060977ac */ /* 0x000e220008000800 */
[----:B------:R-:W-:Y:S02]  /*0b20*/  UMOV UR6, 0x6c ;  /* 0x0000006c00067882 */ /* 0x000fe40000000000 */
[----:B------:R-:W-:Y:S02]  /*0b30*/  ULEA UR6, UR7, UR6, 0x2 ;  /* 0x0000000607067291 */ /* 0x000fe4000f8e10ff */
[----:B0-----:R-:W-:-:S10]  /*0b40*/  USHF.R.S32.HI UR7, URZ, 0x1f, UR9 ;  /* 0x0000001fff077899 */ /* 0x001fd40008011409 */
[----:B------:R-:W0:Y:S01]  /*0b50*/  LDCU UR6, c[0x0][UR6+0x380] ;  /* 0x00007000060677ac */ /* 0x000e220008000800 */
[----:B------:R-:W-:-:S04]  /*0b60*/  LOP3.LUT R3, R23, UR7, RZ, 0xfc, !PT ;  /* 0x0000000717037c12 */ /* 0x000fc8000f8efcff */
[----:B------:R-:W-:Y:S01]  /*0b70*/  ISETP.NE.U32.AND P0, PT, R3, RZ, PT ;  /* 0x000000ff0300720c */ /* 0x000fe20003f05070 */
[----:B0-----:R-:W-:-:S12]  /*0b80*/  IMAD R21, R4, UR6, R21 ;  /* 0x0000000604157c24 */ /* 0x001fd8000f8e0215 */
        /* <DEDUP_REMOVED lines=23> */
.L_x_197:
[----:B------:R-:W-:Y:S01]  /*0d00*/  IMAD.MOV.U32 R20, RZ, RZ, R22 ;  /* 0x000000ffff147224 */ /* 0x000fe200078e0016 */
[----:B------:R-:W-:Y:S01]  /*0d10*/  MOV R3, UR9 ;  /* 0x0000000900037c02 */ /* 0x000fe20008000f00 */
[----:B------:R-:W-:Y:S01]  /*0d20*/  IMAD.MOV.U32 R5, RZ, RZ, R23 ;  /* 0x000000ffff057224 */ /* 0x000fe200078e0017 */
[----:B------:R-:W-:Y:S01]  /*0d30*/  MOV R8, 0xd60 ;  /* 0x00000d6000087802 */ /* 0x000fe20000000f00 */
[----:B------:R-:W-:-:S07]  /*0d40*/  IMAD.U32 R4, RZ, RZ, UR7 ;  /* 0x00000007ff047e24 */ /* 0x000fce000f8e00ff */
[----:B------:R-:W-:Y:S05]  /*0d50*/  CALL.REL.NOINC `($__internal_6_$__cuda_sm20_div_s64) ;  /* 0x0000002800c07944 */ /* 0x000fea0003c00000 */
[----:B------:R-:W-:Y:S01]  /*0d60*/  IMAD.MOV R3, RZ, RZ, -R10 ;  /* 0x000000ffff037224 */ /* 0x000fe200078e0a0a */
[----:B------:R-:W-:Y:S01]  /*0d70*/  MOV R16, R10 ;  /* 0x0000000a00107202 */ /* 0x000fe20000000f00 */
[----:B------:R-:W-:Y:S02]  /*0d80*/  IMAD.MOV.U32 R17, RZ, RZ, R11 ;  /* 0x000000ffff117224 */ /* 0x000fe400078e000b */
[----:B------:R-:W-:-:S07]  /*0d90*/  IMAD R22, R3, UR9, R22 ;  /* 0x0000000903167c24 */ /* 0x000fce000f8e0216 */
.L_x_198:
[----:B------:R-:W-:Y:S05]  /*0da0*/  BSYNC.RECONVERGENT B0 ;  /* 0x0000000000007941 */ /* 0x000fea0003800200 */
.L_x_196:
[----:B------:R-:W-:Y:S01]  /*0db0*/  USHF.L.U32 UR6, UR5, 0x2, URZ ;  /* 0x0000000205067899 */ /* 0x000fe200080006ff */
[----:B------:R-:W-:Y:S01]  /*0dc0*/  BSSY.RECONVERGENT B0, `(.L_x_199) ;  /* 0x000002b000007945 */ /* 0x000fe20003800200 */
[----:B------:R-:W-:-:S10]  /*0dd0*/  UIADD3 UR7, UPT, UPT, UR5, -0x5, URZ ;  /* 0xfffffffb05077890 */ /* 0x000fd4000fffe0ff */
        /* <DEDUP_REMOVED lines=31> */
.L_x_200:
[----:B------:R-:W-:Y:S01]  /*0fd0*/  IMAD.MOV.U32 R20, RZ, RZ, R16 ;  /* 0x000000ffff147224 */ /* 0x000fe200078e0010 */
[----:B------:R-:W-:Y:S01]  /*0fe0*/  MOV R5, R17 ;  /* 0x0000001100057202 */ /* 0x000fe20000000f00 */
[----:B------:R-:W-:Y:S01]  /*0ff0*/  IMAD.U32 R3, RZ, RZ, UR9 ;  /* 0x00000009ff037e24 */ /* 0x000fe2000f8e00ff */
[----:B------:R-:W-:Y:S01]  /*1000*/  MOV R8, 0x1030 ;  /* 0x0000103000087802 */ /* 0x000fe20000000f00 */
[----:B------:R-:W-:-:S07]  /*1010*/  IMAD.U32 R4, RZ, RZ, UR8 ;  /* 0x00000008ff047e24 */ /* 0x000fce000f8e00ff */
[----:B------:R-:W-:Y:S05]  /*1020*/  CALL.REL.NOINC `($__internal_6_$__cuda_sm20_div_s64) ;  /* 0x00000028000c7944 */ /* 0x000fea0003c00000 */
[----:B------:R-:W-:Y:S01]  /*1030*/  IADD3 R3, PT, PT, -R10, RZ, RZ ;  /* 0x000000ff0a037210 */ /* 0x000fe20007ffe1ff */
[----:B------:R-:W-:Y:S02]  /*1040*/  IMAD.MOV.U32 R12, RZ, RZ, R10 ;  /* 0x000000ffff0c7224 */ /* 0x000fe400078e000a */
[----:B------:R-:W-:Y:S02]  /*1050*/  IMAD.MOV.U32 R13, RZ, RZ, R11 ;  /* 0x000000ffff0d7224 */ /* 0x000fe400078e000b */
[----:B------:R-:W-:-:S07]  /*1060*/  IMAD R16, R3, UR9, R16 ;  /* 0x0000000903107c24 */ /* 0x000fce000f8e0210 */
.L_x_201:
[----:B------:R-:W-:Y:S05]  /*1070*/  BSYNC.RECONVERGENT B0 ;  /* 0x0000000000007941 */ /* 0x000fea0003800200 */
.L_x_199:
[----:B------:R-:W-:Y:S01]  /*1080*/  UIADD3 UR8, UPT, UPT, UR5, -0x1, URZ ;  /* 0xffffffff05087890 */ /* 0x000fe2000fffe0ff */
        /* <DEDUP_REMOVED lines=33> */
.L_x_203:
        /* <DEDUP_REMOVED lines=10> */
.L_x_204:
[----:B------:R-:W-:Y:S05]  /*1340*/  BSYNC.RECONVERGENT B0 ;  /* 0x0000000000007941 */ /* 0x000fea0003800200 */
.L_x_202:
        /* <DEDUP_REMOVED lines=34> */
.L_x_206:
        /* <DEDUP_REMOVED lines=10> */
.L_x_207:
[----:B------:R-:W-:Y:S05]  /*1610*/  BSYNC.RECONVERGENT B0 ;  /* 0x0000000000007941 */ /* 0x000fea0003800200 */
.L_x_205:
        /* <DEDUP_REMOVED lines=34> */
.L_x_209:
        /* <DEDUP_REMOVED lines=10> */
.L_x_210:
[----:B------:R-:W-:Y:S05]  /*18e0*/  BSYNC.RECONVERGENT B0 ;  /* 0x0000000000007941 */ /* 0x000fea0003800200 */
.L_x_208:
        /* <DEDUP_REMOVED lines=34> */
.L_x_212:
        /* <DEDUP_REMOVED lines=10> */
.L_x_213:
[----:B------:R-:W-:Y:S05]  /*1bb0*/  BSYNC.RECONVERGENT B0 ;  /* 0x0000000000007941 */ /* 0x000fea0003800200 */
.L_x_211:
[----:B------:R-:W-:Y:S01]  /*1bc0*/  USHF.L.U32 UR6, UR7, 0x2, URZ ;  /* 0x0000000207067899 */ /* 0x000fe200080006ff */
[----:B------:R-:W-:Y:S11]  /*1bd0*/  BSSY.RECONVERGENT B0, `(.L_x_214) ;  /* 0x0000029000007945 */ /* 0x000ff60003800200 */
[----:B------:R-:W0:Y:S01]  /*1be0*/  LDCU UR8, c[0x0][UR6+0x460] ;  /* 0x00008c00060877ac */ /* 0x000e220008000800 */
[----:B------:R-:W-:-:S02]  /*1bf0*/  UMOV UR6, 0x6c ;  /* 0x0000006c00067882 */ /* 0x000fc40000000000 */
        /* <DEDUP_REMOVED lines=29> */
.L_x_215:
[----:B------:R-:W-:Y:S01]  /*1dd0*/  IMAD.MOV.U32 R20, RZ, RZ, R12 ;  /* 0x000000ffff147224 */ /* 0x000fe200078e000c */
[----:B------:R-:W-:Y:S01]  /*1de0*/  MOV R3, UR8 ;  /* 0x0000000800037c02 */ /* 0x000fe20008000f00 */
[----:B------:R-:W-:Y:S01]  /*1df0*/  IMAD.MOV.U32 R5, RZ, RZ, R13 ;  /* 0x000000ffff057224 */ /* 0x000fe200078e000d */
[----:B------:R-:W-:Y:S01]  /*1e00*/  MOV R8, 0x1e30 ;  /* 0x00001e3000087802 */ /* 0x000fe20000000f00 */
[----:B------:R-:W-:-:S07]  /*1e10*/  IMAD.U32 R4, RZ, RZ, UR9 ;  /* 0x00000009ff047e24 */ /* 0x000fce000f8e00ff */
[----:B------:R-:W-:Y:S05]  /*1e20*/  CALL.REL.NOINC `($__internal_6_$__cuda_sm20_div_s64) ;  /* 0x00000018008c7944 */ /* 0x000fea0003c00000 */
[----:B------:R-:W-:Y:S01]  /*1e30*/  IMAD.MOV R3, RZ, RZ, -R10 ;  /* 0x000000ffff037224 */ /* 0x000fe200078e0a0a */
[----:B------:R-:W-:-:S03]  /*1e40*/  MOV R13, R10 ;  /* 0x0000000a000d7202 */ /* 0x000fc60000000f00 */
[----:B------:R-:W-:-:S07]  /*1e50*/  IMAD R12, R3, UR8, R12 ;  /* 0x00000008030c7c24 */ /* 0x000fce000f8e020c */
.L_x_216:
[----:B------:R-:W-:Y:S05]  /*1e60*/  BSYNC.RECONVERGENT B0 ;  /* 0x0000000000007941 */ /* 0x000fea0003800200 */
.L_x_214:
[----:B------:R-:W-:Y:S01]  /*1e70*/  UMOV UR6, 0x6c ;  /* 0x0000006c00067882 */ /* 0x000fe20000000000 */
[----:B------:R-:W-:Y:S02]  /*1e80*/  UIADD3 UR4, UPT, UPT, UR4, 0x8, URZ ;  /* 0x0000000804047890 */ /* 0x000fe4000fffe0ff */
[----:B------:R-:W-:Y:S02]  /*1e90*/  ULEA UR6, UR7, UR6, 0x2 ;  /* 0x0000000607067291 */ /* 0x000fe4000f8e10ff */
[----:B------:R-:W-:Y:S02]  /*1ea0*/  UISETP.NE.AND UP0, UPT, UR4, URZ, UPT ;  /* 0x000000ff0400728c */ /* 0x000fe4000bf05270 */
[----:B------:R-:W-:-:S08]  /*1eb0*/  UIADD3 UR5, UPT, UPT, UR5, -0x8, URZ ;  /* 0xfffffff805057890 */ /* 0x000fd0000fffe0ff */
[----:B------:R-:W0:Y:S02]  /*1ec0*/  LDCU UR6, c[0x0][UR6+0x380] ;  /* 0x00007000060677ac */ /* 0x000e240008000800 */
[----:B0-----:R-:W-:Y:S01]  /*1ed0*/  IMAD R21, R12, UR6, R21 ;  /* 0x000000060c157c24 */ /* 0x001fe2000f8e0215 */
[----:B------:R-:W-:Y:S06]  /*1ee0*/  BRA.U UP0, `(.L_x_217) ;  /* 0xffffffe900587547 */ /* 0x000fec000b83ffff */
[----:B------:R-:W-:-:S12]  /*1ef0*/  UIADD3 UR4, UPT, UPT, UR5, 0x2, URZ ;  /* 0x0000000205047890 */ /* 0x000fd8000fffe0ff */
.L_x_192:
        /* <DEDUP_REMOVED lines=34> */
.L_x_220:
        /* <DEDUP_REMOVED lines=10> */
.L_x_221:
[----:B------:R-:W-:Y:S05]  /*21c0*/  BSYNC.RECONVERGENT B0 ;  /* 0x0000000000007941 */ /* 0x000fea0003800200 */
.L_x_219:
        /* <DEDUP_REMOVED lines=34> */
.L_x_223:
        /* <DEDUP_REMOVED lines=10> */
.L_x_224:
[----:B------:R-:W-:Y:S05]  /*2490*/  BSYNC.RECONVERGENT B0 ;  /* 0x0000000000007941 */ /* 0x000fea0003800200 */
.L_x_222:
        /* <DEDUP_REMOVED lines=34> */
.L_x_226:
[----:B------:R-:W-:Y:S01]  /*26c0*/  MOV R20, R12 ;  /* 0x0000000c00147202 */ /* 0x000fe20000000f00 */
[----:B------:R-:W-:Y:S01]  /*26d0*/  IMAD.MOV.U32 R5, RZ, RZ, R13 ;  /* 0x000000ffff057224 */ /* 0x000fe200078e000d */
[----:B------:R-:W-:Y:S01]  /*26e0*/  MOV R4, UR6 ;  /* 0x0000000600047c02 */ /* 0x000fe20008000f00 */
[----:B------:R-:W-:Y:S01]  /*26f0*/  IMAD.U32 R3, RZ, RZ, UR8 ;  /* 0x00000008ff037e24 */ /* 0x000fe2000f8e00ff */
[----:B------:R-:W-:-:S07]  /*2700*/  MOV R8, 0x2720 ;  /* 0x0000272000087802 */ /* 0x000fce0000000f00 */
[----:B------:R-:W-:Y:S05]  /*2710*/  CALL.REL.NOINC `($__internal_6_$__cuda_sm20_div_s64) ;  /* 0x0000001000507944 */ /* 0x000fea0003c00000 */
[----:B------:R-:W-:Y:S01]  /*2720*/  IMAD.MOV R3, RZ, RZ, -R10 ;  /* 0x000000ffff037224 */ /* 0x000fe200078e0a0a */
[----:B------:R-:W-:Y:S01]  /*2730*/  MOV R16, R10 ;  /* 0x0000000a00107202 */ /* 0x000fe20000000f00 */
[----:B------:R-:W-:Y:S02]  /*2740*/  IMAD.MOV.U32 R17, RZ, RZ, R11 ;  /* 0x000000ffff117224 */ /* 0x000fe400078e000b */
[----:B------:R-:W-:-:S07]  /*2750*/  IMAD R12, R3, UR8, R12 ;  /* 0x00000008030c7c24 */ /* 0x000fce000f8e020c */
.L_x_227:
[----:B------:R-:W-:Y:S05]  /*2760*/  BSYNC.RECONVERGENT B0 ;  /* 0x0000000000007941 */ /* 0x000fea0003800200 */
.L_x_225:
        /* <DEDUP_REMOVED lines=34> */
.L_x_229:
[----:B------:R-:W-:Y:S01]  /*2990*/  IMAD.MOV.U32 R20, RZ, RZ, R16 ;  /* 0x000000ffff147224 */ /* 0x000fe200078e0010 */
[----:B------:R-:W-:Y:S01]  /*29a0*/  MOV R5, R17 ;  /* 0x0000001100057202 */ /* 0x000fe20000000f00 */
[----:B------:R-:W-:Y:S01]  /*29b0*/  IMAD.U32 R3, RZ, RZ, UR8 ;  /* 0x00000008ff037e24 */ /* 0x000fe2000f8e00ff */
[----:B------:R-:W-:Y:S02]  /*29c0*/  MOV R4, UR7 ;  /* 0x0000000700047c02 */ /* 0x000fe40008000f00 */
[----:B------:R-:W-:-:S07]  /*29d0*/  MOV R8, 0x29f0 ;  /* 0x000029f000087802 */ /* 0x000fce0000000f00 */
[----:B------:R-:W-:Y:S05]  /*29e0*/  CALL.REL.NOINC `($__internal_6_$__cuda_sm20_div_s64) ;  /* 0x0000000c009c7944 */ /* 0x000fea0003c00000 */
[----:B------:R-:W-:Y:S01]  /*29f0*/  IMAD.MOV R3, RZ, RZ, -R10 ;  /* 0x000000ffff037224 */ /* 0x000fe200078e0a0a */
[----:B------:R-:W-:-:S03]  /*2a00*/  MOV R13, R10 ;  /* 0x0000000a000d7202 */ /* 0x000fc60000000f00 */
[----:B------:R-:W-:-:S07]  /*2a10*/  IMAD R16, R3, UR8, R16 ;  /* 0x0000000803107c24 */ /* 0x000fce000f8e0210 */
.L_x_230:
[----:B------:R-:W-:Y:S05]  /*2a20*/  BSYNC.RECONVERGENT B0 ;  /* 0x0000000000007941 */ /* 0x000fea0003800200 */
.L_x_228:
[----:B------:R-:W-:Y:S01]  /*2a30*/  UMOV UR5, 0x6c ;  /* 0x0000006c00057882 */ /* 0x000fe20000000000 */
[----:B------:R-:W-:Y:S02]  /*2a40*/  UIADD3 UR4, UPT, UPT, UR4, -0x4, URZ ;  /* 0xfffffffc04047890 */ /* 0x000fe4000fffe0ff */
[----:B------:R-:W-:-:S12]  /*2a50*/  ULEA UR5, UR6, UR5, 0x2 ;  /* 0x0000000506057291 */ /* 0x000fd8000f8e10ff */
[----:B------:R-:W0:Y:S02]  /*2a60*/  LDCU UR5, c[0x0][UR5+0x380] ;  /* 0x00007000050577ac */ /* 0x000e240008000800 */
[----:B0-----:R-:W-:-:S07]  /*2a70*/  IMAD R21, R16, UR5, R21 ;  /* 0x0000000510157c24 */ /* 0x001fce000f8e0215 */
.L_x_218:
        /* <DEDUP_REMOVED lines=33> */
.L_x_233:
[----:B------:R-:W-:Y:S01]  /*2c90*/  MOV R5, R11 ;  /* 0x0000000b00057202 */ /* 0x000fe20000000f00 */
[----:B------:R-:W-:Y:S01]  /*2ca0*/  IMAD.MOV.U32 R20, RZ, RZ, R13 ;  /* 0x000000ffff147224 */ /* 0x000fe200078e000d */
[----:B------:R-:W-:Y:S01]  /*2cb0*/  MOV R3, UR5 ;  /* 0x0000000500037c02 */ /* 0x000fe20008000f00 */
[----:B------:R-:W-:Y:S01]  /*2cc0*/  IMAD.U32 R4, RZ, RZ, UR6 ;  /* 0x00000006ff047e24 */ /* 0x000fe2000f8e00ff */
[----:B------:R-:W-:-:S07]  /*2cd0*/  MOV R8, 0x2cf0 ;  /* 0x00002cf000087802 */ /* 0x000fce0000000f00 */
[----:B------:R-:W-:Y:S05]  /*2ce0*/  CALL.REL.NOINC `($__internal_6_$__cuda_sm20_div_s64) ;  /* 0x0000000800dc7944 */ /* 0x000fea0003c00000 */
[----:B------:R-:W-:Y:S01]  /*2cf0*/  IADD3 R4, PT, PT, -R10, RZ, RZ ;  /* 0x000000ff0a047210 */ /* 0x000fe20007ffe1ff */
[----:B------:R-:W-:Y:S01]  /*2d00*/  IMAD.MOV.U32 R16, RZ, RZ, R10 ;  /* 0x000000ffff107224 */ /* 0x000fe200078e000a */
[----:B------:R-:W-:-:S03]  /*2d10*/  MOV R17, R11 ;  /* 0x0000000b00117202 */ /* 0x000fc60000000f00 */
[----:B------:R-:W-:-:S07]  /*2d20*/  IMAD R4, R4, UR5, R13 ;  /* 0x0000000504047c24 */ /* 0x000fce000f8e020d */
.L_x_234:
[----:B------:R-:W-:Y:S05]  /*2d30*/  BSYNC.RECONVERGENT B0 ;  /* 0x0000000000007941 */ /* 0x000fea0003800200 */
.L_x_232:
        /* <DEDUP_REMOVED lines=34> */
.L_x_236:
[----:B------:R-:W-:Y:S01]  /*2f60*/  MOV R20, R16 ;  /* 0x0000001000147202 */ /* 0x000fe20000000f00 */
[----:B------:R-:W-:Y:S01]  /*2f70*/  IMAD.MOV.U32 R5, RZ, RZ, R17 ;  /* 0x000000ffff057224 */ /* 0x000fe200078e0011 */
[----:B------:R-:W-:Y:S01]  /*2f80*/  MOV R3, UR6 ;  /* 0x0000000600037c02 */ /* 0x000fe20008000f00 */
[----:B------:R-:W-:Y:S01]  /*2f90*/  IMAD.U32 R4, RZ, RZ, UR8 ;  /* 0x00000008ff047e24 */ /* 0x000fe2000f8e00ff */
[----:B------:R-:W-:-:S07]  /*2fa0*/  MOV R8, 0x2fc0 ;  /* 0x00002fc000087802 */ /* 0x000fce0000000f00 */
[----:B------:R-:W-:Y:S05]  /*2fb0*/  CALL.REL.NOINC `($__internal_6_$__cuda_sm20_div_s64) ;  /* 0x0000000800287944 */ /* 0x000fea0003c00000 */
[----:B------:R-:W-:Y:S01]  /*2fc0*/  IADD3 R3, PT, PT, -R10, RZ, RZ ;  /* 0x000000ff0a037210 */ /* 0x000fe20007ffe1ff */
[----:B------:R-:W-:-:S04]  /*2fd0*/  IMAD.MOV.U32 R13, RZ, RZ, R10 ;  /* 0x000000ffff0d7224 */ /* 0x000fc800078e000a */
[----:B------:R-:W-:-:S07]  /*2fe0*/  IMAD R16, R3, UR6, R16 ;  /* 0x0000000603107c24 */ /* 0x000fce000f8e0210 */
.L_x_237:
[----:B------:R-:W-:Y:S05]  /*2ff0*/  BSYNC.RECONVERGENT B0 ;  /* 0x0000000000007941 */ /* 0x000fea0003800200 */
.L_x_235:
[----:B------:R-:W-:Y:S01]  /*3000*/  UMOV UR5, 0x6c ;  /* 0x0000006c00057882 */ /* 0x000fe20000000000 */
[----:B------:R-:W-:Y:S02]  /*3010*/  UIADD3 UR4, UPT, UPT, UR4, -0x2, URZ ;  /* 0xfffffffe04047890 */ /* 0x000fe4000fffe0ff */
[----:B------:R-:W-:-:S12]  /*3020*/  ULEA UR5, UR7, UR5, 0x2 ;  /* 0x0000000507057291 */ /* 0x000fd8000f8e10ff */
[----:B------:R-:W0:Y:S02]  /*3030*/  LDCU UR5, c[0x0][UR5+0x380] ;  /* 0x00007000050577ac */ /* 0x000e240008000800 */
[----:B0-----:R-:W-:-:S07]  /*3040*/  IMAD R21, R16, UR5, R21 ;  /* 0x0000000510157c24 */ /* 0x001fce000f8e0215 */
.L_x_231:
        /* <DEDUP_REMOVED lines=24> */
[----:B------:R-:W-:-:S04]  /*31d0*/  @P0 IADD3 R13, PT, PT, R13, -UR5, RZ ;  /* 0x800000050d0d0c10 */ /* 0x000fc8000fffe0ff */
[----:B------:R-:W-:-:S13]  /*31e0*/  ISETP.GE.U32.AND P0, PT, R13, UR5, PT ;  /* 0x000000050d007c0c */ /* 0x000fda000bf06070 */
[----:B------:R-:W-:Y:S01]  /*31f0*/  @P0 VIADD R13, R13, -UR5 ;  /* 0x800000050d0d0c36 */ /* 0x000fe20008000000 */
[----:B------:R-:W-:Y:S01]  /*3200*/  @!P1 LOP3.LUT R13, RZ, UR5, RZ, 0x33, !PT ;  /* 0x00000005ff0d9c12 */ /* 0x000fe2000f8e33ff */
[----:B------:R-:W-:Y:S06]  /*3210*/  BRA `(.L_x_240) ;  /* 0x0000000000187947 */ /* 0x000fec0003800000 */
.L_x_239:
[----:B------:R-:W-:Y:S01]  /*3220*/  MOV R16, R13 ;  /* 0x0000000d00107202 */ /* 0x000fe20000000f00 */
[----:B------:R-:W-:Y:S01]  /*3230*/  IMAD.MOV.U32 R15, RZ, RZ, R11 ;  /* 0x000000ffff0f7224 */ /* 0x000fe200078e000b */
[----:B------:R-:W-:Y:S01]  /*3240*/  MOV R3, UR5 ;  /* 0x0000000500037c02 */ /* 0x000fe20008000f00 */
[----:B------:R-:W-:Y:S01]  /*3250*/  IMAD.U32 R7, RZ, RZ, UR6 ;  /* 0x00000006ff077e24 */ /* 0x000fe2000f8e00ff */
[----:B------:R-:W-:-:S07]  /*3260*/  MOV R18, 0x3280 ;  /* 0x0000328000127802 */ /* 0x000fce0000000f00 */
[----:B------:R-:W-:Y:S05]  /*3270*/  CALL.REL.NOINC `($__internal_7_$__cuda_sm20_rem_s64) ;  /* 0x0000000800d07944 */ /* 0x000fea0003c00000 */
.L_x_240:
[----:B------:R-:W-:Y:S05]  /*3280*/  BSYNC.RECONVERGENT B0 ;  /* 0x0000000000007941 */ /* 0x000fea0003800200 */
.L_x_238:
[----:B------:R-:W-:Y:S02]  /*3290*/  UMOV UR5, 0x6c ;  /* 0x0000006c00057882 */ /* 0x000fe40000000000 */
[----:B------:R-:W-:-:S12]  /*32a0*/  ULEA UR5, UR4, UR5, 0x2 ;  /* 0x0000000504057291 */ /* 0x000fd8000f8e10ff */
[----:B------:R-:W0:Y:S02]  /*32b0*/  LDCU UR5, c[0x0][UR5+0x380] ;  /* 0x00007000050577ac */ /* 0x000e240008000800 */
[----:B0-----:R-:W-:-:S07]  /*32c0*/  IMAD R21, R13, UR5, R21 ;  /* 0x000000050d157c24 */ /* 0x001fce000f8e0215 */
.L_x_191:
[----:B------:R-:W0:Y:S02]  /*32d0*/  LDC R3, c[0x0][R2+0x45c] ;  /* 0x0001170002037b82 */ /* 0x000e240000000800 */
[----:B0-----:R-:W-:-:S04]  /*32e0*/  VIMNMX R3, PT, PT, R3, R6, !PT ;  /* 0x0000000603037248 */ /* 0x001fc80007fe0100 */
[----:B------:R-:W-:-:S04]  /*32f0*/  IADD3 R6, PT, PT, R3, -R6, RZ ;  /* 0x8000000603067210 */ /* 0x000fc80007ffe0ff */
[----:B------:R-:W-:-:S13]  /*3300*/  ISETP.NE.AND P0, PT, R6, RZ, PT ;  /* 0x000000ff0600720c */ /* 0x000fda0003f05270 */
[----:B------:R-:W-:Y:S05]  /*3310*/  @!P0 EXIT ;  /* 0x000000000000894d */ /* 0x000fea0003800000 */
[----:B------:R-:W0:Y:S01]  /*3320*/  LDCU.64 UR6, c[0x0][0x380] ;  /* 0x00007000ff0677ac */ /* 0x000e220008000a00 */
[----:B------:R-:W-:Y:S01]  /*3330*/  ISETP.NE.AND P0, PT, R6, 0x1, PT ;  /* 0x000000010600780c */ /* 0x000fe20003f05270 */
[----:B------:R-:W1:Y:S01]  /*3340*/  LDCU.64 UR4, c[0x0][0x358] ;  /* 0x00006b00ff0477ac */ /* 0x000e620008000a00 */
[----:B0-----:R-:W-:-:S04]  /*3350*/  IADD3 R4, P1, PT, R21, UR6, RZ ;  /* 0x0000000615047c10 */ /* 0x001fc8000ff3e0ff */
[----:B------:R-:W-:-:S05]  /*3360*/  LEA.HI.X.SX32 R5, R21, UR7, 0x1, P1 ;  /* 0x0000000715057c11 */ /* 0x000fca00088f0eff */
[----:B-1----:R0:W-:Y:S02]  /*3370*/  STG.E.U8 desc[UR4][R4.64], RZ ;  /* 0x000000ff04007986 */ /* 0x0021e4000c101104 */
[----:B------:R-:W-:Y:S05]  /*3380*/  @!P0 EXIT ;  /* 0x000000000000894d */ /* 0x000fea0003800000 */
[----:B------:R-:W1:Y:S01]  /*3390*/  LDCU.64 UR6, c[0x0][0x530] ;  /* 0x0000a600ff0677ac */ /* 0x000e620008000a00 */
[----:B------:R-:W-:Y:S01]  /*33a0*/  VIADD R3, R0, 0x1 ;  /* 0x0000000100037836 */ /* 0x000fe20000000000 */
[----:B------:R-:W-:-:S04]  /*33b0*/  ISETP.NE.AND P1, PT, R6, 0x2, PT ;  /* 0x000000020600780c */ /* 0x000fc80003f25270 */
[----:B-1----:R-:W-:Y:S02]  /*33c0*/  ISETP.GE.U32.AND P0, PT, R3, UR6, PT ;  /* 0x0000000603007c0c */ /* 0x002fe4000bf06070 */
[----:B------:R-:W-:-:S04]  /*33d0*/  SHF.R.S32.HI R3, RZ, 0x1f, R3 ;  /* 0x0000001fff037819 */ /* 0x000fc80000011403 */
[----:B------:R-:W-:-:S13]  /*33e0*/  ISETP.GE.AND.EX P0, PT, R3, UR7, PT, P0 ;  /* 0x0000000703007c0c */ /* 0x000fda000bf06300 */
[----:B------:R-:W1:Y:S02]  /*33f0*/  @!P0 LDC R3, c[0x0][R2+0x3e8] ;  /* 0x0000fa0002038b82 */ /* 0x000e640000000800 */
[----:B-1----:R-:W-:-:S04]  /*3400*/  @!P0 IADD3 R8, P2, PT, R3, R4, RZ ;  /* 0x0000000403088210 */ /* 0x002fc80007f5e0ff */
[----:B------:R-:W-:-:S05]  /*3410*/  @!P0 LEA.HI.X.SX32 R9, R3, R5, 0x1, P2 ;  /* 0x0000000503098211 */ /* 0x000fca00010f0eff */
[----:B------:R1:W-:Y:S01]  /*3420*/  @!P0 STG.E.U8 desc[UR4][R8.64], RZ ;  /* 0x000000ff08008986 */ /* 0x0003e2000c101104 */
[----:B------:R-:W-:Y:S05]  /*3430*/  @!P1 EXIT ;  /* 0x000000000000994d */ /* 0x000fea0003800000 */
[----:B------:R-:W-:-:S04]  /*3440*/  IADD3 R3, PT, PT, R0, 0x2, RZ ;  /* 0x0000000200037810 */ /* 0x000fc80007ffe0ff */
[----:B------:R-:W-:Y:S02]  /*3450*/  ISETP.GE.U32.AND P0, PT, R3, UR6, PT ;  /* 0x0000000603007c0c */ /* 0x000fe4000bf06070 */
[----:B------:R-:W-:-:S04]  /*3460*/  SHF.R.S32.HI R3, RZ, 0x1f, R3 ;  /* 0x0000001fff037819 */ /* 0x000fc80000011403 */
[----:B------:R-:W-:-:S13]  /*3470*/  ISETP.GE.AND.EX P0, PT, R3, UR7, PT, P0 ;  /* 0x0000000703007c0c */ /* 0x000fda000bf06300 */
[----:B------:R-:W2:Y:S02]  /*3480*/  @!P0 LDC R3, c[0x0][R2+0x3e8] ;  /* 0x0000fa0002038b82 */ /* 0x000ea40000000800 */
[----:B--2---:R-:W-:-:S05]  /*3490*/  @!P0 IMAD.SHL.U32 R3, R3, 0x2, RZ ;  /* 0x0000000203038824 */ /* 0x004fca00078e00ff */
[----:B-1----:R-:W-:-:S04]  /*34a0*/  @!P0 IADD3 R8, P1, PT, R3, R4, RZ ;  /* 0x0000000403088210 */ /* 0x002fc80007f3e0ff */
[----:B------:R-:W-:Y:S02]  /*34b0*/  @!P0 LEA.HI.X.SX32 R9, R3, R5, 0x1, P1 ;  /* 0x0000000503098211 */ /* 0x000fe400008f0eff */
[----:B------:R-:W-:-:S03]  /*34c0*/  ISETP.NE.AND P1, PT, R6, 0x3, PT ;  /* 0x000000030600780c */ /* 0x000fc60003f25270 */
[----:B------:R1:W-:Y:S10]  /*34d0*/  @!P0 STG.E.U8 desc[UR4][R8.64], RZ ;  /* 0x000000ff08008986 */ /* 0x0003f4000c101104 */
[----:B-1----:R-:W-:Y:S05]  /*34e0*/  @!P1 EXIT ;  /* 0x000000000000994d */ /* 0x002fea0003800000 */
[----:B------:R-:W-:-:S04]  /*34f0*/  IADD3 R3, PT, PT, R0, 0x3, RZ ;  /* 0x0000000300037810 */ /* 0x000fc80007ffe0ff */
[----:B------:R-:W-:Y:S02]  /*3500*/  ISETP.GE.U32.AND P0, PT, R3, UR6, PT ;  /* 0x0000000603007c0c */ /* 0x000fe4000bf06070 */
[----:B------:R-:W-:-:S04]  /*3510*/  SHF.R.S32.HI R3, RZ, 0x1f, R3 ;  /* 0x0000001fff037819 */ /* 0x000fc80000011403 */
[----:B------:R-:W-:-:S13]  /*3520*/  ISETP.GE.AND.EX P0, PT, R3, UR7, PT, P0 ;  /* 0x0000000703007c0c */ /* 0x000fda000bf06300 */
[----:B------:R-:W1:Y:S02]  /*3530*/  @!P0 LDC R3, c[0x0][R2+0x3e8] ;  /* 0x0000fa0002038b82 */ /* 0x000e640000000800 */
[----:B-1----:R-:W-:-:S05]  /*3540*/  @!P0 IMAD R3, R3, 0x3, RZ ;  /* 0x0000000303038824 */ /* 0x002fca00078e02ff */
[----:B------:R-:W-:-:S04]  /*3550*/  @!P0 IADD3 R8, P1, PT, R3, R4, RZ ;  /* 0x0000000403088210 */ /* 0x000fc80007f3e0ff */
[----:B------:R-:W-:Y:S02]  /*3560*/  @!P0 LEA.HI.X.SX32 R9, R3, R5, 0x1, P1 ;  /* 0x0000000503098211 */ /* 0x000fe400008f0eff */
[----:B------:R-:W-:-:S03]  /*3570*/  ISETP.NE.AND P1, PT, R6, 0x4, PT ;  /* 0x000000040600780c */ /* 0x000fc60003f25270 */
[----:B------:R1:W-:Y:S10]  /*3580*/  @!P0 STG.E.U8 desc[UR4][R8.64], RZ ;  /* 0x000000ff08008986 */ /* 0x0003f4000c101104 */
[----:B-1----:R-:W-:Y:S05]  /*3590*/  @!P1 EXIT ;  /* 0x000000000000994d */ /* 0x002fea0003800000 */
[----:B------:R-:W-:-:S05]  /*35a0*/  VIADD R3, R0, 0x4 ;  /* 0x0000000400037836 */ /* 0x000fca0000000000 */
[----:B------:R-:W-:Y:S02]  /*35b0*/  ISETP.GE.U32.AND P0, PT, R3, UR6, PT ;  /* 0x0000000603007c0c */ /* 0x000fe4000bf06070 */
[----:B------:R-:W-:-:S04]  /*35c0*/  SHF.R.S32.HI R3, RZ, 0x1f, R3 ;  /* 0x0000001fff037819 */ /* 0x000fc80000011403 */
[----:B------:R-:W-:-:S13]  /*35d0*/  ISETP.GE.AND.EX P0, PT, R3, UR7, PT, P0 ;  /* 0x0000000703007c0c */ /* 0x000fda000bf06300 */
[----:B------:R-:W1:Y:S02]  /*35e0*/  @!P0 LDC R3, c[0x0][R2+0x3e8] ;  /* 0x0000fa0002038b82 */ /* 0x000e640000000800 */
[----:B-1----:R-:W-:-:S04]  /*35f0*/  @!P0 SHF.L.U32 R3, R3, 0x2, RZ ;  /* 0x0000000203038819 */ /* 0x002fc800000006ff */
        /* <DEDUP_REMOVED lines=31> */
[----:B------:R-:W-:Y:S05]  /*37f0*/  @P0 EXIT ;  /* 0x000000000000094d */ /* 0x000fea0003800000 */
[----:B------:R-:W1:Y:S02]  /*3800*/  LDC R3, c[0x0][R2+0x3e8] ;  /* 0x0000fa0002037b82 */ /* 0x000e640000000800 */
[----:B-1----:R-:W-:-:S05]  /*3810*/  IMAD R3, R3, 0x7, RZ ;  /* 0x0000000703037824 */ /* 0x002fca00078e02ff */
[----:B0-----:R-:W-:-:S04]  /*3820*/  IADD3 R4, P0, PT, R3, R4, RZ ;  /* 0x0000000403047210 */ /* 0x001fc80007f1e0ff */
[----:B------:R-:W-:-:S05]  /*3830*/  LEA.HI.X.SX32 R5, R3, R5, 0x1, P0 ;  /* 0x0000000503057211 */ /* 0x000fca00000f0eff */
[----:B------:R-:W-:Y:S01]  /*3840*/  STG.E.U8 desc[UR4][R4.64], RZ ;  /* 0x000000ff04007986 */ /* 0x000fe2000c101104 */
[----:B------:R-:W-:Y:S05]  /*3850*/  EXIT ;  /* 0x000000000000794d */ /* 0x000fea0003800000 */
        .weak           $__internal_6_$__cuda_sm20_div_s64
        .type           $__internal_6_$__cuda_sm20_div_s64,@function
        .size           $__internal_6_$__cuda_sm20_div_s64,($__internal_7_$__cuda_sm20_rem_s64 - $__internal_6_$__cuda_sm20_div_s64)
$__internal_6_$__cuda_sm20_div_s64:
[-C--:B------:R-:W-:Y:S02]  /*3860*/  IADD3 R14, P1, PT, RZ, -R3.reuse, RZ ;  /* 0x80000003ff0e7210 */ /* 0x080fe40007f3e0ff */
[----:B------:R-:W-:Y:S02]  /*3870*/  ISETP.GE.AND P0, PT, R4, RZ, PT ;  /* 0x000000ff0400720c */ /* 0x000fe40003f06270 */
[-C--:B------:R-:W-:Y:S02]  /*3880*/  IADD3.X R7, PT, PT, RZ, ~R4.reuse, RZ, P1, !PT ;  /* 0x80000004ff077210 */ /* 0x080fe40000ffe4ff */
[----:B------:R-:W-:Y:S02]  /*3890*/  SEL R14, R14, R3, !P0 ;  /* 0x000000030e0e7207 */ /* 0x000fe40004000000 */
[----:B------:R-:W-:Y:S02]  /*38a0*/  SEL R15, R7, R4, !P0 ;  /* 0x00000004070f7207 */ /* 0x000fe40004000000 */
[----:B------:R-:W-:-:S02]  /*38b0*/  ISETP.GE.AND P3, PT, R5, RZ, PT ;  /* 0x000000ff0500720c */ /* 0x000fc40003f66270 */
[----:B------:R-:W0:Y:S02]  /*38c0*/  I2F.U64.RP R7, R14 ;  /* 0x0000000e00077312 */ /* 0x000e240000309000 */
[----:B0-----:R-:W0:Y:S02]  /*38d0*/  MUFU.RCP R11, R7 ;  /* 0x00000007000b7308 */ /* 0x001e240000001000 */
[----:B0-----:R-:W-:-:S15]  /*38e0*/  VIADD R11, R11, 0x1ffffffe ;  /* 0x1ffffffe0b0b7836 */ /* 0x001fde0000000000 */
[----:B------:R-:W-:-:S15]  /*38f0*/  NOP ;  /* 0x0000000000007918 */ /* 0x000fde0000000000 */
[----:B------:R-:W-:-:S15]  /*3900*/  NOP ;  /* 0x0000000000007918 */ /* 0x000fde0000000000 */
[----:B------:R-:W-:-:S15]  /*3910*/  NOP ;  /* 0x0000000000007918 */ /* 0x000fde0000000000 */
[----:B------:R-:W0:Y:S02]  /*3920*/  F2I.U64.TRUNC R18, R11 ;  /* 0x0000000b00127311 */ /* 0x000e24000020d800 */
[----:B0-----:R-:W-:-:S04]  /*3930*/  IMAD.WIDE.U32 R24, R18, R14, RZ ;  /* 0x0000000e12187225 */ /* 0x001fc800078e00ff */
[C---:B------:R-:W-:Y:S01]  /*3940*/  IMAD R9, R18.reuse, R15, R25 ;  /* 0x0000000f12097224 */ /* 0x040fe200078e0219 */
[----:B------:R-:W-:Y:S01]  /*3950*/  IADD3 R10, P0, PT, RZ, -R24, RZ ;  /* 0x80000018ff0a7210 */ /* 0x000fe20007f1e0ff */
[----:B------:R-:W-:Y:S02]  /*3960*/  IMAD.MOV.U32 R25, RZ, RZ, R18 ;  /* 0x000000ffff197224 */ /* 0x000fe400078e0012 */
[----:B------:R-:W-:Y:S02]  /*3970*/  IMAD R9, R19, R14, R9 ;  /* 0x0000000e13097224 */ /* 0x000fe400078e0209 */
[----:B------:R-:W-:-:S03]  /*3980*/  IMAD.HI.U32 R24, R18, R10, RZ ;  /* 0x0000000a12187227 */ /* 0x000fc600078e00ff */
[----:B------:R-:W-:-:S05]  /*3990*/  IADD3.X R9, PT, PT, RZ, ~R9, RZ, P0, !PT ;  /* 0x80000009ff097210 */ /* 0x000fca00007fe4ff */
[----:B------:R-:W-:-:S04]  /*39a0*/  IMAD.WIDE.U32 R24, P0, R18, R9, R24 ;  /* 0x0000000912187225 */ /* 0x000fc80007800018 */
[C---:B------:R-:W-:Y:S02]  /*39b0*/  IMAD R7, R19.reuse, R9, RZ ;  /* 0x0000000913077224 */ /* 0x040fe400078e02ff */
[----:B------:R-:W-:-:S04]  /*39c0*/  IMAD.HI.U32 R10, P1, R19, R10, R24 ;  /* 0x0000000a130a7227 */ /* 0x000fc80007820018 */
[----:B------:R-:W-:Y:S01]  /*39d0*/  IMAD.HI.U32 R9, R19, R9, RZ ;  /* 0x0000000913097227 */ /* 0x000fe200078e00ff */
[----:B------:R-:W-:-:S04]  /*39e0*/  IADD3 R25, P2, PT, R7, R10, RZ ;  /* 0x0000000a07197210 */ /* 0x000fc80007f5e0ff */
[----:B------:R-:W-:Y:S01]  /*39f0*/  IADD3.X R9, PT, PT, R9, R19, RZ, P0, !PT ;  /* 0x0000001309097210 */ /* 0x000fe200007fe4ff */
[C---:B------:R-:W-:Y:S01]  /*3a00*/  IMAD.WIDE.U32 R10, R25.reuse, R14, RZ ;  /* 0x0000000e190a7225 */ /* 0x040fe200078e00ff */
[----:B------:R-:W-:Y:S02]  /*3a10*/  IADD3 R19, P4, PT, RZ, -R20, RZ ;  /* 0x80000014ff137210 */ /* 0x000fe40007f9e0ff */
[----:B------:R-:W-:Y:S01]  /*3a20*/  IADD3.X R9, PT, PT, RZ, RZ, R9, P2, P1 ;  /* 0x000000ffff097210 */ /* 0x000fe200017e2409 */
[----:B------:R-:W-:Y:S01]  /*3a30*/  IMAD R18, R25, R15, R11 ;  /* 0x0000000f19127224 */ /* 0x000fe200078e020b */
[----:B------:R-:W-:Y:S02]  /*3a40*/  IADD3 R10, P0, PT, RZ, -R10, RZ ;  /* 0x8000000aff0a7210 */ /* 0x000fe40007f1e0ff */
[----:B------:R-:W-:Y:S01]  /*3a50*/  SEL R19, R19, R20, !P3 ;  /* 0x0000001413137207 */ /* 0x000fe20005800000 */
[----:B------:R-:W-:Y:S02]  /*3a60*/  IMAD R18, R9, R14, R18 ;  /* 0x0000000e09127224 */ /* 0x000fe400078e0212 */
[----:B------:R-:W-:-:S04]  /*3a70*/  IMAD.HI.U32 R24, R25, R10, RZ ;  /* 0x0000000a19187227 */ /* 0x000fc800078e00ff */
[----:B------:R-:W-:-:S04]  /*3a80*/  IMAD.X R18, RZ, RZ, ~R18, P0 ;  /* 0x000000ffff127224 */ /* 0x000fc800000e0e12 */
[----:B------:R-:W-:-:S04]  /*3a90*/  IMAD.WIDE.U32 R24, P0, R25, R18, R24 ;  /* 0x0000001219187225 */ /* 0x000fc80007800018 */
[----:B------:R-:W-:-:S04]  /*3aa0*/  IMAD.HI.U32 R7, R9, R18, RZ ;  /* 0x0000001209077227 */ /* 0x000fc800078e00ff */
[----:B------:R-:W-:-:S04]  /*3ab0*/  IMAD.HI.U32 R11, P1, R9, R10, R24 ;  /* 0x0000000a090b7227 */ /* 0x000fc80007820018 */
[----:B------:R-:W-:Y:S02]  /*3ac0*/  HFMA2 R25, -RZ, RZ, 0, 0 ;  /* 0x00000000ff197431 */ /* 0x000fe400000001ff */
[----:B------:R-:W-:Y:S01]  /*3ad0*/  IMAD R10, R9, R18, RZ ;  /* 0x00000012090a7224 */ /* 0x000fe200078e02ff */
[----:B------:R-:W-:Y:S01]  /*3ae0*/  IADD3.X R18, PT, PT, RZ, ~R5, RZ, P4, !PT ;  /* 0x80000005ff127210 */ /* 0x000fe200027fe4ff */
[----:B------:R-:W-:-:S03]  /*3af0*/  IMAD.X R7, R7, 0x1, R9, P0 ;  /* 0x0000000107077824 */ /* 0x000fc600000e0609 */
[----:B------:R-:W-:Y:S02]  /*3b00*/  IADD3 R10, P2, PT, R10, R11, RZ ;  /* 0x0000000b0a0a7210 */ /* 0x000fe40007f5e0ff */
[----:B------:R-:W-:Y:S02]  /*3b10*/  SEL R11, R18, R5, !P3 ;  /* 0x00000005120b7207 */ /* 0x000fe40005800000 */
[----:B------:R-:W-:Y:S01]  /*3b20*/  IADD3.X R18, PT, PT, RZ, RZ, R7, P2, P1 ;  /* 0x000000ffff127210 */ /* 0x000fe200017e2407 */
[----:B------:R-:W-:Y:S01]  /*3b30*/  IMAD.HI.U32 R24, R10, R19, RZ ;  /* 0x000000130a187227 */ /* 0x000fe200078e00ff */
[----:B------:R-:W-:-:S03]  /*3b40*/  LOP3.LUT R5, R4, R5, RZ, 0x3c, !PT ;  /* 0x0000000504057212 */ /* 0x000fc600078e3cff */
[-C--:B------:R-:W-:Y:S02]  /*3b50*/  IMAD R7, R18, R11.reuse, RZ ;  /* 0x0000000b12077224 */ /* 0x080fe400078e02ff */
[----:B------:R-:W-:-:S04]  /*3b60*/  IMAD.WIDE.U32 R24, R10, R11, R24 ;  /* 0x0000000b0a187225 */ /* 0x000fc800078e0018 */
[----:B------:R-:W-:-:S04]  /*3b70*/  IMAD.HI.U32 R9, R18, R11, RZ ;  /* 0x0000000b12097227 */ /* 0x000fc800078e00ff */
[----:B------:R-:W-:-:S04]  /*3b80*/  IMAD.HI.U32 R10, P0, R18, R19, R24 ;  /* 0x00000013120a7227 */ /* 0x000fc80007800018 */
[----:B------:R-:W-:Y:S01]  /*3b90*/  IMAD.X R9, RZ, RZ, R9, P0 ;  /* 0x000000ffff097224 */ /* 0x000fe200000e0609 */
[----:B------:R-:W-:-:S04]  /*3ba0*/  IADD3 R7, P1, PT, R7, R10, RZ ;  /* 0x0000000a07077210 */ /* 0x000fc80007f3e0ff */
[----:B------:R-:W-:Y:S01]  /*3bb0*/  IADD3.X R9, PT, PT, RZ, R9, RZ, P1, !PT ;  /* 0x00000009ff097210 */ /* 0x000fe20000ffe4ff */
[----:B------:R-:W-:-:S04]  /*3bc0*/  IMAD.WIDE.U32 R24, R7, R14, RZ ;  /* 0x0000000e07187225 */ /* 0x000fc800078e00ff */
[----:B------:R-:W-:Y:S01]  /*3bd0*/  IMAD R10, R7, R15, R25 ;  /* 0x0000000f070a7224 */ /* 0x000fe200078e0219 */
[----:B------:R-:W-:-:S03]  /*3be0*/  IADD3 R19, P1, PT, -R24, R19, RZ ;  /* 0x0000001318137210 */ /* 0x000fc60007f3e1ff */
[-C--:B------:R-:W-:Y:S01]  /*3bf0*/  IMAD R10, R9, R14.reuse, R10 ;  /* 0x0000000e090a7224 */ /* 0x080fe200078e020a */
[----:B------:R-:W-:-:S03]  /*3c00*/  ISETP.GE.U32.AND P0, PT, R19, R14, PT ;  /* 0x0000000e1300720c */ /* 0x000fc60003f06070 */
        /* <DEDUP_REMOVED lines=8> */
[----:B------:R-:W-:Y:S02]  /*3c90*/  SEL R10, R10, R7, P0 ;  /* 0x000000070a0a7207 */ /* 0x000fe40000000000 */
[----:B------:R-:W-:Y:S02]  /*3ca0*/  ISETP.GE.U32.AND P1, PT, R19, R14, PT ;  /* 0x0000000e1300720c */ /* 0x000fe40003f26070 */
[----:B------:R-:W-:Y:S02]  /*3cb0*/  SEL R20, R20, R9, P0 ;  /* 0x0000000914147207 */ /* 0x000fe40000000000 */
[----:B------:R-:W-:Y:S02]  /*3cc0*/  IADD3 R7, P2, PT, R10, 0x1, RZ ;  /* 0x000000010a077810 */ /* 0x000fe40007f5e0ff */
[----:B------:R-:W-:Y:S02]  /*3cd0*/  ISETP.GE.U32.AND.EX P0, PT, R11, R15, PT, P1 ;  /* 0x0000000f0b00720c */ /* 0x000fe40003f06110 */
[----:B------:R-:W-:-:S02]  /*3ce0*/  IADD3.X R9, PT, PT, RZ, R20, RZ, P2, !PT ;  /* 0x00000014ff097210 */ /* 0x000fc400017fe4ff */
[----:B------:R-:W-:Y:S02]  /*3cf0*/  SEL R7, R7, R10, P0 ;  /* 0x0000000a07077207 */ /* 0x000fe40000000000 */
[----:B------:R-:W-:Y:S02]  /*3d00*/  SEL R9, R9, R20, P0 ;  /* 0x0000001409097207 */ /* 0x000fe40000000000 */
[-C--:B------:R-:W-:Y:S02]  /*3d10*/  IADD3 R10, P2, PT, RZ, -R7.reuse, RZ ;  /* 0x80000007ff0a7210 */ /* 0x080fe40007f5e0ff */
[----:B------:R-:W-:Y:S02]  /*3d20*/  ISETP.GE.AND P1, PT, R5, RZ, PT ;  /* 0x000000ff0500720c */ /* 0x000fe40003f26270 */
[----:B------:R-:W-:Y:S01]  /*3d30*/  ISETP.NE.U32.AND P0, PT, R3, RZ, PT ;  /* 0x000000ff0300720c */ /* 0x000fe20003f05070 */
[----:B------:R-:W-:Y:S01]  /*3d40*/  IMAD.X R14, RZ, RZ, ~R9, P2 ;  /* 0x000000ffff0e7224 */ /* 0x000fe200010e0e09 */
[----:B------:R-:W-:-:S02]  /*3d50*/  SEL R10, R10, R7, !P1 ;  /* 0x000000070a0a7207 */ /* 0x000fc40004800000 */
[----:B------:R-:W-:Y:S02]  /*3d60*/  ISETP.NE.AND.EX P0, PT, R4, RZ, PT, P0 ;  /* 0x000000ff0400720c */ /* 0x000fe40003f05300 */
[----:B------:R-:W-:Y:S02]  /*3d70*/  SEL R14, R14, R9, !P1 ;  /* 0x000000090e0e7207 */ /* 0x000fe40004800000 */
[----:B------:R-:W-:Y:S02]  /*3d80*/  MOV R9, 0x0 ;  /* 0x0000000000097802 */ /* 0x000fe40000000f00 */
[----:B------:R-:W-:Y:S02]  /*3d90*/  SEL R10, R10, 0xffffffff, P0 ;  /* 0xffffffff0a0a7807 */ /* 0x000fe40000000000 */
[----:B------:R-:W-:Y:S01]  /*3da0*/  SEL R11, R14, 0xffffffff, P0 ;  /* 0xffffffff0e0b7807 */ /* 0x000fe20000000000 */
[----:B------:R-:W-:Y:S06]  /*3db0*/  RET.REL.NODEC R8 `(_ZN2at6native16triu_tril_kernelIbiLb1ELi8ELb1EEEvNS_4cuda6detail10TensorInfoIT_T0_EENS4_IKS5_S6_EEllS6_) ;  /* 0xffffffc008907950 */ /* 0x000fec0003c3ffff */
        .weak           $__internal_7_$__cuda_sm20_rem_s64
        .type           $__internal_7_$__cuda_sm20_rem_s64,@function
        .size           $__internal_7_$__cuda_sm20_rem_s64,(.L_x_6297 - $__internal_7_$__cuda_sm20_rem_s64)
$__internal_7_$__cuda_sm20_rem_s64:
        /* <DEDUP_REMOVED lines=26> */
[----:B------:R-:W-:Y:S01]  /*3f60*/  IMAD.WIDE.U32 R8, R13, R4, RZ ;  /* 0x000000040d087225 */ /* 0x000fe200078e00ff */
[----:B------:R-:W-:-:S03]  /*3f70*/  ISETP.GE.AND P1, PT, R15, RZ, PT ;  /* 0x000000ff0f00720c */ /* 0x000fc60003f26270 */
[----:B------:R-:W-:Y:S01]  /*3f80*/  IMAD R9, R13, R5, R9 ;  /* 0x000000050d097224 */ /* 0x000fe200078e0209 */
[----:B------:R-:W-:-:S03]  /*3f90*/  IADD3 R19, P0, PT, RZ, -R8, RZ ;  /* 0x80000008ff137210 */ /* 0x000fc60007f1e0ff */
[----:B------:R-:W-:Y:S02]  /*3fa0*/  IMAD R9, R17, R4, R9 ;  /* 0x0000000411097224 */ /* 0x000fe400078e0209 */
[----:B------:R-:W-:-:S03]  /*3fb0*/  IMAD.HI.U32 R12, R13, R19, RZ ;  /* 0x000000130d0c7227 */ /* 0x000fc600078e00ff */
[----:B------:R-:W-:Y:S02]  /*3fc0*/  IADD3.X R8, PT, PT, RZ, ~R9, RZ, P0, !PT ;  /* 0x80000009ff087210 */ /* 0x000fe400007fe4ff */
[----:B------:R-:W-:-:S03]  /*3fd0*/  IADD3 R9, P4, PT, RZ, -R16, RZ ;  /* 0x80000010ff097210 */ /* 0x000fc60007f9e0ff */
        /* <DEDUP_REMOVED lines=23> */
[----:B------:R-:W-:Y:S02]  /*4150*/  IMAD R8, R19, R4, R17 ;  /* 0x0000000413087224 */ /* 0x000fe400078e0211 */
[----:B------:R-:W-:-:S03]  /*4160*/  HFMA2 R19, -RZ, RZ, 0, 0 ;  /* 0x00000000ff137431 */ /* 0x000fc600000001ff */
[----:B------:R-:W-:Y:S02]  /*4170*/  IADD3.X R17, PT, PT, ~R8, R15, RZ, P2, !PT ;  /* 0x0000000f08117210 */ /* 0x000fe400017fe5ff */
[----:B------:R-:W-:Y:S02]  /*4180*/  IADD3 R9, P2, PT, R13, -R4, RZ ;  /* 0x800000040d097210 */ /* 0x000fe40007f5e0ff */
[----:B------:R-:W-:-:S03]  /*4190*/  ISETP.GE.U32.AND.EX P0, PT, R17, R5, PT, P0 ;  /* 0x000000051100720c */ /* 0x000fc60003f06100 */
[----:B------:R-:W-:Y:S01]  /*41a0*/  IMAD.X R15, R17, 0x1, ~R5, P2 ;  /* 0x00000001110f7824 */ /* 0x000fe200010e0e05 */
[----:B------:R-:W-:-:S04]  /*41b0*/  SEL R9, R9, R13, P0 ;  /* 0x0000000d09097207 */ /* 0x000fc80000000000 */
[----:B------:R-:W-:Y:S02]  /*41c0*/  SEL R15, R15, R17, P0 ;  /* 0x000000110f0f7207 */ /* 0x000fe40000000000 */
[CC--:B------:R-:W-:Y:S02]  /*41d0*/  ISETP.GE.U32.AND P0, PT, R9.reuse, R4.reuse, PT ;  /* 0x000000040900720c */ /* 0x0c0fe40003f06070 */
[----:B------:R-:W-:Y:S02]  /*41e0*/  IADD3 R13, PT, PT, R9, -R4, RZ ;  /* 0x80000004090d7210 */ /* 0x000fe40007ffe0ff */
[----:B------:R-:W-:-:S04]  /*41f0*/  ISETP.GE.U32.AND.EX P0, PT, R15, R5, PT, P0 ;  /* 0x000000050f00720c */ /* 0x000fc80003f06100 */
[----:B------:R-:W-:Y:S02]  /*4200*/  SEL R13, R13, R9, P0 ;  /* 0x000000090d0d7207 */ /* 0x000fe40000000000 */
[----:B------:R-:W-:-:S03]  /*4210*/  ISETP.NE.U32.AND P0, PT, R3, RZ, PT ;  /* 0x000000ff0300720c */ /* 0x000fc60003f05070 */
[----:B------:R-:W-:Y:S01]  /*4220*/  IMAD.MOV R4, RZ, RZ, -R13 ;  /* 0x000000ffff047224 */ /* 0x000fe200078e0a0d */
[----:B------:R-:W-:-:S04]  /*4230*/  ISETP.NE.AND.EX P0, PT, R7, RZ, PT, P0 ;  /* 0x000000ff0700720c */ /* 0x000fc80003f05300 */
[----:B------:R-:W-:-:S04]  /*4240*/  SEL R13, R4, R13, !P1 ;  /* 0x0000000d040d7207 */ /* 0x000fc80004800000 */
[----:B------:R-:W-:Y:S01]  /*4250*/  SEL R13, R13, 0xffffffff, P0 ;  /* 0xffffffff0d0d7807 */ /* 0x000fe20000000000 */
[----:B------:R-:W-:Y:S06]  /*4260*/  RET.REL.NODEC R18 `(_ZN2at6native16triu_tril_kernelIbiLb1ELi8ELb1EEEvNS_4cuda6detail10TensorInfoIT_T0_EENS4_IKS5_S6_EEllS6_) ;  /* 0xffffffbc12647950 */ /* 0x000fec0003c3ffff */
.L_x_241:
        /* <DEDUP_REMOVED lines=9> */
.L_x_6297:


//--------------------- .text._ZN2at6native16triu_tril_kernelIN3c108BFloat16ElLb1ELi4ELb0EEEvNS_4cuda6detail10TensorInfoIT_T0_EENS6_IKS7_S8_EEllS8_ --------------------------
	.section	.text._ZN2at6native16triu_tril_kernelIN3c108BFloat16ElLb1ELi4ELb0EEEvNS_4cuda6detail10TensorInfoIT_T0_EENS6_IKS7_S8_EEllS8_,"ax",@progbits
	.align	128
        .global         _ZN2at6native16triu_tril_kernelIN3c108BFloat16ElLb1ELi4ELb0EEEvNS_4cuda6detail10TensorInfoIT_T0_EENS6_IKS7_S8_EEllS8_
        .type           _ZN2at6native16triu_tril_kernelIN3c108BFloat16ElLb1ELi4ELb0EEEvNS_4cuda6detail10TensorInfoIT_T0_EENS6_IKS7_S8_EEllS8_,@function
        .size           _ZN2at6native16triu_tril_kernelIN3c108BFloat16ElLb1ELi4ELb0EEEvNS_4cuda6detail10TensorInfoIT_T0_EENS6_IKS7_S8_EEllS8_,(.L_x_6299 - _ZN2at6native16triu_tril_kernelIN3c108BFloat16ElLb1ELi4ELb0EEEvNS_4cuda6detail10TensorInfoIT_T0_EENS6_IKS7_S8_EEllS8_)
        .other          _ZN2at6native16triu_tril_kernelIN3c108BFloat16ElLb1ELi4ELb0EEEvNS_4cuda6detail10TensorInfoIT_T0_EENS6_IKS7_S8_EEllS8_,@"STO_CUDA_ENTRY STV_DEFAULT"
_ZN2at6native16triu_tril_kernelIN3c108BFloat16ElLb1ELi4ELb0EEEvNS_4cuda6detail10TensorInfoIT_T0_EENS6_IKS7_S8_EEllS8_:
.text._ZN2at6native16triu_tril_kernelIN3c108BFloat16ElLb1ELi4ELb0EEEvNS_4cuda6detail10TensorInfoIT_T0_EENS6_IKS7_S8_EEllS8_:
[----:B------:R-:W-:Y:S01]  /*0000*/  LDC R1, c[0x0][0x37c] ;  /* 0x0000df00ff017b82 */ /* 0x000fe20000000800 */
[----:B------:R-:W0:Y:S07]  /*0010*/  S2R R2, SR_TID.X ;  /* 0x0000000000027919 */ /* 0x000e2e0000002100 */
[----:B------:R-:W0:Y:S01]  /*0020*/  S2UR UR4, SR_CTAID.X ;  /* 0x00000000000479c3 */ /* 0x000e220000002500 */
[----:B------:R-:W1:Y:S01]  /*0030*/  LDCU.64 UR6, c[0x0][0x6c8] ;  /* 0x0000d900ff0677ac */ /* 0x000e620008000a00 */
[----:B------:R-:W-:-:S06]  /*0040*/  HFMA2 R3, -RZ, RZ, 0, 0 ;  /* 0x00000000ff037431 */ /* 0x000fcc00000001ff */
        /* <DEDUP_REMOVED lines=20> */
[----:B0-----:R-:W-:Y:S01]  /*0190*/  MOV R2, RZ ;  /* 0x000000ff00027202 */ /* 0x001fe20000000f00 */
[----:B-1----:R-:W-:-:S04]  /*01a0*/  IMAD.MOV R5, RZ, RZ, -R3 ;  /* 0x000000ffff057224 */ /* 0x002fc800078e0a03 */
[----:B------:R-:W-:-:S04]  /*01b0*/  IMAD R5, R5, UR4, RZ ;  /* 0x0000000405057c24 */ /* 0x000fc8000f8e02ff */
        /* <DEDUP_REMOVED lines=13> */
.L_x_243:
[----:B------:R-:W0:Y:S01]  /*0290*/  LDCU.64 UR4, c[0x0][0x6d0] ;  /* 0x0000da00ff0477ac */ /* 0x000e220008000a00 */
[----:B------:R-:W-:Y:S01]  /*02a0*/  MOV R21, R6 ;  /* 0x0000000600157202 */ /* 0x000fe20000000f00 */
[----:B------:R-:W-:Y:S01]  /*02b0*/  IMAD.MOV.U32 R24, RZ, RZ, R7 ;  /* 0x000000ffff187224 */ /* 0x000fe200078e0007 */
[----:B------:R-:W-:Y:S01]  /*02c0*/  MOV R8, 0x300 ;  /* 0x0000030000087802 */ /* 0x000fe20000000f00 */
[----:B0-----:R-:W-:Y:S01]  /*02d0*/  IMAD.U32 R5, RZ, RZ, UR4 ;  /* 0x00000004ff057e24 */ /* 0x001fe2000f8e00ff */
[----:B------:R-:W-:-:S07]  /*02e0*/  MOV R4, UR5 ;  /* 0x0000000500047c02 */ /* 0x000fce0008000f00 */
[----:B------:R-:W-:Y:S05]  /*02f0*/  CALL.REL.NOINC `($__internal_8_$__cuda_sm20_div_s64) ;  /* 0x0000004800247944 */ /* 0x000fea0003c00000 */
[----:B------:R-:W0:Y:S01]  /*0300*/  LDCU.64 UR4, c[0x0][0x6d0] ;  /* 0x0000da00ff0477ac */ /* 0x000e220008000a00 */
[-C--:B------:R-:W-:Y:S01]  /*0310*/  IADD3 R3, P0, PT, RZ, -R10.reuse, RZ ;  /* 0x8000000aff037210 */ /* 0x080fe20007f1e0ff */
[----:B------:R-:W-:Y:S01]  /*0320*/  IMAD.MOV.U32 R15, RZ, RZ, R11 ;  /* 0x000000ffff0f7224 */ /* 0x000fe200078e000b */
[----:B------:R-:W-:Y:S02]  /*0330*/  MOV R14, R10 ;  /* 0x0000000a000e7202 */ /* 0x000fe40000000f00 */
[----:B------:R-:W-:-:S05]  /*0340*/  IADD3.X R0, PT, PT, RZ, ~R11, RZ, P0, !PT ;  /* 0x8000000bff007210 */ /* 0x000fca00007fe4ff */
[----:B0-----:R-:W-:Y:S02]  /*0350*/  IMAD R0, R0, UR4, RZ ;  /* 0x0000000400007c24 */ /* 0x001fe4000f8e02ff */
[----:B------:R-:W-:-:S04]  /*0360*/  IMAD.WIDE.U32 R6, R3, UR4, R6 ;  /* 0x0000000403067c25 */ /* 0x000fc8000f8e0006 */
[----:B------:R-:W-:-:S04]  /*0370*/  IMAD R3, R3, UR5, R0 ;  /* 0x0000000503037c24 */ /* 0x000fc8000f8e0200 */
[----:B------:R-:W-:-:S07]  /*0380*/  IMAD.IADD R7, R7, 0x1, R3 ;  /* 0x0000000107077824 */ /* 0x000fce00078e0203 */
.L_x_244:
[----:B------:R-:W-:Y:S05]  /*0390*/  BSYNC.RECONVERGENT B0 ;  /* 0x0000000000007941 */ /* 0x000fea0003800200 */
.L_x_242:
        /* <DEDUP_REMOVED lines=8> */
[----:B------:R-:W-:Y:S01]  /*0420*/  IADD3 R9, PT, PT, RZ, -R12, RZ ;  /* 0x8000000cff097210 */ /* 0x000fe20007ffe0ff */
[----:B------:R-:W-:Y:S01]  /*0430*/  HFMA2 R2, -RZ, RZ, 0, 0 ;  /* 0x00000000ff027431 */ /* 0x000fe200000001ff */
[----:B------:R-:W-:Y:S01]  /*0440*/  ISETP.NE.U32.AND P2, PT, R12, RZ, PT ;  /* 0x000000ff0c00720c */ /* 0x000fe20003f45070 */
[----:B------:R-:W-:-:S04]  /*0450*/  IMAD.MOV.U32 R13, RZ, RZ, RZ ;  /* 0x000000ffff0d7224 */ /* 0x000fc800078e00ff */
        /* <DEDUP_REMOVED lines=8> */
[----:B------:R-:W-:-:S05]  /*04e0*/  IMAD R9, R12, R9, R14 ;  /* 0x000000090c097224 */ /* 0x000fca00078e020e */
[----:B------:R-:W-:-:S13]  /*04f0*/  ISETP.GE.U32.AND P0, PT, R9, R12, PT ;  /* 0x0000000c0900720c */ /* 0x000fda0003f06070 */
[----:B------:R-:W-:Y:S01]  /*0500*/  @P0 IMAD.IADD R9, R9, 0x1, -R12 ;  /* 0x0000000109090824 */ /* 0x000fe200078e0a0c */
[----:B------:R-:W-:-:S04]  /*0510*/  @P0 IADD3 R5, PT, PT, R5, 0x1, RZ ;  /* 0x0000000105050810 */ /* 0x000fc80007ffe0ff */
[----:B------:R-:W-:-:S13]  /*0520*/  ISETP.GE.U32.AND P1, PT, R9, R12, PT ;  /* 0x0000000c0900720c */ /* 0x000fda0003f26070 */
[----:B------:R-:W-:Y:S01]  /*0530*/  @P1 VIADD R5, R5, 0x1 ;  /* 0x0000000105051836 */ /* 0x000fe20000000000 */
[----:B------:R-:W-:-:S04]  /*0540*/  @!P2 LOP3.LUT R5, RZ, R12, RZ, 0x33, !PT ;  /* 0x0000000cff05a212 */ /* 0x000fc800078e33ff */
[----:B------:R-:W-:-:S05]  /*0550*/  IADD3 R9, PT, PT, -R5, RZ, RZ ;  /* 0x000000ff05097210 */ /* 0x000fca0007ffe1ff */
[----:B------:R-:W-:Y:S02]  /*0560*/  IMAD R0, R12, R9, R14 ;  /* 0x000000090c007224 */ /* 0x000fe400078e020e */
[----:B------:R-:W-:Y:S01]  /*0570*/  IMAD.MOV.U32 R12, RZ, RZ, R5 ;  /* 0x000000ffff0c7224 */ /* 0x000fe200078e0005 */
[----:B------:R-:W-:Y:S06]  /*0580*/  BRA `(.L_x_247) ;  /* 0x0000000000447947 */ /* 0x000fec0003800000 */
.L_x_246:
[----:B------:R-:W-:Y:S01]  /*0590*/  MOV R21, R14 ;  /* 0x0000000e00157202 */ /* 0x000fe20000000f00 */
[----:B------:R-:W-:Y:S01]  /*05a0*/  IMAD.MOV.U32 R24, RZ, RZ, R15 ;  /* 0x000000ffff187224 */ /* 0x000fe200078e000f */
[----:B------:R-:W-:Y:S01]  /*05b0*/  MOV R5, R12 ;  /* 0x0000000c00057202 */ /* 0x000fe20000000f00 */
[----:B------:R-:W-:Y:S01]  /*05c0*/  IMAD.MOV.U32 R4, RZ, RZ, R13 ;  /* 0x000000ffff047224 */ /* 0x000fe200078e000d */
[----:B------:R-:W-:-:S07]  /*05d0*/  MOV R8, 0x5f0 ;  /* 0x000005f000087802 */ /* 0x000fce0000000f00 */
[----:B------:R-:W-:Y:S05]  /*05e0*/  CALL.REL.NOINC `($__internal_8_$__cuda_sm20_div_s64) ;  /* 0x0000004400687944 */ /* 0x000fea0003c00000 */
[----:B------:R-:W-:Y:S01]  /*05f0*/  IADD3 R17, P0, PT, RZ, -R10, RZ ;  /* 0x8000000aff117210 */ /* 0x000fe20007f1e0ff */
[----:B------:R-:W-:Y:S01]  /*0600*/  IMAD.MOV.U32 R4, RZ, RZ, R14 ;  /* 0x000000ffff047224 */ /* 0x000fe200078e000e */
[----:B------:R-:W-:Y:S02]  /*0610*/  MOV R5, R15 ;  /* 0x0000000f00057202 */ /* 0x000fe40000000f00 */
[----:B------:R-:W-:Y:S01]  /*0620*/  IADD3.X R9, PT, PT, RZ, ~R11, RZ, P0, !PT ;  /* 0x8000000bff097210 */ /* 0x000fe200007fe4ff */
[----:B------:R-:W-:-:S04]  /*0630*/  IMAD.WIDE.U32 R4, R12, R17, R4 ;  /* 0x000000110c047225 */ /* 0x000fc800078e0004 */
[----:B------:R-:W-:Y:S01]  /*0640*/  IMAD R9, R9, R12, RZ ;  /* 0x0000000c09097224 */ /* 0x000fe200078e02ff */
[----:B------:R-:W-:Y:S01]  /*0650*/  MOV R0, R4 ;  /* 0x0000000400007202 */ /* 0x000fe20000000f00 */
[----:B------:R-:W-:Y:S02]  /*0660*/  IMAD.MOV.U32 R12, RZ, RZ, R10 ;  /* 0x000000ffff0c7224 */ /* 0x000fe400078e000a */
[----:B------:R-:W-:Y:S01]  /*0670*/  IMAD R9, R13, R17, R9 ;  /* 0x000000110d097224 */ /* 0x000fe200078e0209 */
[----:B------:R-:W-:-:S03]  /*0680*/  MOV R13, R11 ;  /* 0x0000000b000d7202 */ /* 0x000fc60000000f00 */
[----:B------:R-:W-:-:S07]  /*0690*/  IMAD.IADD R2, R5, 0x1, R9 ;  /* 0x0000000105027824 */ /* 0x000fce00078e0209 */
.L_x_247:
[----:B------:R-:W-:Y:S05]  /*06a0*/  BSYNC.RECONVERGENT B0 ;  /* 0x0000000000007941 */ /* 0x000fea0003800200 */
.L_x_245:
        /* <DEDUP_REMOVED lines=19> */
[----:B------:R-:W-:Y:S01]  /*07e0*/  IMAD.WIDE.U32 R4, R4, R0, R10 ;  /* 0x0000000004047225 */ /* 0x000fe200078e000a */
[----:B------:R-:W-:-:S03]  /*07f0*/  MOV R15, R8 ;  /* 0x00000008000f7202 */ /* 0x000fc60000000f00 */
[----:B------:R-:W-:Y:S01]  /*0800*/  IMAD.IADD R14, R9, 0x1, R17 ;  /* 0x00000001090e7824 */ /* 0x000fe200078e0211 */
[----:B------:R-:W-:Y:S01]  /*0810*/  MOV R17, R4 ;  /* 0x0000000400117202 */ /* 0x000fe20000000f00 */
        /* <DEDUP_REMOVED lines=14> */
.L_x_274:
[----:B------:R-:W0:Y:S01]  /*0900*/  LDCU.64 UR10, c[0x0][UR9+0x388] ;  /* 0x00007100090a77ac */ /* 0x000e220008000a00 */
[----:B------:R-:W-:Y:S01]  /*0910*/  BSSY.RECONVERGENT B0, `(.L_x_250) ;  /* 0x000002e000007945 */ /* 0x000fe20003800200 */
        /* <DEDUP_REMOVED lines=26> */
.L_x_251:
        /* <DEDUP_REMOVED lines=9> */
[----:B------:R-:W-:Y:S05]  /*0b50*/  CALL.REL.NOINC `($__internal_8_$__cuda_sm20_div_s64) ;  /* 0x00000040000c7944 */ /* 0x000fea0003c00000 */
[----:B------:R-:W-:-:S05]  /*0b60*/  IADD3 R9, P0, PT, RZ, -R10, RZ ;  /* 0x8000000aff097210 */ /* 0x000fca0007f1e0ff */
[----:B------:R-:W-:Y:S02]  /*0b70*/  IMAD.X R8, RZ, RZ, ~R11, P0 ;  /* 0x000000ffff087224 */ /* 0x000fe400000e0e0b */
[----:B------:R-:W-:Y:S01]  /*0b80*/  IMAD.WIDE.U32 R4, R9, UR10, R12 ;  /* 0x0000000a09047c25 */ /* 0x000fe2000f8e000c */
[----:B------:R-:W-:-:S03]  /*0b90*/  MOV R12, R10 ;  /* 0x0000000a000c7202 */ /* 0x000fc60000000f00 */
[----:B------:R-:W-:-:S04]  /*0ba0*/  IMAD R8, R8, UR10, RZ ;  /* 0x0000000a08087c24 */ /* 0x000fc8000f8e02ff */
[----:B------:R-:W-:Y:S01]  /*0bb0*/  IMAD R13, R9, UR11, R8 ;  /* 0x0000000b090d7c24 */ /* 0x000fe2000f8e0208 */
[----:B------:R-:W-:-:S03]  /*0bc0*/  MOV R9, R4 ;  /* 0x0000000400097202 */ /* 0x000fc60000000f00 */
[----:B------:R-:W-:Y:S02]  /*0bd0*/  IMAD.IADD R4, R5, 0x1, R13 ;  /* 0x0000000105047824 */ /* 0x000fe400078e020d */
[----:B------:R-:W-:-:S07]  /*0be0*/  IMAD.MOV.U32 R13, RZ, RZ, R11 ;  /* 0x000000ffff0d7224 */ /* 0x000fce00078e000b */
.L_x_252:
[----:B------:R-:W-:Y:S05]  /*0bf0*/  BSYNC.RECONVERGENT B0 ;  /* 0x0000000000007941 */ /* 0x000fea0003800200 */
.L_x_250:
[----:B------:R-:W0:Y:S01]  /*0c00*/  LDCU.64 UR16, c[0x0][UR9+0x380] ;  /* 0x00007000091077ac */ /* 0x000e220008000a00 */
[-C--:B------:R-:W-:Y:S01]  /*0c10*/  LOP3.LUT R17, R17, R16.reuse, RZ, 0x3c, !PT ;  /* 0x0000001011117212 */ /* 0x080fe200078e3cff */
[----:B------:R-:W-:Y:S01]  /*0c20*/  IMAD.MOV.U32 R27, RZ, RZ, R14 ;  /* 0x000000ffff1b7224 */ /* 0x000fe200078e000e */
[----:B------:R-:W-:Y:S01]  /*0c30*/  MOV R26, R15 ;  /* 0x0000000f001a7202 */ /* 0x000fe20000000f00 */
[----:B------:R-:W1:Y:S01]  /*0c40*/  LDCU.64 UR10, c[0x0][UR9+0x450] ;  /* 0x00008a00090a77ac */ /* 0x000e620008000a00 */
[C---:B------:R-:W-:Y:S01]  /*0c50*/  LOP3.LUT R16, R17.reuse, R16, RZ, 0x3c, !PT ;  /* 0x0000001011107212 */ /* 0x040fe200078e3cff */
[----:B------:R-:W-:Y:S01]  /*0c60*/  BSSY.RECONVERGENT B0, `(.L_x_253) ;  /* 0x000003a000007945 */ /* 0x000fe20003800200 */
        /* <DEDUP_REMOVED lines=36> */
.L_x_254:
        /* <DEDUP_REMOVED lines=21> */
.L_x_255:
[----:B------:R-:W-:Y:S05]  /*1000*/  BSYNC.RECONVERGENT B0 ;  /* 0x0000000000007941 */ /* 0x000fea0003800200 */
.L_x_253:
        /* <DEDUP_REMOVED lines=40> */
.L_x_257:
        /* <DEDUP_REMOVED lines=21> */
.L_x_258:
[----:B------:R-:W-:Y:S05]  /*13e0*/  BSYNC.RECONVERGENT B0 ;  /* 0x0000000000007941 */ /* 0x000fea0003800200 */
.L_x_256:
        /* <DEDUP_REMOVED lines=40> */
.L_x_260:
        /* <DEDUP_REMOVED lines=21> */
.L_x_261:
[----:B------:R-:W-:Y:S05]  /*17c0*/  BSYNC.RECONVERGENT B0 ;  /* 0x0000000000007941 */ /* 0x000fea0003800200 */
.L_x_259:
        /* <DEDUP_REMOVED lines=40> */
.L_x_263:
        /* <DEDUP_REMOVED lines=21> */
.L_x_264:
[----:B------:R-:W-:Y:S05]  /*1ba0*/  BSYNC.RECONVERGENT B0 ;  /* 0x0000000000007941 */ /* 0x000fea0003800200 */
.L_x_262:
        /* <DEDUP_REMOVED lines=40> */
.L_x_266:
        /* <DEDUP_REMOVED lines=21> */
.L_x_267:
[----:B------:R-:W-:Y:S05]  /*1f80*/  BSYNC.RECONVERGENT B0 ;  /* 0x0000000000007941 */ /* 0x000fea0003800200 */
.L_x_265:
        /* <DEDUP_REMOVED lines=40> */
.L_x_269:
        /* <DEDUP_REMOVED lines=21> */
.L_x_270:
[----:B------:R-:W-:Y:S05]  /*2360*/  BSYNC.RECONVERGENT B0 ;  /* 0x0000000000007941 */ /* 0x000fea0003800200 */
.L_x_268:
        /* <DEDUP_REMOVED lines=41> */
.L_x_272:
        /* <DEDUP_REMOVED lines=21> */
.L_x_273:
[----:B------:R-:W-:Y:S05]  /*2750*/  BSYNC.RECONVERGENT B0 ;  /* 0x0000000000007941 */ /* 0x000fea0003800200 */
.L_x_271:
        /* <DEDUP_REMOVED lines=24> */
.L_x_249:
        /* <DEDUP_REMOVED lines=36> */
.L_x_277:
        /* <DEDUP_REMOVED lines=19> */
.L_x_278:
[----:B------:R-:W-:Y:S05]  /*2c50*/  BSYNC.RECONVERGENT B0 ;  /* 0x0000000000007941 */ /* 0x000fea0003800200 */
.L_x_276:
        /* <DEDUP_REMOVED lines=42> */
.L_x_280:
        /* <DEDUP_REMOVED lines=21> */
.L_x_281:
[----:B------:R-:W-:Y:S05]  /*3050*/  BSYNC.RECONVERGENT B0 ;  /* 0x0000000000007941 */ /* 0x000fea0003800200 */
.L_x_279:
        /* <DEDUP_REMOVED lines=40> */
.L_x_283:
        /* <DEDUP_REMOVED lines=21> */
.L_x_284:
[----:B------:R-:W-:Y:S05]  /*3430*/  BSYNC.RECONVERGENT B0 ;  /* 0x0000000000007941 */ /* 0x000fea0003800200 */
.L_x_282:
        /* <DEDUP_REMOVED lines=41> */
.L_x_286:
        /* <DEDUP_REMOVED lines=20> */
.L_x_287:
[----:B------:R-:W-:Y:S05]  /*3810*/  BSYNC.RECONVERGENT B0 ;  /* 0x0000000000007941 */ /* 0x000fea0003800200 */
.L_x_285:
        /* <DEDUP_REMOVED lines=15> */
.L_x_275:
        /* <DEDUP_REMOVED lines=37> */
.L_x_290:
        /* <DEDUP_REMOVED lines=19> */
.L_x_291:
[----:B------:R-:W-:Y:S05]  /*3c90*/  BSYNC.RECONVERGENT B0 ;  /* 0x0000000000007941 */ /* 0x000fea0003800200 */
.L_x_289:
        /* <DEDUP_REMOVED lines=45> */
.L_x_293:
        /* <DEDUP_REMOVED lines=20> */
.L_x_294:
[----:B------:R-:W-:Y:S05]  /*40b0*/  BSYNC.RECONVERGENT B0 ;  /* 0x0000000000007941 */ /* 0x000fea0003800200 */
.L_x_292:
        /* <DEDUP_REMOVED lines=15> */
.L_x_288:
        /* <DEDUP_REMOVED lines=30> */
.L_x_296:
[----:B------:R-:W-:-:S07]  /*4390*/  MOV R10, 0x43b0 ;  /* 0x000043b0000a7802 */ /* 0x000fce0000000f00 */
[----:B------:R-:W-:Y:S05]  /*43a0*/  CALL.REL.NOINC `($__internal_9_$__cuda_sm20_rem_s64) ;  /* 0x0000000c00507944 */ /* 0x000fea0003c00000 */
.L_x_297:
[----:B------:R-:W-:Y:S05]  /*43b0*/  BSYNC.RECONVERGENT B0 ;  /* 0x0000000000007941 */ /* 0x000fea0003800200 */
.L_x_295:
        /* <DEDUP_REMOVED lines=16> */
.L_x_248:
        /* <DEDUP_REMOVED lines=9> */
[----:B0-----:R-:W-:Y:S01]  /*4550*/  ISETP.GE.U32.AND P0, PT, R0, UR6, PT ;  /* 0x0000000600007c0c */ /* 0x001fe2000bf06070 */
[----:B------:R-:W-:-:S05]  /*4560*/  IMAD.X R0, RZ, RZ, R21, P1 ;  /* 0x000000ffff007224 */ /* 0x000fca00008e0615 */
[----:B------:R-:W-:Y:S02]  /*4570*/  ISETP.GE.AND.EX P0, PT, R0, UR7, PT, P0 ;  /* 0x0000000700007c0c */ /* 0x000fe4000bf06300 */
[----:B------:R-:W-:-:S11]  /*4580*/  PRMT R0, RZ, 0x7610, R0 ;  /* 0x00007610ff007816 */ /* 0x000fd60000000000 */
[----:B-1----:R-:W-:Y:S05]  /*4590*/  @!P0 BRA `(.L_x_299) ;  /* 0x0000000000ec8947 */ /* 0x002fea0003800000 */
[----:B------:R-:W0:Y:S01]  /*45a0*/  LDC.64 R8, c[0x0][R3+0x520] ;  /* 0x0001480003087b82 */ /* 0x000e220000000a00 */
[----:B------:R-:W-:Y:S01]  /*45b0*/  BSSY.RECONVERGENT B1, `(.L_x_300) ;  /* 0x0000027000017945 */ /* 0x000fe20003800200 */
[----:B------:R-:W-:Y:S02]  /*45c0*/  PRMT R2, RZ, 0x7610, R2 ;  /* 0x00007610ff027816 */ /* 0x000fe40000000002 */
[----:B0-----:R-:W-:-:S04]  /*45d0*/  ISETP.GE.U32.AND P0, PT, R6, R8, PT ;  /* 0x000000080600720c */ /* 0x001fc80003f06070 */
[----:B------:R-:W-:-:S13]  /*45e0*/  ISETP.GE.AND.EX P0, PT, R7, R9, PT, P0 ;  /* 0x000000090700720c */ /* 0x000fda0003f06300 */
[----:B------:R-:W-:Y:S05]  /*45f0*/  @P0 BRA `(.L_x_301) ;  /* 0x0000000000880947 */ /* 0x000fea0003800000 */
[----:B------:R-:W0:Y:S02]  /*4600*/  LDCU.64 UR8, c[0x0][0x520] ;  /* 0x0000a400ff0877ac */ /* 0x000e240008000a00 */
[----:B0-----:R-:W-:-:S04]  /*4610*/  LEA R4, P0, R15, UR8, 0x1 ;  /* 0x000000080f047c11 */ /* 0x001fc8000f8008ff */
[----:B------:R-:W-:-:S05]  /*4620*/  LEA.HI.X R5, R15, UR9, R14, 0x1, P0 ;  /* 0x000000090f057c11 */ /* 0x000fca00080f0c0e */
[----:B------:R0:W5:Y:S01]  /*4630*/  LDG.E.U16 R0, desc[UR4][R4.64] ;  /* 0x0000000404007981 */ /* 0x000162000c1e1500 */
[----:B------:R-:W-:Y:S02]  /*4640*/  IADD3 R11, P1, PT, R6, 0x1, RZ ;  /* 0x00000001060b7810 */ /* 0x000fe40007f3e0ff */
[----:B------:R-:W-:Y:S02]  /*4650*/  PRMT R20, RZ, 0x7610, R20 ;  /* 0x00007610ff147816 */ /* 0x000fe40000000014 */
[----:B------:R-:W-:Y:S02]  /*4660*/  ISETP.GE.U32.AND P0, PT, R11, R8, PT ;  /* 0x000000080b00720c */ /* 0x000fe40003f06070 */
[----:B------:R-:W-:Y:S02]  /*4670*/  IADD3.X R11, PT, PT, RZ, R7, RZ, P1, !PT ;  /* 0x00000007ff0b7210 */ /* 0x000fe40000ffe4ff */
[----:B------:R-:W-:Y:S02]  /*4680*/  PRMT R18, RZ, 0x7610, R18 ;  /* 0x00007610ff127816 */ /* 0x000fe40000000012 */
[----:B------:R-:W-:-:S13]  /*4690*/  ISETP.GE.U32.AND.EX P0, PT, R11, R9, PT, P0 ;  /* 0x000000090b00720c */ /* 0x000fda0003f06100 */
[----:B0-----:R-:W-:Y:S05]  /*46a0*/  @P0 BRA `(.L_x_301) ;  /* 0x00000000005c0947 */ /* 0x001fea0003800000 */
[----:B------:R-:W0:Y:S02]  /*46b0*/  LDC.64 R10, c[0x0][R3+0x5e8] ;  /* 0x00017a00030a7b82 */ /* 0x000e240000000a00 */
[C---:B0-----:R-:W-:Y:S01]  /*46c0*/  IMAD.SHL.U32 R15, R10.reuse, 0x2, RZ ;  /* 0x000000020a0f7824 */ /* 0x041fe200078e00ff */
[----:B------:R-:W-:-:S04]  /*46d0*/  SHF.L.U64.HI R23, R10, 0x1, R11 ;  /* 0x000000010a177819 */ /* 0x000fc8000001020b */
[----:B------:R-:W-:-:S04]  /*46e0*/  IADD3 R12, P0, PT, R15, R4, RZ ;  /* 0x000000040f0c7210 */ /* 0x000fc80007f1e0ff */
[----:B------:R-:W-:-:S05]  /*46f0*/  IADD3.X R13, PT, PT, R23, R5, RZ, P0, !PT ;  /* 0x00000005170d7210 */ /* 0x000fca00007fe4ff */
[----:B------:R0:W5:Y:S01]  /*4700*/  LDG.E.U16 R18, desc[UR4][R12.64] ;  /* 0x000000040c127981 */ /* 0x000162000c1e1500 */
[----:B------:R-:W-:Y:S02]  /*4710*/  IADD3 R25, P1, PT, R6, 0x2, RZ ;  /* 0x0000000206197810 */ /* 0x000fe40007f3e0ff */
[----:B------:R-:W-:Y:S02]  /*4720*/  PRMT R20, RZ, 0x7610, R20 ;  /* 0x00007610ff147816 */ /* 0x000fe40000000014 */
[----:B------:R-:W-:Y:S01]  /*4730*/  ISETP.GE.U32.AND P0, PT, R25, R8, PT ;  /* 0x000000081900720c */ /* 0x000fe20003f06070 */
[----:B------:R-:W-:-:S05]  /*4740*/  IMAD.X R25, RZ, RZ, R7, P1 ;  /* 0x000000ffff197224 */ /* 0x000fca00008e0607 */
[----:B------:R-:W-:-:S13]  /*4750*/  ISETP.GE.U32.AND.EX P0, PT, R25, R9, PT, P0 ;  /* 0x000000091900720c */ /* 0x000fda0003f06100 */
[----:B0-----:R-:W-:Y:S05]  /*4760*/  @P0 BRA `(.L_x_301) ;  /* 0x00000000002c0947 */ /* 0x001fea0003800000 */
[----:B------:R-:W-:-:S04]  /*4770*/  IADD3 R13, P1, PT, R6, 0x3, RZ ;  /* 0x00000003060d7810 */ /* 0x000fc80007f3e0ff */
[----:B------:R-:W-:Y:S02]  /*4780*/  ISETP.GE.U32.AND P0, PT, R13, R8, PT ;  /* 0x000000080d00720c */ /* 0x000fe40003f06070 */
[----:B------:R-:W-:Y:S02]  /*4790*/  IADD3.X R8, PT, PT, RZ, R7, RZ, P1, !PT ;  /* 0x00000007ff087210 */ /* 0x000fe40000ffe4ff */
[C---:B------:R-:W-:Y:S02]  /*47a0*/  LEA R12, P1, R15.reuse, R4, 0x1 ;  /* 0x000000040f0c7211 */ /* 0x040fe400078208ff */
[----:B------:R-:W-:Y:S02]  /*47b0*/  ISETP.GE.U32.AND.EX P0, PT, R8, R9, PT, P0 ;  /* 0x000000090800720c */ /* 0x000fe40003f06100 */
[----:B------:R-:W-:-:S05]  /*47c0*/  LEA.HI.X R13, R15, R5, R23, 0x1, P1 ;  /* 0x000000050f0d7211 */ /* 0x000fca00008f0c17 */
[----:B------:R0:W5:Y:S06]  /*47d0*/  LDG.E.U16 R20, desc[UR4][R12.64] ;  /* 0x000000040c147981 */ /* 0x00016c000c1e1500 */
[----:B------:R-:W-:-:S04]  /*47e0*/  @!P0 IMAD.WIDE.U32 R8, R10, 0x6, R4 ;  /* 0x000000060a088825 */ /* 0x000fc800078e0004 */
[----:B------:R-:W-:-:S04]  /*47f0*/  @!P0 IMAD R11, R11, 0x6, RZ ;  /* 0x000000060b0b8824 */ /* 0x000fc800078e02ff */
[----:B------:R-:W-:-:S05]  /*4800*/  @!P0 IMAD.IADD R9, R9, 0x1, R11 ;  /* 0x0000000109098824 */ /* 0x000fca00078e020b */
[----:B------:R0:W5:Y:S02]  /*4810*/  @!P0 LDG.E.U16 R2, desc[UR4][R8.64] ;  /* 0x0000000408028981 */ /* 0x000164000c1e1500 */
.L_x_301:
[----:B------:R-:W-:Y:S05]  /*4820*/  BSYNC.RECONVERGENT B1 ;  /* 0x0000000000017941 */ /* 0x000fea0003800200 */
.L_x_300:
[C---:B------:R-:W-:Y:S02]  /*4830*/  IADD3 R5, P5, PT, R19.reuse, 0x2, RZ ;  /* 0x0000000213057810 */ /* 0x040fe40007fbe0ff */
[C---:B0-----:R-:W-:Y:S02]  /*4840*/  IADD3 R8, P4, PT, R19.reuse, 0x1, RZ ;  /* 0x0000000113087810 */ /* 0x041fe40007f9e0ff */
[----:B------:R-:W-:Y:S02]  /*4850*/  IADD3 R4, P6, PT, R19, 0x3, RZ ;  /* 0x0000000313047810 */ /* 0x000fe40007fde0ff */
[----:B------:R-:W-:Y:S01]  /*4860*/  ISETP.GE.U32.AND P1, PT, R5, UR6, PT ;  /* 0x0000000605007c0c */ /* 0x000fe2000bf26070 */
[----:B------:R-:W-:Y:S01]  /*4870*/  IMAD.X R5, RZ, RZ, R21, P5 ;  /* 0x000000ffff057224 */ /* 0x000fe200028e0615 */
[----:B------:R-:W-:Y:S02]  /*4880*/  ISETP.GE.U32.AND P2, PT, R8, UR6, PT ;  /* 0x0000000608007c0c */ /* 0x000fe4000bf46070 */
[----:B------:R-:W-:-:S02]  /*4890*/  ISETP.GE.U32.AND P0, PT, R4, UR6, PT ;  /* 0x0000000604007c0c */ /* 0x000fc4000bf06070 */
[----:B------:R-:W-:Y:S02]  /*48a0*/  ISETP.GE.U32.AND P3, PT, R19, UR6, PT ;  /* 0x0000000613007c0c */ /* 0x000fe4000bf66070 */
[-C--:B------:R-:W-:Y:S02]  /*48b0*/  IADD3.X R8, PT, PT, RZ, R21.reuse, RZ, P4, !PT ;  /* 0x00000015ff087210 */ /* 0x080fe400027fe4ff */
[----:B------:R-:W-:Y:S02]  /*48c0*/  IADD3.X R4, PT, PT, RZ, R21, RZ, P6, !PT ;  /* 0x00000015ff047210 */ /* 0x000fe400037fe4ff */
[----:B------:R-:W-:Y:S02]  /*48d0*/  ISETP.GE.AND.EX P3, PT, R21, UR7, PT, P3 ;  /* 0x0000000715007c0c */ /* 0x000fe4000bf66330 */
[----:B------:R-:W-:Y:S02]  /*48e0*/  ISETP.GE.AND.EX P2, PT, R8, UR7, PT, P2 ;  /* 0x0000000708007c0c */ /* 0x000fe4000bf46320 */
[----:B------:R-:W-:-:S02]  /*48f0*/  ISETP.GE.AND.EX P1, PT, R5, UR7, PT, P1 ;  /* 0x0000000705007c0c */ /* 0x000fc4000bf26310 */
[----:B------:R-:W-:-:S07]  /*4900*/  ISETP.GE.AND.EX P0, PT, R4, UR7, PT, P0 ;  /* 0x0000000704007c0c */ /* 0x000fce000bf06300 */
[----:B-----5:R-:W-:Y:S02]  /*4910*/  @!P3 PRMT R0, RZ, 0x7610, R0 ;  /* 0x00007610ff00b816 */ /* 0x020fe40000000000 */
[----:B------:R-:W-:Y:S02]  /*4920*/  @!P2 PRMT R18, RZ, 0x7610, R18 ;  /* 0x00007610ff12a816 */ /* 0x000fe40000000012 */
[----:B------:R-:W-:Y:S02]  /*4930*/  @!P1 PRMT R20, RZ, 0x7610, R20 ;  /* 0x00007610ff149816 */ /* 0x000fe40000000014 */
[----:B------:R-:W-:-:S07]  /*4940*/  @!P0 PRMT R2, RZ, 0x7610, R2 ;  /* 0x00007610ff028816 */ /* 0x000fce0000000002 */
.L_x_299:
[----:B------:R-:W-:Y:S05]  /*4950*/  BSYNC.RECONVERGENT B0 ;  /* 0x0000000000007941 */ /* 0x000fea0003800200 */
.L_x_298:
        /* <DEDUP_REMOVED lines=9> */
[----:B0-----:R-:W-:-:S04]  /*49f0*/  LEA R4, P1, R17, UR6, 0x1 ;  /* 0x0000000611047c11 */ /* 0x001fc8000f8208ff */
[----:B------:R-:W-:-:S05]  /*4a00*/  LEA.HI.X R5, R17, UR7, R16, 0x1, P1 ;  /* 0x0000000711057c11 */ /* 0x000fca00088f0c10 */
[----:B------:R0:W-:Y:S02]  /*4a10*/  STG.E.U16 desc[UR4][R4.64], R0 ;  /* 0x0000000004007986 */ /* 0x0001e4000c101504 */
[----:B------:R-:W-:Y:S05]  /*4a20*/  @P0 EXIT ;  /* 0x000000000000094d */ /* 0x000fea0003800000 */
[----:B------:R-:W1:Y:S01]  /*4a30*/  LDC.64 R10, c[0x0][R3+0x448] ;  /* 0x00011200030a7b82 */ /* 0x000e620000000a00 */
[----:B------:R-:W-:-:S04]  /*4a40*/  IADD3 R13, P1, PT, R6, 0x2, RZ ;  /* 0x00000002060d7810 */ /* 0x000fc80007f3e0ff */
[----:B------:R-:W-:Y:S02]  /*4a50*/  ISETP.GE.U32.AND P0, PT, R13, R8, PT ;  /* 0x000000080d00720c */ /* 0x000fe40003f06070 */
[----:B------:R-:W-:-:S04]  /*4a60*/  IADD3.X R13, PT, PT, RZ, R7, RZ, P1, !PT ;  /* 0x00000007ff0d7210 */ /* 0x000fc80000ffe4ff */
[----:B------:R-:W-:Y:S02]  /*4a70*/  ISETP.GE.U32.AND.EX P0, PT, R13, R9, PT, P0 ;  /* 0x000000090d00720c */ /* 0x000fe40003f06100 */
[----:B-1----:R-:W-:-:S04]  /*4a80*/  LEA R12, P1, R10, R4, 0x1 ;  /* 0x000000040a0c7211 */ /* 0x002fc800078208ff */
[----:B------:R-:W-:-:S05]  /*4a90*/  LEA.HI.X R13, R10, R5, R11, 0x1, P1 ;  /* 0x000000050a0d7211 */ /* 0x000fca00008f0c0b */
[----:B------:R1:W-:Y:S02]  /*4aa0*/  STG.E.U16 desc[UR4][R12.64], R18 ;  /* 0x000000120c007986 */ /* 0x0003e4000c101504 */
[----:B------:R-:W-:Y:S05]  /*4ab0*/  @P0 EXIT ;  /* 0x000000000000094d */ /* 0x000fea0003800000 */
[----:B------:R-:W-:-:S04]  /*4ac0*/  IADD3 R3, P1, PT, R6, 0x3, RZ ;  /* 0x0000000306037810 */ /* 0x000fc80007f3e0ff */
[----:B------:R-:W-:Y:S01]  /*4ad0*/  ISETP.GE.U32.AND P0, PT, R3, R8, PT ;  /* 0x000000080300720c */ /* 0x000fe20003f06070 */
[----:B------:R-:W-:Y:S01]  /*4ae0*/  IMAD.X R7, RZ, RZ, R7, P1 ;  /* 0x000000ffff077224 */ /* 0x000fe200008e0607 */
[----:B------:R-:W-:-:S04]  /*4af0*/  LEA R6, P1, R10, R4, 0x2 ;  /* 0x000000040a067211 */ /* 0x000fc800078210ff */
[----:B------:R-:W-:Y:S02]  /*4b00*/  ISETP.GE.U32.AND.EX P0, PT, R7, R9, PT, P0 ;  /* 0x000000090700720c */ /* 0x000fe40003f06100 */
[----:B------:R-:W-:-:S05]  /*4b10*/  LEA.HI.X R7, R10, R5, R11, 0x2, P1 ;  /* 0x000000050a077211 */ /* 0x000fca00008f140b */
[----:B------:R2:W-:Y:S06]  /*4b20*/  STG.E.U16 desc[UR4][R6.64], R20 ;  /* 0x0000001406007986 */ /* 0x0005ec000c101504 */
[----:B------:R-:W-:Y:S05]  /*4b30*/  @P0 EXIT ;  /* 0x000000000000094d */ /* 0x000fea0003800000 */
[----:B0-----:R-:W-:-:S04]  /*4b40*/  IMAD.WIDE.U32 R4, R10, 0x6, R4 ;  /* 0x000000060a047825 */ /* 0x001fc800078e0004 */
[----:B------:R-:W-:-:S05]  /*4b50*/  IMAD R11, R11, 0x6, RZ ;  /* 0x000000060b0b7824 */ /* 0x000fca00078e02ff */
[----:B------:R-:W-:-:S05]  /*4b60*/  IADD3 R5, PT, PT, R5, R11, RZ ;  /* 0x0000000b05057210 */ /* 0x000fca0007ffe0ff */
[----:B------:R-:W-:Y:S01]  /*4b70*/  STG.E.U16 desc[UR4][R4.64], R2 ;  /* 0x0000000204007986 */ /* 0x000fe2000c101504 */
[----:B------:R-:W-:Y:S05]  /*4b80*/  EXIT ;  /* 0x000000000000794d */ /* 0x000fea0003800000 */
        .weak           $__internal_8_$__cuda_sm20_div_s64
        .type           $__internal_8_$__cuda_sm20_div_s64,@function
        .size           $__internal_8_$__cuda_sm20_div_s64,($__internal_9_$__cuda_sm20_rem_s64 - $__internal_8_$__cuda_sm20_div_s64)
$__internal_8_$__cuda_sm20_div_s64:
        /* <DEDUP_REMOVED lines=26> */
[----:B------:R-:W-:-:S03]  /*4d30*/  IMAD.WIDE.U32 R30, R23, R18, RZ ;  /* 0x00000012171e7225 */ /* 0x000fc600078e00ff */
[----:B------:R-:W-:Y:S01]  /*4d40*/  IADD3.X R11, PT, PT, RZ, RZ, R10, P2, P1 ;  /* 0x000000ffff0b7210 */ /* 0x000fe200017e240a */
[----:B------:R-:W-:Y:S01]  /*4d50*/  IMAD R10, R23, R19, R31 ;  /* 0x00000013170a7224 */ /* 0x000fe200078e021f */
[----:B------:R-:W-:Y:S01]  /*4d60*/  IADD3 R20, P0, PT, RZ, -R30, RZ ;  /* 0x8000001eff147210 */ /* 0x000fe20007f1e0ff */
[----:B------:R-:W-:Y:S02]  /*4d70*/  HFMA2 R31, -RZ, RZ, 0, 0 ;  /* 0x00000000ff1f7431 */ /* 0x000fe400000001ff */
        /* <DEDUP_REMOVED lines=19> */
[----:B------:R-:W-:-:S03]  /*4eb0*/  IADD3 R9, P1, PT, R9, R20, RZ ;  /* 0x0000001409097210 */ /* 0x000fc60007f3e0ff */
[----:B------:R-:W-:Y:S02]  /*4ec0*/  IMAD.X R10, RZ, RZ, R10, P0 ;  /* 0x000000ffff0a7224 */ /* 0x000fe400000e060a */
[----:B------:R-:W-:-:S03]  /*4ed0*/  IMAD.WIDE.U32 R30, R9, R18, RZ ;  /* 0x00000012091e7225 */ /* 0x000fc600078e00ff */
[----:B------:R-:W-:Y:S01]  /*4ee0*/  IADD3.X R10, PT, PT, RZ, R10, RZ, P1, !PT ;  /* 0x0000000aff0a7210 */ /* 0x000fe20000ffe4ff */
[----:B------:R-:W-:Y:S01]  /*4ef0*/  IMAD R20, R9, R19, R31 ;  /* 0x0000001309147224 */ /* 0x000fe200078e021f */
[----:B------:R-:W-:-:S03]  /*4f00*/  IADD3 R22, P1, PT, -R30, R22, RZ ;  /* 0x000000161e167210 */ /* 0x000fc60007f3e1ff */
[-C--:B------:R-:W-:Y:S01]  /*4f10*/  IMAD R20, R10, R18.reuse, R20 ;  /* 0x000000120a147224 */ /* 0x080fe200078e0214 */
[----:B------:R-:W-:-:S04]  /*4f20*/  ISETP.GE.U32.AND P0, PT, R22, R18, PT ;  /* 0x000000121600720c */ /* 0x000fc80003f06070 */
        /* <DEDUP_REMOVED lines=13> */
[----:B------:R-:W-:Y:S02]  /*5000*/  IADD3.X R10, PT, PT, RZ, R11, RZ, P2, !PT ;  /* 0x0000000bff0a7210 */ /* 0x000fe400017fe4ff */
[----:B------:R-:W-:Y:S02]  /*5010*/  SEL R9, R9, R21, P0 ;  /* 0x0000001509097207 */ /* 0x000fe40000000000 */
[----:B------:R-:W-:-:S02]  /*5020*/  LOP3.LUT R18, R4, R24, RZ, 0x3c, !PT ;  /* 0x0000001804127212 */ /* 0x000fc400078e3cff */
[----:B------:R-:W-:Y:S02]  /*5030*/  SEL R11, R10, R11, P0 ;  /* 0x0000000b0a0b7207 */ /* 0x000fe40000000000 */
[-C--:B------:R-:W-:Y:S02]  /*5040*/  IADD3 R10, P2, PT, RZ, -R9.reuse, RZ ;  /* 0x80000009ff0a7210 */ /* 0x080fe40007f5e0ff */
[----:B------:R-:W-:Y:S02]  /*5050*/  ISETP.GE.AND P1, PT, R18, RZ, PT ;  /* 0x000000ff1200720c */ /* 0x000fe40003f26270 */
[----:B------:R-:W-:Y:S01]  /*5060*/  ISETP.NE.U32.AND P0, PT, R5, RZ, PT ;  /* 0x000000ff0500720c */ /* 0x000fe20003f05070 */
[----:B------:R-:W-:Y:S01]  /*5070*/  IMAD.X R5, RZ, RZ, ~R11, P2 ;  /* 0x000000ffff057224 */ /* 0x000fe200010e0e0b */
[----:B------:R-:W-:Y:S02]  /*5080*/  SEL R10, R10, R9, !P1 ;  /* 0x000000090a0a7207 */ /* 0x000fe40004800000 */
[----:B------:R-:W-:-:S02]  /*5090*/  MOV R9, 0x0 ;  /* 0x0000000000097802 */ /* 0x000fc40000000f00 */
[----:B------:R-:W-:Y:S02]  /*50a0*/  ISETP.NE.AND.EX P0, PT, R4, RZ, PT, P0 ;  /* 0x000000ff0400720c */ /* 0x000fe40003f05300 */
[----:B------:R-:W-:Y:S02]  /*50b0*/  SEL R5, R5, R11, !P1 ;  /* 0x0000000b05057207 */ /* 0x000fe40004800000 */
[----:B------:R-:W-:Y:S02]  /*50c0*/  SEL R10, R10, 0xffffffff, P0 ;  /* 0xffffffff0a0a7807 */ /* 0x000fe40000000000 */
[----:B------:R-:W-:Y:S01]  /*50d0*/  SEL R11, R5, 0xffffffff, P0 ;  /* 0xffffffff050b7807 */ /* 0x000fe20000000000 */
[----:B------:R-:W-:Y:S06]  /*50e0*/  RET.REL.NODEC R8 `(_ZN2at6native16triu_tril_kernelIN3c108BFloat16ElLb1ELi4ELb0EEEvNS_4cuda6detail10TensorInfoIT_T0_EENS6_IKS7_S8_EEllS8_) ;  /* 0xffffffac08c47950 */ /* 0x000fec0003c3ffff */
        .weak           $__internal_9_$__cuda_sm20_rem_s64
        .type           $__internal_9_$__cuda_sm20_rem_s64,@function
        .size           $__internal_9_$__cuda_sm20_rem_s64,(.L_x_6299 - $__internal_9_$__cuda_sm20_rem_s64)
$__internal_9_$__cuda_sm20_rem_s64:
        /* <DEDUP_REMOVED lines=35> */
[----:B------:R-:W-:-:S03]  /*5320*/  IMAD.X R8, RZ, RZ, ~R8, P0 ;  /* 0x000000ffff087224 */ /* 0x000fc600000e0e08 */
[----:B------:R-:W-:Y:S01]  /*5330*/  SEL R13, R12, R13, !P1 ;  /* 0x0000000d0c0d7207 */ /* 0x000fe20004800000 */
[----:B------:R-:W-:-:S04]  /*5340*/  IMAD.WIDE.U32 R4, P0, R5, R8, R4 ;  /* 0x0000000805047225 */ /* 0x000fc80007800004 */
        /* <DEDUP_REMOVED lines=14> */
[----:B------:R-:W-:Y:S01]  /*5430*/  IMAD.WIDE.U32 R4, R11, UR4, RZ ;  /* 0x000000040b047c25 */ /* 0x000fe2000f8e00ff */
[----:B------:R-:W-:-:S03]  /*5440*/  IADD3.X R8, PT, PT, RZ, R8, RZ, P2, !PT ;  /* 0x00000008ff087210 */ /* 0x000fc600017fe4ff */
[----:B------:R-:W-:Y:S01]  /*5450*/  IMAD R11, R11, UR5, R5 ;  /* 0x000000050b0b7c24 */ /* 0x000fe2000f8e0205 */
[----:B------:R-:W-:-:S03]  /*5460*/  IADD3 R4, P2, PT, -R4, R9, RZ ;  /* 0x0000000904047210 */ /* 0x000fc60007f5e1ff */
[----:B------:R-:W-:Y:S01]  /*5470*/  IMAD R8, R8, UR4, R11 ;  /* 0x0000000408087c24 */ /* 0x000fe2000f8e020b */
[C---:B------:R-:W-:Y:S01]  /*5480*/  ISETP.GE.U32.AND P0, PT, R4.reuse, UR4, PT ;  /* 0x0000000404007c0c */ /* 0x040fe2000bf06070 */
[----:B------:R-:W-:Y:S02]  /*5490*/  HFMA2 R11, -RZ, RZ, 0, 0 ;  /* 0x00000000ff0b7431 */ /* 0x000fe400000001ff */
[----:B------:R-:W-:Y:S01]  /*54a0*/  IMAD.X R13, R13, 0x1, ~R8, P2 ;  /* 0x000000010d0d7824 */ /* 0x000fe200010e0e08 */
[----:B------:R-:W-:-:S04]  /*54b0*/  IADD3 R9, P2, PT, R4, -UR4, RZ ;  /* 0x8000000404097c10 */ /* 0x000fc8000ff5e0ff */
[C---:B------:R-:W-:Y:S02]  /*54c0*/  ISETP.GE.U32.AND.EX P0, PT, R13.reuse, UR5, PT, P0 ;  /* 0x000000050d007c0c */ /* 0x040fe4000bf06100 */
[----:B------:R-:W-:Y:S02]  /*54d0*/  IADD3.X R8, PT, PT, R13, ~UR5, RZ, P2, !PT ;  /* 0x800000050d087c10 */ /* 0x000fe400097fe4ff */
[----:B------:R-:W-:Y:S02]  /*54e0*/  SEL R9, R9, R4, P0 ;  /* 0x0000000409097207 */ /* 0x000fe40000000000 */
[----:B------:R-:W-:Y:S02]  /*54f0*/  SEL R8, R8, R13, P0 ;  /* 0x0000000d08087207 */ /* 0x000fe40000000000 */
[C---:B------:R-:W-:Y:S02]  /*5500*/  ISETP.GE.U32.AND P0, PT, R9.reuse, UR4, PT ;  /* 0x0000000409007c0c */ /* 0x040fe4000bf06070 */
[----:B------:R-:W-:-:S02]  /*5510*/  IADD3 R4, P2, PT, R9, -UR4, RZ ;  /* 0x8000000409047c10 */ /* 0x000fc4000ff5e0ff */
[C---:B------:R-:W-:Y:S02]  /*5520*/  ISETP.GE.U32.AND.EX P0, PT, R8.reuse, UR5, PT, P0 ;  /* 0x0000000508007c0c */ /* 0x040fe4000bf06100 */
[----:B------:R-:W-:Y:S02]  /*5530*/  IADD3.X R5, PT, PT, R8, ~UR5, RZ, P2, !PT ;  /* 0x8000000508057c10 */ /* 0x000fe400097fe4ff */
[----:B------:R-:W-:Y:S02]  /*5540*/  SEL R4, R4, R9, P0 ;  /* 0x0000000904047207 */ /* 0x000fe40000000000 */
[----:B------:R-:W-:Y:S02]  /*5550*/  SEL R5, R5, R8, P0 ;  /* 0x0000000805057207 */ /* 0x000fe40000000000 */
[----:B------:R-:W-:Y:S02]  /*5560*/  IADD3 R9, P2, PT, RZ, -R4, RZ ;  /* 0x80000004ff097210 */ /* 0x000fe40007f5e0ff */
[----:B------:R-:W-:-:S02]  /*5570*/  ISETP.NE.U32.AND P0, PT, RZ, UR8, PT ;  /* 0x00000008ff007c0c */ /* 0x000fc4000bf05070 */
[-C--:B------:R-:W-:Y:S02]  /*5580*/  IADD3.X R8, PT, PT, RZ, ~R5.reuse, RZ, P2, !PT ;  /* 0x80000005ff087210 */ /* 0x080fe400017fe4ff */
[----:B------:R-:W-:Y:S02]  /*5590*/  ISETP.NE.AND.EX P0, PT, RZ, UR9, PT, P0 ;  /* 0x00000009ff007c0c */ /* 0x000fe4000bf05300 */
[----:B------:R-:W-:Y:S02]  /*55a0*/  SEL R4, R9, R4, !P1 ;  /* 0x0000000409047207 */ /* 0x000fe40004800000 */
[----:B------:R-:W-:Y:S02]  /*55b0*/  SEL R5, R8, R5, !P1 ;  /* 0x0000000508057207 */ /* 0x000fe40004800000 */
[----:B------:R-:W-:Y:S02]  /*55c0*/  SEL R4, R4, 0xffffffff, P0 ;  /* 0xffffffff04047807 */ /* 0x000fe40000000000 */
[----:B------:R-:W-:Y:S01]  /*55d0*/  SEL R5, R5, 0xffffffff, P0 ;  /* 0xffffffff05057807 */ /* 0x000fe20000000000 */
[----:B------:R-:W-:Y:S06]  /*55e0*/  RET.REL.NODEC R10 `(_ZN2at6native16triu_tril_kernelIN3c108BFloat16ElLb1ELi4ELb0EEEvNS_4cuda6detail10TensorInfoIT_T0_EENS6_IKS7_S8_EEllS8_) ;  /* 0xffffffa80a847950 */ /* 0x000fec0003c3ffff */
.L_x_302:
        /* <DEDUP_REMOVED lines=9> */
.L_x_6299:


//--------------------- .text._ZN2at6native16triu_tril_kernelIN3c108BFloat16ElLb1ELi4ELb1EEEvNS_4cuda6detail10TensorInfoIT_T0_EENS6_IKS7_S8_EEllS8_ --------------------------
	.section	.text._ZN2at6native16triu_tril_kernelIN3c108BFloat16ElLb1ELi4ELb1EEEvNS_4cuda6detail10TensorInfoIT_T0_EENS6_IKS7_S8_EEllS8_,"ax",@progbits
	.align	128
        .global         _ZN2at6native16triu_tril_kernelIN3c108BFloat16ElLb1ELi4ELb1EEEvNS_4cuda6detail10TensorInfoIT_T0_EENS6_IKS7_S8_EEllS8_
        .type           _ZN2at6native16triu_tril_kernelIN3c108BFloat16ElLb1ELi4ELb1EEEvNS_4cuda6detail10TensorInfoIT_T0_EENS6_IKS7_S8_EEllS8_,@function
        .size           _ZN2at6native16triu_tril_kernelIN3c108BFloat16ElLb1ELi4ELb1EEEvNS_4cuda6detail10TensorInfoIT_T0_EENS6_IKS7_S8_EEllS8_,(.L_x_6301 - _ZN2at6native16triu_tril_kernelIN3c108BFloat16ElLb1ELi4ELb1EEEvNS_4cuda6detail10TensorInfoIT_T0_EENS6_IKS7_S8_EEllS8_)
        .other          _ZN2at6native16triu_tril_kernelIN3c108BFloat16ElLb1ELi4ELb1EEEvNS_4cuda6detail10TensorInfoIT_T0_EENS6_IKS7_S8_EEllS8_,@"STO_CUDA_ENTRY STV_DEFAULT"
_ZN2at6native16triu_tril_kernelIN3c108BFloat16ElLb1ELi4ELb1EEEvNS_4cuda6detail10TensorInfoIT_T0_EENS6_IKS7_S8_EEllS8_:
.text._ZN2at6native16triu_tril_kernelIN3c108BFloat16ElLb1ELi4ELb1EEEvNS_4cuda6detail10TensorInfoIT_T0_EENS6_IKS7_S8_EEllS8_:
        /* <DEDUP_REMOVED lines=41> */
.L_x_304:
[----:B------:R-:W0:Y:S01]  /*0290*/  LDCU.64 UR4, c[0x0][0x6d0] ;  /* 0x0000da00ff0477ac */ /* 0x000e220008000a00 */
[----:B------:R-:W-:Y:S01]  /*02a0*/  IMAD.MOV.U32 R6, RZ, RZ, R10 ;  /* 0x000000ffff067224 */ /* 0x000fe200078e000a */
[----:B------:R-:W-:Y:S01]  /*02b0*/  MOV R4, 0x300 ;  /* 0x0000030000047802 */ /* 0x000fe20000000f00 */
[----:B------:R-:W-:Y:S02]  /*02c0*/  IMAD.MOV.U32 R23, RZ, RZ, R11 ;  /* 0x000000ffff177224 */ /* 0x000fe400078e000b */
[----:B0-----:R-:W-:Y:S01]  /*02d0*/  IMAD.U32 R8, RZ, RZ, UR4 ;  /* 0x00000004ff087e24 */ /* 0x001fe2000f8e00ff */
[----:B------:R-:W-:-:S07]  /*02e0*/  MOV R7, UR5 ;  /* 0x0000000500077c02 */ /* 0x000fce0008000f00 */
[----:B------:R-:W-:Y:S05]  /*02f0*/  CALL.REL.NOINC `($__internal_10_$__cuda_sm20_div_s64) ;  /* 0x0000003c001c7944 */ /* 0x000fea0003c00000 */
[----:B------:R-:W0:Y:S01]  /*0300*/  LDCU.64 UR4, c[0x0][0x6d0] ;  /* 0x0000da00ff0477ac */ /* 0x000e220008000a00 */
[----:B------:R-:W-:-:S05]  /*0310*/  IADD3 R5, P0, PT, RZ, -R20, RZ ;  /* 0x80000014ff057210 */ /* 0x000fca0007f1e0ff */
[----:B------:R-:W-:-:S04]  /*0320*/  IMAD.X R0, RZ, RZ, ~R21, P0 ;  /* 0x000000ffff007224 */ /* 0x000fc800000e0e15 */
[----:B0-----:R-:W-:Y:S02]  /*0330*/  IMAD R0, R0, UR4, RZ ;  /* 0x0000000400007c24 */ /* 0x001fe4000f8e02ff */
[----:B------:R-:W-:-:S04]  /*0340*/  IMAD.WIDE.U32 R2, R5, UR4, R10 ;  /* 0x0000000405027c25 */ /* 0x000fc8000f8e000a */
[----:B------:R-:W-:-:S05]  /*0350*/  IMAD R5, R5, UR5, R0 ;  /* 0x0000000505057c24 */ /* 0x000fca000f8e0200 */
[----:B------:R-:W-:-:S07]  /*0360*/  IADD3 R0, PT, PT, R3, R5, RZ ;  /* 0x0000000503007210 */ /* 0x000fce0007ffe0ff */
.L_x_305:
[----:B------:R-:W-:Y:S05]  /*0370*/  BSYNC.RECONVERGENT B0 ;  /* 0x0000000000007941 */ /* 0x000fea0003800200 */
.L_x_303:
        /* <DEDUP_REMOVED lines=8> */
[----:B------:R-:W-:Y:S01]  /*0400*/  IMAD.MOV R13, RZ, RZ, -R8 ;  /* 0x000000ffff0d7224 */ /* 0x000fe200078e0a08 */
[----:B------:R-:W-:-:S06]  /*0410*/  ISETP.NE.U32.AND P1, PT, R8, RZ, PT ;  /* 0x000000ff0800720c */ /* 0x000fcc0003f25070 */
        /* <DEDUP_REMOVED lines=8> */
[----:B------:R-:W-:Y:S02]  /*04a0*/  IMAD R13, R8, R11, R20 ;  /* 0x0000000b080d7224 */ /* 0x000fe400078e0214 */
[----:B------:R-:W-:-:S03]  /*04b0*/  IMAD.MOV.U32 R11, RZ, RZ, RZ ;  /* 0x000000ffff0b7224 */ /* 0x000fc600078e00ff */
[----:B------:R-:W-:-:S13]  /*04c0*/  ISETP.GE.U32.AND P0, PT, R13, R8, PT ;  /* 0x000000080d00720c */ /* 0x000fda0003f06070 */
[----:B------:R-:W-:-:S04]  /*04d0*/  @P0 IADD3 R13, PT, PT, -R8, R13, RZ ;  /* 0x0000000d080d0210 */ /* 0x000fc80007ffe1ff */
[----:B------:R-:W-:-:S13]  /*04e0*/  ISETP.GE.U32.AND P0, PT, R13, R8, PT ;  /* 0x000000080d00720c */ /* 0x000fda0003f06070 */
[----:B------:R-:W-:Y:S01]  /*04f0*/  @P0 IMAD.IADD R13, R13, 0x1, -R8 ;  /* 0x000000010d0d0824 */ /* 0x000fe200078e0a08 */
[----:B------:R-:W-:-:S04]  /*0500*/  @!P1 LOP3.LUT R13, RZ, R8, RZ, 0x33, !PT ;  /* 0x00000008ff0d9212 */ /* 0x000fc800078e33ff */
[----:B------:R-:W-:Y:S01]  /*0510*/  MOV R10, R13 ;  /* 0x0000000d000a7202 */ /* 0x000fe20000000f00 */
[----:B------:R-:W-:Y:S06]  /*0520*/  BRA `(.L_x_308) ;  /* 0x0000000000207947 */ /* 0x000fec0003800000 */
.L_x_307:
[----:B------:R-:W-:Y:S01]  /*0530*/  MOV R6, R20 ;  /* 0x0000001400067202 */ /* 0x000fe20000000f00 */
[----:B------:R-:W-:Y:S01]  /*0540*/  IMAD.MOV.U32 R23, RZ, RZ, R21 ;  /* 0x000000ffff177224 */ /* 0x000fe200078e0015 */
[----:B------:R-:W-:Y:S01]  /*0550*/  MOV R4, R8 ;  /* 0x0000000800047202 */ /* 0x000fe20000000f00 */
[----:B------:R-:W-:Y:S01]  /*0560*/  IMAD.MOV.U32 R3, RZ, RZ, R9 ;  /* 0x000000ffff037224 */ /* 0x000fe200078e0009 */
[----:B------:R-:W-:-:S07]  /*0570*/  MOV R22, 0x590 ;  /* 0x0000059000167802 */ /* 0x000fce0000000f00 */
[----:B------:R-:W-:Y:S05]  /*0580*/  CALL.REL.NOINC `($__internal_11_$__cuda_sm20_rem_s64) ;  /* 0x0000003c00d47944 */ /* 0x000fea0003c00000 */
[----:B------:R-:W-:Y:S01]  /*0590*/  MOV R10, R6 ;  /* 0x00000006000a7202 */ /* 0x000fe20000000f00 */
[----:B------:R-:W-:-:S07]  /*05a0*/  IMAD.MOV.U32 R11, RZ, RZ, R3 ;  /* 0x000000ffff0b7224 */ /* 0x000fce00078e0003 */
.L_x_308:
[----:B------:R-:W-:Y:S05]  /*05b0*/  BSYNC.RECONVERGENT B0 ;  /* 0x0000000000007941 */ /* 0x000fea0003800200 */
.L_x_306:
[----:B------:R-:W0:Y:S01]  /*05c0*/  LDCU.64 UR4, c[0x0][0x6c0] ;  /* 0x0000d800ff0477ac */ /* 0x000e220008000a00 */
[----:B------:R-:W-:-:S04]  /*05d0*/  IADD3 R3, P1, PT, R2, -R10, RZ ;  /* 0x8000000a02037210 */ /* 0x000fc80007f3e0ff */
[----:B0-----:R-:W-:Y:S02]  /*05e0*/  ISETP.GE.U32.AND P0, PT, R3, UR4, PT ;  /* 0x0000000403007c0c */ /* 0x001fe4000bf06070 */
[----:B------:R-:W-:-:S04]  /*05f0*/  IADD3.X R3, PT, PT, R0, ~R11, RZ, P1, !PT ;  /* 0x8000000b00037210 */ /* 0x000fc80000ffe4ff */
        /* <DEDUP_REMOVED lines=24> */
[----:B------:R-:W-:Y:S01]  /*0780*/  @!P2 LOP3.LUT R6, RZ, R8, RZ, 0x33, !PT ;  /* 0x00000008ff06a212 */ /* 0x000fe200078e33ff */
[----:B------:R-:W-:Y:S06]  /*0790*/  BRA `(.L_x_311) ;  /* 0x00000000001c7947 */ /* 0x000fec0003800000 */
.L_x_310:
[----:B------:R-:W-:Y:S01]  /*07a0*/  IMAD.MOV.U32 R6, RZ, RZ, R20 ;  /* 0x000000ffff067224 */ /* 0x000fe200078e0014 */
[----:B------:R-:W-:Y:S01]  /*07b0*/  MOV R23, R21 ;  /* 0x0000001500177202 */ /* 0x000fe20000000f00 */
[----:B------:R-:W-:Y:S01]  /*07c0*/  IMAD.MOV.U32 R7, RZ, RZ, R9 ;  /* 0x000000ffff077224 */ /* 0x000fe200078e0009 */
[----:B------:R-:W-:-:S07]  /*07d0*/  MOV R4, 0x7f0 ;  /* 0x000007f000047802 */ /* 0x000fce0000000f00 */
[----:B-1----:R-:W-:Y:S05]  /*07e0*/  CALL.REL.NOINC `($__internal_10_$__cuda_sm20_div_s64) ;  /* 0x0000003400e07944 */ /* 0x002fea0003c00000 */
[----:B------:R-:W-:Y:S01]  /*07f0*/  MOV R6, R20 ;  /* 0x0000001400067202 */ /* 0x000fe20000000f00 */
[----:B------:R-:W-:-:S07]  /*0800*/  IMAD.MOV.U32 R23, RZ, RZ, R21 ;  /* 0x000000ffff177224 */ /* 0x000fce00078e0015 */
.L_x_311:
[----:B------:R-:W-:Y:S05]  /*0810*/  BSYNC.RECONVERGENT B0 ;  /* 0x0000000000007941 */ /* 0x000fea0003800200 */
.L_x_309:
        /* <DEDUP_REMOVED lines=24> */
.L_x_338:
[----:B------:R-:W0:Y:S01]  /*09a0*/  LDCU.64 UR8, c[0x0][UR12+0x398] ;  /* 0x000073000c0877ac */ /* 0x000e220008000a00 */
[----:B------:R-:W-:Y:S01]  /*09b0*/  BSSY.RECONVERGENT B0, `(.L_x_314) ;  /* 0x000002b000007945 */ /* 0x000fe20003800200 */
        /* <DEDUP_REMOVED lines=26> */
.L_x_315:
[----:B------:R-:W-:Y:S01]  /*0b60*/  IMAD.U32 R13, RZ, RZ, UR9 ;  /* 0x00000009ff0d7e24 */ /* 0x000fe2000f8e00ff */
[----:B------:R-:W-:Y:S01]  /*0b70*/  MOV R8, UR8 ;  /* 0x0000000800087c02 */ /* 0x000fe20008000f00 */
[----:B------:R-:W-:Y:S01]  /*0b80*/  IMAD.U32 R9, RZ, RZ, UR9 ;  /* 0x00000009ff097e24 */ /* 0x000fe2000f8e00ff */
[----:B------:R-:W-:Y:S02]  /*0b90*/  MOV R12, UR8 ;  /* 0x00000008000c7c02 */ /* 0x000fe40008000f00 */
[----:B------:R-:W-:Y:S02]  /*0ba0*/  MOV R7, R13 ;  /* 0x0000000d00077202 */ /* 0x000fe40000000f00 */
[----:B------:R-:W-:-:S07]  /*0bb0*/  MOV R4, 0xbd0 ;  /* 0x00000bd000047802 */ /* 0x000fce0000000f00 */
[----:B------:R-:W-:Y:S05]  /*0bc0*/  CALL.REL.NOINC `($__internal_10_$__cuda_sm20_div_s64) ;  /* 0x0000003000e87944 */ /* 0x000fea0003c00000 */
        /* <DEDUP_REMOVED lines=9> */
.L_x_316:
[----:B------:R-:W-:Y:S05]  /*0c60*/  BSYNC.RECONVERGENT B0 ;  /* 0x0000000000007941 */ /* 0x000fea0003800200 */
.L_x_314:
        /* <DEDUP_REMOVED lines=34> */
.L_x_318:
[----:B------:R-:W-:Y:S01]  /*0e90*/  MOV R6, UR14 ;  /* 0x0000000e00067c02 */ /* 0x000fe20008000f00 */
[----:B------:R-:W-:Y:S01]  /*0ea0*/  IMAD.U32 R9, RZ, RZ, UR15 ;  /* 0x0000000fff097e24 */ /* 0x000fe2000f8e00ff */
[----:B------:R-:W-:Y:S01]  /*0eb0*/  MOV R8, UR14 ;  /* 0x0000000e00087c02 */ /* 0x000fe20008000f00 */
[----:B------:R-:W-:Y:S01]  /*0ec0*/  IMAD.U32 R7, RZ, RZ, UR15 ;  /* 0x0000000fff077e24 */ /* 0x000fe2000f8e00ff */
[----:B------:R-:W-:Y:S01]  /*0ed0*/  MOV R6, R16 ;  /* 0x0000001000067202 */ /* 0x000fe20000000f00 */
[----:B------:R-:W-:Y:S01]  /*0ee0*/  IMAD.MOV.U32 R23, RZ, RZ, R17 ;  /* 0x000000ffff177224 */ /* 0x000fe200078e0011 */
[----:B------:R-:W-:-:S07]  /*0ef0*/  MOV R4, 0xf10 ;  /* 0x00000f1000047802 */ /* 0x000fce0000000f00 */
[----:B------:R-:W-:Y:S05]  /*0f00*/  CALL.REL.NOINC `($__internal_10_$__cuda_sm20_div_s64) ;  /* 0x0000003000187944 */ /* 0x000fea0003c00000 */
        /* <DEDUP_REMOVED lines=10> */
.L_x_319:
[----:B------:R-:W-:Y:S05]  /*0fb0*/  BSYNC.RECONVERGENT B0 ;  /* 0x0000000000007941 */ /* 0x000fea0003800200 */
.L_x_317:
        /* <DEDUP_REMOVED lines=35> */
.L_x_321:
[----:B------:R-:W-:Y:S01]  /*11f0*/  IMAD.U32 R6, RZ, RZ, UR14 ;  /* 0x0000000eff067e24 */ /* 0x000fe2000f8e00ff */
[----:B------:R-:W-:Y:S01]  /*1200*/  MOV R9, UR15 ;  /* 0x0000000f00097c02 */ /* 0x000fe20008000f00 */
[----:B------:R-:W-:Y:S01]  /*1210*/  IMAD.U32 R8, RZ, RZ, UR14 ;  /* 0x0000000eff087e24 */ /* 0x000fe2000f8e00ff */
[----:B------:R-:W-:Y:S01]  /*1220*/  MOV R7, UR15 ;  /* 0x0000000f00077c02 */ /* 0x000fe20008000f00 */
[----:B------:R-:W-:Y:S01]  /*1230*/  IMAD.MOV.U32 R6, RZ, RZ, R16 ;  /* 0x000000ffff067224 */ /* 0x000fe200078e0010 */
[----:B------:R-:W-:Y:S02]  /*1240*/  MOV R23, R17 ;  /* 0x0000001100177202 */ /* 0x000fe40000000f00 */
[----:B------:R-:W-:-:S07]  /*1250*/  MOV R4, 0x1270 ;  /* 0x0000127000047802 */ /* 0x000fce0000000f00 */
[----:B------:R-:W-:Y:S05]  /*1260*/  CALL.REL.NOINC `($__internal_10_$__cuda_sm20_div_s64) ;  /* 0x0000002c00407944 */ /* 0x000fea0003c00000 */
        /* <DEDUP_REMOVED lines=10> */
.L_x_322:
[----:B------:R-:W-:Y:S05]  /*1310*/  BSYNC.RECONVERGENT B0 ;  /* 0x0000000000007941 */ /* 0x000fea0003800200 */
.L_x_320:
        /* <DEDUP_REMOVED lines=35> */
.L_x_324:
        /* <DEDUP_REMOVED lines=18> */
.L_x_325:
[----:B------:R-:W-:Y:S05]  /*1670*/  BSYNC.RECONVERGENT B0 ;  /* 0x0000000000007941 */ /* 0x000fea0003800200 */
.L_x_323:
        /* <DEDUP_REMOVED lines=35> */
.L_x_327:
        /* <DEDUP_REMOVED lines=18> */
.L_x_328:
[----:B------:R-:W-:Y:S05]  /*19d0*/  BSYNC.RECONVERGENT B0 ;  /* 0x0000000000007941 */ /* 0x000fea0003800200 */
.L_x_326:
        /* <DEDUP_REMOVED lines=35> */
.L_x_330:
        /* <DEDUP_REMOVED lines=18> */
.L_x_331:
[----:B------:R-:W-:Y:S05]  /*1d30*/  BSYNC.RECONVERGENT B0 ;  /* 0x0000000000007941 */ /* 0x000fea0003800200 */
.L_x_329:
        /* <DEDUP_REMOVED lines=35> */
.L_x_333:
        /* <DEDUP_REMOVED lines=18> */
.L_x_334:
[----:B------:R-:W-:Y:S05]  /*2090*/  BSYNC.RECONVERGENT B0 ;  /* 0x0000000000007941 */ /* 0x000fea0003800200 */
.L_x_332:
        /* <DEDUP_REMOVED lines=34> */
.L_x_336:
        /* <DEDUP_REMOVED lines=18> */
.L_x_337:
[----:B------:R-:W-:Y:S05]  /*23e0*/  BSYNC.RECONVERGENT B0 ;  /* 0x0000000000007941 */ /* 0x000fea0003800200 */
.L_x_335:
        /* <DEDUP_REMOVED lines=14> */
.L_x_313:
        /* <DEDUP_REMOVED lines=36> */
.L_x_341:
[----:B------:R-:W-:Y:S01]  /*2710*/  MOV R13, UR13 ;  /* 0x0000000d000d7c02 */ /* 0x000fe20008000f00 */
[----:B------:R-:W-:Y:S01]  /*2720*/  IMAD.U32 R8, RZ, RZ, UR12 ;  /* 0x0000000cff087e24 */ /* 0x000fe2000f8e00ff */
[----:B------:R-:W-:Y:S01]  /*2730*/  MOV R9, UR13 ;  /* 0x0000000d00097c02 */ /* 0x000fe20008000f00 */
[----:B------:R-:W-:Y:S01]  /*2740*/  IMAD.U32 R12, RZ, RZ, UR12 ;  /* 0x0000000cff0c7e24 */ /* 0x000fe2000f8e00ff */
[----:B------:R-:W-:Y:S01]  /*2750*/  MOV R4, 0x2780 ;  /* 0x0000278000047802 */ /* 0x000fe20000000f00 */
[----:B------:R-:W-:-:S07]  /*2760*/  IMAD.MOV.U32 R7, RZ, RZ, R13 ;  /* 0x000000ffff077224 */ /* 0x000fce00078e000d */
[----:B------:R-:W-:Y:S05]  /*2770*/  CALL.REL.NOINC `($__internal_10_$__cuda_sm20_div_s64) ;  /* 0x0000001400fc7944 */ /* 0x000fea0003c00000 */
        /* <DEDUP_REMOVED lines=9> */
.L_x_342:
[----:B------:R-:W-:Y:S05]  /*2810*/  BSYNC.RECONVERGENT B0 ;  /* 0x0000000000007941 */ /* 0x000fea0003800200 */
.L_x_340:
        /* <DEDUP_REMOVED lines=33> */
.L_x_344:
        /* <DEDUP_REMOVED lines=18> */
.L_x_345:
[----:B------:R-:W-:Y:S05]  /*2b50*/  BSYNC.RECONVERGENT B0 ;  /* 0x0000000000007941 */ /* 0x000fea0003800200 */
.L_x_343:
        /* <DEDUP_REMOVED lines=34> */
.L_x_347:
        /* <DEDUP_REMOVED lines=18> */
.L_x_348:
[----:B------:R-:W-:Y:S05]  /*2ea0*/  BSYNC.RECONVERGENT B0 ;  /* 0x0000000000007941 */ /* 0x000fea0003800200 */
.L_x_346:
        /* <DEDUP_REMOVED lines=34> */
.L_x_350:
        /* <DEDUP_REMOVED lines=18> */
.L_x_351:
[----:B------:R-:W-:Y:S05]  /*31f0*/  BSYNC.RECONVERGENT B0 ;  /* 0x0000000000007941 */ /* 0x000fea0003800200 */
.L_x_349:
[----:B------:R-:W0:Y:S01]  /*3200*/  LDCU.64 UR8, c[0x0][UR4+0x438] ;  /* 0x00008700040877ac */ /* 0x000e220008000a00 */
[----:B------:R-:W-:Y:S01]  /*3210*/  MOV R14, R12 ;  /* 0x0000000c000e7202 */ /* 0x000fe20000000f00 */
[----:B------:R-:W-:Y:S01]  /*3220*/  UIADD3 UR5, UPT, UPT, UR5, -0x4, URZ ;  /* 0xfffffffc05057890 */ /* 0x000fe2000fffe0ff */
[----:B0-----:R-:W-:-:S03]  /*3230*/  IMAD R4, R8, UR9, RZ ;  /* 0x0000000908047c24 */ /* 0x001fc6000f8e02ff */
[----:B------:R-:W-:-:S04]  /*3240*/  IMAD.WIDE.U32 R14, R8, UR8, R14 ;  /* 0x00000008080e7c25 */ /* 0x000fc8000f8e000e */
[----:B------:R-:W-:-:S04]  /*3250*/  IMAD R3, R3, UR8, R4 ;  /* 0x0000000803037c24 */ /* 0x000fc8000f8e0204 */
[----:B------:R-:W-:-:S07]  /*3260*/  IMAD.IADD R15, R15, 0x1, R3 ;  /* 0x000000010f0f7824 */ /* 0x000fce00078e0203 */
.L_x_339:
        /* <DEDUP_REMOVED lines=37> */
.L_x_354:
        /* <DEDUP_REMOVED lines=16> */
.L_x_355:
[----:B------:R-:W-:Y:S05]  /*35c0*/  BSYNC.RECONVERGENT B0 ;  /* 0x0000000000007941 */ /* 0x000fea0003800200 */
.L_x_353:
        /* <DEDUP_REMOVED lines=33> */
.L_x_357:
        /* <DEDUP_REMOVED lines=18> */
.L_x_358:
[----:B------:R-:W-:Y:S05]  /*3900*/  BSYNC.RECONVERGENT B0 ;  /* 0x0000000000007941 */ /* 0x000fea0003800200 */
.L_x_356:
[----:B------:R-:W0:Y:S01]  /*3910*/  LDCU.64 UR8, c[0x0][UR4+0x448] ;  /* 0x00008900040877ac */ /* 0x000e220008000a00 */
[----:B------:R-:W-:Y:S01]  /*3920*/  IMAD.MOV.U32 R16, RZ, RZ, R14 ;  /* 0x000000ffff107224 */ /* 0x000fe200078e000e */
[----:B------:R-:W-:Y:S01]  /*3930*/  UIADD3 UR5, UPT, UPT, UR5, -0x2, URZ ;  /* 0xfffffffe05057890 */ /* 0x000fe2000fffe0ff */
[C---:B0-----:R-:W-:Y:S02]  /*3940*/  IMAD R4, R8.reuse, UR9, RZ ;  /* 0x0000000908047c24 */ /* 0x041fe4000f8e02ff */
[----:B------:R-:W-:-:S04]  /*3950*/  IMAD.WIDE.U32 R14, R8, UR8, R16 ;  /* 0x00000008080e7c25 */ /* 0x000fc8000f8e0010 */
[----:B------:R-:W-:-:S05]  /*3960*/  IMAD R3, R3, UR8, R4 ;  /* 0x0000000803037c24 */ /* 0x000fca000f8e0204 */
[----:B------:R-:W-:-:S07]  /*3970*/  IADD3 R15, PT, PT, R15, R3, RZ ;  /* 0x000000030f0f7210 */ /* 0x000fce0007ffe0ff */
.L_x_352:
        /* <DEDUP_REMOVED lines=29> */
.L_x_360:
[----:B------:R-:W-:Y:S01]  /*3b50*/  MOV R8, UR12 ;  /* 0x0000000c00087c02 */ /* 0x000fe20008000f00 */
[----:B------:R-:W-:Y:S01]  /*3b60*/  IMAD.U32 R13, RZ, RZ, UR13 ;  /* 0x0000000dff0d7e24 */ /* 0x000fe2000f8e00ff */
[----:B------:R-:W-:Y:S01]  /*3b70*/  MOV R12, UR12 ;  /* 0x0000000c000c7c02 */ /* 0x000fe20008000f00 */
[----:B------:R-:W-:Y:S01]  /*3b80*/  IMAD.U32 R9, RZ, RZ, UR13 ;  /* 0x0000000dff097e24 */ /* 0x000fe2000f8e00ff */
[----:B------:R-:W-:Y:S01]  /*3b90*/  MOV R4, R8 ;  /* 0x0000000800047202 */ /* 0x000fe20000000f00 */
[----:B------:R-:W-:Y:S01]  /*3ba0*/  IMAD.MOV.U32 R3, RZ, RZ, R13 ;  /* 0x000000ffff037224 */ /* 0x000fe200078e000d */
[----:B------:R-:W-:-:S07]  /*3bb0*/  MOV R22, 0x3bd0 ;  /* 0x00003bd000167802 */ /* 0x000fce0000000f00 */
[----:B------:R-:W-:Y:S05]  /*3bc0*/  CALL.REL.NOINC `($__internal_11_$__cuda_sm20_rem_s64) ;  /* 0x0000000800447944 */ /* 0x000fea0003c00000 */
[----:B------:R-:W-:-:S07]  /*3bd0*/  MOV R7, R3 ;  /* 0x0000000300077202 */ /* 0x000fce0000000f00 */
.L_x_361:
[----:B------:R-:W-:Y:S05]  /*3be0*/  BSYNC.RECONVERGENT B0 ;  /* 0x0000000000007941 */ /* 0x000fea0003800200 */
.L_x_359:
[----:B------:R-:W0:Y:S02]  /*3bf0*/  LDCU.64 UR8, c[0x0][UR8+0x450] ;  /* 0x00008a00080877ac */ /* 0x000e240008000a00 */
[C---:B0-----:R-:W-:Y:S02]  /*3c00*/  IMAD R3, R6.reuse, UR9, RZ ;  /* 0x0000000906037c24 */ /* 0x041fe4000f8e02ff */
[----:B------:R-:W-:-:S04]  /*3c10*/  IMAD.WIDE.U32 R14, R6, UR8, R14 ;  /* 0x00000008060e7c25 */ /* 0x000fc8000f8e000e */
[----:B------:R-:W-:-:S04]  /*3c20*/  IMAD R3, R7, UR8, R3 ;  /* 0x0000000807037c24 */ /* 0x000fc8000f8e0203 */
[----:B------:R-:W-:-:S07]  /*3c30*/  IMAD.IADD R15, R15, 0x1, R3 ;  /* 0x000000010f0f7824 */ /* 0x000fce00078e0203 */
.L_x_312:
        /* <DEDUP_REMOVED lines=10> */
[----:B0-----:R-:W-:-:S04]  /*3ce0*/  LEA R6, P1, R14, UR6, 0x1 ;  /* 0x000000060e067c11 */ /* 0x001fc8000f8208ff */
[----:B------:R-:W-:-:S05]  /*3cf0*/  LEA.HI.X R7, R14, UR7, R15, 0x1, P1 ;  /* 0x000000070e077c11 */ /* 0x000fca00088f0c0f */
[----:B-1----:R0:W-:Y:S02]  /*3d00*/  STG.E.U16 desc[UR4][R6.64], RZ ;  /* 0x000000ff06007986 */ /* 0x0021e4000c101504 */
        /* <DEDUP_REMOVED lines=13> */
[----:B------:R1:W-:Y:S01]  /*3de0*/  @!P0 STG.E.U16 desc[UR4][R12.64], RZ ;  /* 0x000000ff0c008986 */ /* 0x0003e2000c101504 */
[----:B------:R-:W-:Y:S05]  /*3df0*/  @P1 EXIT ;  /* 0x000000000000194d */ /* 0x000fea0003800000 */
[----:B------:R-:W-:-:S04]  /*3e00*/  IADD3 R3, P1, PT, -R10, R3, RZ ;  /* 0x000000030a037210 */ /* 0x000fc80007f3e1ff */
[----:B------:R-:W-:Y:S01]  /*3e10*/  ISETP.GE.U32.AND P0, PT, R3, UR6, PT ;  /* 0x0000000603007c0c */ /* 0x000fe2000bf06070 */
[----:B------:R-:W-:-:S05]  /*3e20*/  IMAD.X R3, R17, 0x1, ~R11, P1 ;  /* 0x0000000111037824 */ /* 0x000fca00008e0e0b */
[----:B------:R-:W-:Y:S02]  /*3e30*/  ISETP.GE.AND.EX P0, PT, R3, UR7, PT, P0 ;  /* 0x0000000703007c0c */ /* 0x000fe4000bf06300 */
[----:B------:R-:W-:-:S04]  /*3e40*/  IADD3 R3, P1, PT, R2, 0x3, RZ ;  /* 0x0000000302037810 */ /* 0x000fc80007f3e0ff */
[----:B------:R-:W-:Y:S02]  /*3e50*/  IADD3.X R15, PT, PT, RZ, R0, RZ, P1, !PT ;  /* 0x00000000ff0f7210 */ /* 0x000fe40000ffe4ff */
[----:B------:R-:W-:Y:S02]  /*3e60*/  IADD3 R0, P1, PT, -R10, R3, RZ ;  /* 0x000000030a007210 */ /* 0x000fe40007f3e1ff */
[----:B------:R-:W-:-:S03]  /*3e70*/  ISETP.GE.U32.AND P2, PT, R3, R8, PT ;  /* 0x000000080300720c */ /* 0x000fc60003f46070 */
[----:B-1----:R-:W1:Y:S01]  /*3e80*/  @!P0 LDC.64 R12, c[0x0][R5+0x448] ;  /* 0x00011200050c8b82 */ /* 0x002e620000000a00 */
[----:B------:R-:W-:Y:S01]  /*3e90*/  IMAD.X R10, R15, 0x1, ~R11, P1 ;  /* 0x000000010f0a7824 */ /* 0x000fe200008e0e0b */
[----:B------:R-:W-:-:S04]  /*3ea0*/  ISETP.GE.U32.AND P1, PT, R0, UR6, PT ;  /* 0x0000000600007c0c */ /* 0x000fc8000bf26070 */
[----:B------:R-:W-:-:S04]  /*3eb0*/  ISETP.GE.AND.EX P1, PT, R10, UR7, PT, P1 ;  /* 0x000000070a007c0c */ /* 0x000fc8000bf26310 */
[----:B------:R-:W-:Y:S02]  /*3ec0*/  ISETP.GE.U32.OR.EX P1, PT, R15, R9, P1, P2 ;  /* 0x000000090f00720c */ /* 0x000fe40000f26520 */
[----:B-1----:R-:W-:-:S04]  /*3ed0*/  @!P0 LEA R2, P3, R12, R6, 0x2 ;  /* 0x000000060c028211 */ /* 0x002fc800078610ff */
[----:B------:R-:W-:-:S05]  /*3ee0*/  @!P0 LEA.HI.X R3, R12, R7, R13, 0x2, P3 ;  /* 0x000000070c038211 */ /* 0x000fca00018f140d */
[----:B------:R1:W-:Y:S02]  /*3ef0*/  @!P0 STG.E.U16 desc[UR4][R2.64], RZ ;  /* 0x000000ff02008986 */ /* 0x0003e4000c101504 */
[----:B------:R-:W-:Y:S05]  /*3f00*/  @P1 EXIT ;  /* 0x000000000000194d */ /* 0x000fea0003800000 */
[----:B-1----:R-:W0:Y:S02]  /*3f10*/  LDC.64 R2, c[0x0][R5+0x448] ;  /* 0x0001120005027b82 */ /* 0x002e240000000a00 */
[----:B0-----:R-:W-:-:S04]  /*3f20*/  IMAD.WIDE.U32 R6, R2, 0x6, R6 ;  /* 0x0000000602067825 */ /* 0x001fc800078e0006 */
[----:B------:R-:W-:-:S05]  /*3f30*/  IMAD R3, R3, 0x6, RZ ;  /* 0x0000000603037824 */ /* 0x000fca00078e02ff */
[----:B------:R-:W-:-:S05]  /*3f40*/  IADD3 R7, PT, PT, R7, R3, RZ ;  /* 0x0000000307077210 */ /* 0x000fca0007ffe0ff */
[----:B------:R-:W-:Y:S01]  /*3f50*/  STG.E.U16 desc[UR4][R6.64], RZ ;  /* 0x000000ff06007986 */ /* 0x000fe2000c101504 */
[----:B------:R-:W-:Y:S05]  /*3f60*/  EXIT ;  /* 0x000000000000794d */ /* 0x000fea0003800000 */
        .weak           $__internal_10_$__cuda_sm20_div_s64
        .type           $__internal_10_$__cuda_sm20_div_s64,@function
        .size           $__internal_10_$__cuda_sm20_div_s64,($__internal_11_$__cuda_sm20_rem_s64 - $__internal_10_$__cuda_sm20_div_s64)
$__internal_10_$__cuda_sm20_div_s64:
        /* <DEDUP_REMOVED lines=86> */
[----:B------:R-:W-:Y:S05]  /*44d0*/  RET.REL.NODEC R8 `(_ZN2at6native16triu_tril_kernelIN3c108BFloat16ElLb1ELi4ELb1EEEvNS_4cuda6detail10TensorInfoIT_T0_EENS6_IKS7_S8_EEllS8_) ;  /* 0xffffffb808c87950 */ /* 0x000fea0003c3ffff */
        .weak           $__internal_11_$__cuda_sm20_rem_s64
        .type           $__internal_11_$__cuda_sm20_rem_s64,@function
        .size           $__internal_11_$__cuda_sm20_rem_s64,(.L_x_6301 - $__internal_11_$__cuda_sm20_rem_s64)
$__internal_11_$__cuda_sm20_rem_s64:
        /* <DEDUP_REMOVED lines=79> */
[----:B------:R-:W-:Y:S06]  /*49d0*/  RET.REL.NODEC R22 `(_ZN2at6native16triu_tril_kernelIN3c108BFloat16ElLb1ELi4ELb1EEEvNS_4cuda6detail10TensorInfoIT_T0_EENS6_IKS7_S8_EEllS8_) ;  /* 0xffffffb416887950 */ /* 0x000fec0003c3ffff */
.L_x_362:
        /* <DEDUP_REMOVED lines=10> */
.L_x_6301:


//--------------------- .text._ZN2at6native16triu_tril_kernelIN3c108BFloat16EiLb1ELi4ELb0EEEvNS_4cuda6detail10TensorInfoIT_T0_EENS6_IKS7_S8_EEllS8_ --------------------------
	.section	.text._ZN2at6native16triu_tril_kernelIN3c108BFloat16EiLb1ELi4ELb0EEEvNS_4cuda6detail10TensorInfoIT_T0_EENS6_IKS7_S8_EEllS8_,"ax",@progbits
	.align	128
        .global         _ZN2at6native16triu_tril_kernelIN3c108BFloat16EiLb1ELi4ELb0EEEvNS_4cuda6detail10TensorInfoIT_T0_EENS6_IKS7_S8_EEllS8_
        .type           _ZN2at6native16triu_tril_kernelIN3c108BFloat16EiLb1ELi4ELb0EEEvNS_4cuda6detail10TensorInfoIT_T0_EENS6_IKS7_S8_EEllS8_,@function
        .size           _ZN2at6native16triu_tril_kernelIN3c108BFloat16EiLb1ELi4ELb0EEEvNS_4cuda6detail10TensorInfoIT_T0_EENS6_IKS7_S8_EEllS8_,(.L_x_6303 - _ZN2at6native16triu_tril_kernelIN3c108BFloat16EiLb1ELi4ELb0EEEvNS_4cuda6detail10TensorInfoIT_T0_EENS6_IKS7_S8_EEllS8_)
        .other          _ZN2at6native16triu_tril_kernelIN3c108BFloat16EiLb1ELi4ELb0EEEvNS_4cuda6detail10TensorInfoIT_T0_EENS6_IKS7_S8_EEllS8_,@"STO_CUDA_ENTRY STV_DEFAULT"
_ZN2at6native16triu_tril_kernelIN3c108BFloat16EiLb1ELi4ELb0EEEvNS_4cuda6detail10TensorInfoIT_T0_EENS6_IKS7_S8_EEllS8_:
.text._ZN2at6native16triu_tril_kernelIN3c108BFloat16EiLb1ELi4ELb0EEEvNS_4cuda6detail10TensorInfoIT_T0_EENS6_IKS7_S8_EEllS8_:
        /* <DEDUP_REMOVED lines=40> */
.L_x_364:
[----:B------:R-:W0:Y:S01]  /*0280*/  LDCU UR6, c[0x0][0x540] ;  /* 0x0000a800ff0677ac */ /* 0x000e220008000800 */
[----:B------:R-:W-:Y:S01]  /*0290*/  MOV R18, R4 ;  /* 0x0000000400127202 */ /* 0x000fe20000000f00 */
[----:B------:R-:W-:Y:S01]  /*02a0*/  IMAD.U32 R3, RZ, RZ, UR4 ;  /* 0x00000004ff037e24 */ /* 0x000fe2000f8e00ff */
[----:B------:R-:W-:Y:S01]  /*02b0*/  MOV R6, 0x2e0 ;  /* 0x000002e000067802 */ /* 0x000fe20000000f00 */
[----:B0-----:R-:W-:-:S07]  /*02c0*/  IMAD.U32 R2, RZ, RZ, UR6 ;  /* 0x00000006ff027e24 */ /* 0x001fce000f8e00ff */
[----:B------:R-:W-:Y:S05]  /*02d0*/  CALL.REL.NOINC `($__internal_12_$__cuda_sm20_div_s64) ;  /* 0x0000003400147944 */ /* 0x000fea0003c00000 */
[----:B------:R-:W0:Y:S01]  /*02e0*/  LDCU UR6, c[0x0][0x540] ;  /* 0x0000a800ff0677ac */ /* 0x000e220008000800 */
[----:B------:R-:W-:Y:S01]  /*02f0*/  IADD3 R3, PT, PT, -R9, RZ, RZ ;  /* 0x000000ff09037210 */ /* 0x000fe20007ffe1ff */
[----:B------:R-:W-:Y:S02]  /*0300*/  IMAD.MOV.U32 R16, RZ, RZ, R9 ;  /* 0x000000ffff107224 */ /* 0x000fe400078e0009 */
[----:B------:R-:W-:Y:S02]  /*0310*/  IMAD.MOV.U32 R17, RZ, RZ, R8 ;  /* 0x000000ffff117224 */ /* 0x000fe400078e0008 */
[----:B0-----:R-:W-:-:S07]  /*0320*/  IMAD R4, R3, UR6, R4 ;  /* 0x0000000603047c24 */ /* 0x001fce000f8e0204 */
.L_x_365:
[----:B------:R-:W-:Y:S05]  /*0330*/  BSYNC.RECONVERGENT B0 ;  /* 0x0000000000007941 */ /* 0x000fea0003800200 */
.L_x_363:
[----:B------:R-:W0:Y:S01]  /*0340*/  LDC R0, c[0x0][0x528] ;  /* 0x00014a00ff007b82 */ /* 0x000e220000000800 */
[----:B------:R-:W-:Y:S01]  /*0350*/  BSSY.RECONVERGENT B0, `(.L_x_366) ;  /* 0x0000024000007945 */ /* 0x000fe20003800200 */
[----:B0-----:R-:W-:-:S06]  /*0360*/  SHF.L.U32 R0, R0, 0x2, RZ ;  /* 0x0000000200007819 */ /* 0x001fcc00000006ff */
[----:B------:R-:W0:Y:S02]  /*0370*/  LDC R2, c[0x0][R0+0x458] ;  /* 0x0001160000027b82 */ /* 0x000e240000000800 */
[----:B0-----:R-:W-:-:S04]  /*0380*/  SHF.R.S32.HI R3, RZ, 0x1f, R2 ;  /* 0x0000001fff037819 */ /* 0x001fc80000011402 */
[----:B------:R-:W-:-:S04]  /*0390*/  LOP3.LUT R5, R17, R3, RZ, 0xfc, !PT ;  /* 0x0000000311057212 */ /* 0x000fc800078efcff */
[----:B------:R-:W-:-:S13]  /*03a0*/  ISETP.NE.U32.AND P0, PT, R5, RZ, PT ;  /* 0x000000ff0500720c */ /* 0x000fda0003f05070 */
[----:B------:R-:W-:Y:S05]  /*03b0*/  @P0 BRA `(.L_x_367) ;  /* 0x0000000000580947 */ /* 0x000fea0003800000 */
[----:B------:R-:W0:Y:S01]  /*03c0*/  I2F.U32.RP R3, R2 ;  /* 0x0000000200037306 */ /* 0x000e220000209000 */
[----:B------:R-:W-:Y:S01]  /*03d0*/  IMAD.MOV R5, RZ, RZ, -R2 ;  /* 0x000000ffff057224 */ /* 0x000fe200078e0a02 */
[----:B------:R-:W-:Y:S02]  /*03e0*/  ISETP.NE.U32.AND P2, PT, R2, RZ, PT ;  /* 0x000000ff0200720c */ /* 0x000fe40003f45070 */
        /* <DEDUP_REMOVED lines=19> */
.L_x_367:
[----:B------:R-:W-:Y:S01]  /*0520*/  IMAD.MOV.U32 R18, RZ, RZ, R16 ;  /* 0x000000ffff127224 */ /* 0x000fe200078e0010 */
[----:B------:R-:W-:Y:S01]  /*0530*/  MOV R6, 0x560 ;  /* 0x0000056000067802 */ /* 0x000fe20000000f00 */
[----:B------:R-:W-:-:S07]  /*0540*/  IMAD.MOV.U32 R5, RZ, RZ, R17 ;  /* 0x000000ffff057224 */ /* 0x000fce00078e0011 */
[----:B------:R-:W-:Y:S05]  /*0550*/  CALL.REL.NOINC `($__internal_12_$__cuda_sm20_div_s64) ;  /* 0x0000003000747944 */ /* 0x000fea0003c00000 */
[----:B------:R-:W-:Y:S01]  /*0560*/  IADD3 R7, PT, PT, -R9, RZ, RZ ;  /* 0x000000ff09077210 */ /* 0x000fe20007ffe1ff */
[----:B------:R-:W-:-:S04]  /*0570*/  IMAD.MOV.U32 R12, RZ, RZ, R9 ;  /* 0x000000ffff0c7224 */ /* 0x000fc800078e0009 */
[----:B------:R-:W-:-:S07]  /*0580*/  IMAD R7, R2, R7, R16 ;  /* 0x0000000702077224 */ /* 0x000fce00078e0210 */
.L_x_368:
[----:B------:R-:W-:Y:S05]  /*0590*/  BSYNC.RECONVERGENT B0 ;  /* 0x0000000000007941 */ /* 0x000fea0003800200 */
.L_x_366:
        /* <DEDUP_REMOVED lines=19> */
.L_x_395:
        /* <DEDUP_REMOVED lines=30> */
.L_x_372:
[----:B------:R-:W-:Y:S01]  /*08b0*/  IMAD.MOV.U32 R5, RZ, RZ, R8 ;  /* 0x000000ffff057224 */ /* 0x000fe200078e0008 */
[----:B------:R-:W-:Y:S01]  /*08c0*/  MOV R18, R12 ;  /* 0x0000000c00127202 */ /* 0x000fe20000000f00 */
[----:B------:R-:W-:Y:S01]  /*08d0*/  IMAD.U32 R2, RZ, RZ, UR7 ;  /* 0x00000007ff027e24 */ /* 0x000fe2000f8e00ff */
[----:B------:R-:W-:Y:S01]  /*08e0*/  MOV R6, 0x910 ;  /* 0x0000091000067802 */ /* 0x000fe20000000f00 */
[----:B------:R-:W-:-:S07]  /*08f0*/  IMAD.U32 R3, RZ, RZ, UR9 ;  /* 0x00000009ff037e24 */ /* 0x000fce000f8e00ff */
[----:B------:R-:W-:Y:S05]  /*0900*/  CALL.REL.NOINC `($__internal_12_$__cuda_sm20_div_s64) ;  /* 0x0000002c00887944 */ /* 0x000fea0003c00000 */
[----:B------:R-:W-:Y:S01]  /*0910*/  IADD3 R3, PT, PT, -R9, RZ, RZ ;  /* 0x000000ff09037210 */ /* 0x000fe20007ffe1ff */
[----:B------:R-:W-:Y:S02]  /*0920*/  IMAD.MOV.U32 R16, RZ, RZ, R9 ;  /* 0x000000ffff107224 */ /* 0x000fe400078e0009 */
[----:B------:R-:W-:Y:S02]  /*0930*/  IMAD.MOV.U32 R17, RZ, RZ, R8 ;  /* 0x000000ffff117224 */ /* 0x000fe400078e0008 */
[----:B------:R-:W-:-:S07]  /*0940*/  IMAD R3, R3, UR7, R12 ;  /* 0x0000000703037c24 */ /* 0x000fce000f8e020c */
.L_x_373:
[----:B------:R-:W-:Y:S05]  /*0950*/  BSYNC.RECONVERGENT B0 ;  /* 0x0000000000007941 */ /* 0x000fea0003800200 */
.L_x_371:
        /* <DEDUP_REMOVED lines=34> */
.L_x_375:
[----:B------:R-:W-:Y:S01]  /*0b80*/  MOV R18, R16 ;  /* 0x0000001000127202 */ /* 0x000fe20000000f00 */
[----:B------:R-:W-:Y:S01]  /*0b90*/  IMAD.MOV.U32 R5, RZ, RZ, R17 ;  /* 0x000000ffff057224 */ /* 0x000fe200078e0011 */
[----:B------:R-:W-:Y:S01]  /*0ba0*/  MOV R3, UR12 ;  /* 0x0000000c00037c02 */ /* 0x000fe20008000f00 */
[----:B------:R-:W-:Y:S01]  /*0bb0*/  IMAD.U32 R2, RZ, RZ, UR11 ;  /* 0x0000000bff027e24 */ /* 0x000fe2000f8e00ff */
[----:B------:R-:W-:-:S07]  /*0bc0*/  MOV R6, 0xbe0 ;  /* 0x00000be000067802 */ /* 0x000fce0000000f00 */
[----:B------:R-:W-:Y:S05]  /*0bd0*/  CALL.REL.NOINC `($__internal_12_$__cuda_sm20_div_s64) ;  /* 0x0000002800d47944 */ /* 0x000fea0003c00000 */
[--C-:B------:R-:W-:Y:S01]  /*0be0*/  IMAD.MOV R17, RZ, RZ, -R9.reuse ;  /* 0x000000ffff117224 */ /* 0x100fe200078e0a09 */
[----:B------:R-:W-:Y:S01]  /*0bf0*/  MOV R13, R8 ;  /* 0x00000008000d7202 */ /* 0x000fe20000000f00 */
[----:B------:R-:W-:Y:S02]  /*0c00*/  IMAD.MOV.U32 R12, RZ, RZ, R9 ;  /* 0x000000ffff0c7224 */ /* 0x000fe400078e0009 */
[----:B------:R-:W-:-:S07]  /*0c10*/  IMAD R17, R17, UR11, R16 ;  /* 0x0000000b11117c24 */ /* 0x000fce000f8e0210 */
.L_x_376:
[----:B------:R-:W-:Y:S05]  /*0c20*/  BSYNC.RECONVERGENT B0 ;  /* 0x0000000000007941 */ /* 0x000fea0003800200 */
.L_x_374:
        /* <DEDUP_REMOVED lines=34> */
.L_x_378:
[----:B------:R-:W-:Y:S01]  /*0e50*/  IMAD.MOV.U32 R18, RZ, RZ, R12 ;  /* 0x000000ffff127224 */ /* 0x000fe200078e000c */
[----:B------:R-:W-:Y:S01]  /*0e60*/  MOV R2, UR12 ;  /* 0x0000000c00027c02 */ /* 0x000fe20008000f00 */
[----:B------:R-:W-:Y:S01]  /*0e70*/  IMAD.MOV.U32 R5, RZ, RZ, R13 ;  /* 0x000000ffff057224 */ /* 0x000fe200078e000d */
[----:B------:R-:W-:Y:S01]  /*0e80*/  MOV R6, 0xeb0 ;  /* 0x00000eb000067802 */ /* 0x000fe20000000f00 */
[----:B------:R-:W-:-:S07]  /*0e90*/  IMAD.U32 R3, RZ, RZ, UR13 ;  /* 0x0000000dff037e24 */ /* 0x000fce000f8e00ff */
[----:B------:R-:W-:Y:S05]  /*0ea0*/  CALL.REL.NOINC `($__internal_12_$__cuda_sm20_div_s64) ;  /* 0x0000002800207944 */ /* 0x000fea0003c00000 */
[----:B------:R-:W-:Y:S01]  /*0eb0*/  IMAD.MOV R13, RZ, RZ, -R9 ;  /* 0x000000ffff0d7224 */ /* 0x000fe200078e0a09 */
[----:B------:R-:W-:Y:S01]  /*0ec0*/  MOV R16, R9 ;  /* 0x0000000900107202 */ /* 0x000fe20000000f00 */
[----:B------:R-:W-:Y:S02]  /*0ed0*/  IMAD.MOV.U32 R17, RZ, RZ, R8 ;  /* 0x000000ffff117224 */ /* 0x000fe400078e0008 */
[----:B------:R-:W-:-:S07]  /*0ee0*/  IMAD R13, R13, UR12, R12 ;  /* 0x0000000c0d0d7c24 */ /* 0x000fce000f8e020c */
.L_x_379:
[----:B------:R-:W-:Y:S05]  /*0ef0*/  BSYNC.RECONVERGENT B0 ;  /* 0x0000000000007941 */ /* 0x000fea0003800200 */
.L_x_377:
        /* <DEDUP_REMOVED lines=34> */
.L_x_381:
[----:B------:R-:W-:Y:S01]  /*1120*/  MOV R18, R16 ;  /* 0x0000001000127202 */ /* 0x000fe20000000f00 */
[----:B------:R-:W-:Y:S01]  /*1130*/  IMAD.MOV.U32 R5, RZ, RZ, R17 ;  /* 0x000000ffff057224 */ /* 0x000fe200078e0011 */
[----:B------:R-:W-:Y:S01]  /*1140*/  MOV R2, UR12 ;  /* 0x0000000c00027c02 */ /* 0x000fe20008000f00 */
[----:B------:R-:W-:Y:S01]  /*1150*/  IMAD.U32 R3, RZ, RZ, UR13 ;  /* 0x0000000dff037e24 */ /* 0x000fe2000f8e00ff */
[----:B------:R-:W-:-:S07]  /*1160*/  MOV R6, 0x1180 ;  /* 0x0000118000067802 */ /* 0x000fce0000000f00 */
[----:B------:R-:W-:Y:S05]  /*1170*/  CALL.REL.NOINC `($__internal_12_$__cuda_sm20_div_s64) ;  /* 0x00000024006c7944 */ /* 0x000fea0003c00000 */
[----:B------:R-:W-:Y:S01]  /*1180*/  IADD3 R17, PT, PT, -R9, RZ, RZ ;  /* 0x000000ff09117210 */ /* 0x000fe20007ffe1ff */
[----:B------:R-:W-:Y:S01]  /*1190*/  IMAD.MOV.U32 R12, RZ, RZ, R9 ;  /* 0x000000ffff0c7224 */ /* 0x000fe200078e0009 */
[----:B------:R-:W-:-:S03]  /*11a0*/  MOV R13, R8 ;  /* 0x00000008000d7202 */ /* 0x000fc60000000f00 */
[----:B------:R-:W-:-:S07]  /*11b0*/  IMAD R17, R17, UR12, R16 ;  /* 0x0000000c11117c24 */ /* 0x000fce000f8e0210 */
.L_x_382:
[----:B------:R-:W-:Y:S05]  /*11c0*/  BSYNC.RECONVERGENT B0 ;  /* 0x0000000000007941 */ /* 0x000fea0003800200 */
.L_x_380:
        /* <DEDUP_REMOVED lines=34> */
.L_x_384:
        /* <DEDUP_REMOVED lines=10> */
.L_x_385:
[----:B------:R-:W-:Y:S05]  /*1490*/  BSYNC.RECONVERGENT B0 ;  /* 0x0000000000007941 */ /* 0x000fea0003800200 */
.L_x_383:
        /* <DEDUP_REMOVED lines=34> */
.L_x_387:
        /* <DEDUP_REMOVED lines=10> */
.L_x_388:
[----:B------:R-:W-:Y:S05]  /*1760*/  BSYNC.RECONVERGENT B0 ;  /* 0x0000000000007941 */ /* 0x000fea0003800200 */
.L_x_386:
        /* <DEDUP_REMOVED lines=34> */
.L_x_390:
        /* <DEDUP_REMOVED lines=10> */
.L_x_391:
[----:B------:R-:W-:Y:S05]  /*1a30*/  BSYNC.RECONVERGENT B0 ;  /* 0x0000000000007941 */ /* 0x000fea0003800200 */
.L_x_389:
        /* <DEDUP_REMOVED lines=33> */
.L_x_393:
[----:B------:R-:W-:Y:S01]  /*1c50*/  MOV R18, R16 ;  /* 0x0000001000127202 */ /* 0x000fe20000000f00 */
[----:B------:R-:W-:Y:S01]  /*1c60*/  IMAD.MOV.U32 R5, RZ, RZ, R17 ;  /* 0x000000ffff057224 */ /* 0x000fe200078e0011 */
[----:B------:R-:W-:Y:S01]  /*1c70*/  MOV R2, UR11 ;  /* 0x0000000b00027c02 */ /* 0x000fe20008000f00 */
[----:B------:R-:W-:Y:S01]  /*1c80*/  IMAD.U32 R3, RZ, RZ, UR12 ;  /* 0x0000000cff037e24 */ /* 0x000fe2000f8e00ff */
[----:B------:R-:W-:-:S07]  /*1c90*/  MOV R6, 0x1cb0 ;  /* 0x00001cb000067802 */ /* 0x000fce0000000f00 */
[----:B------:R-:W-:Y:S05]  /*1ca0*/  CALL.REL.NOINC `($__internal_12_$__cuda_sm20_div_s64) ;  /* 0x0000001800a07944 */ /* 0x000fea0003c00000 */
[----:B------:R-:W-:Y:S01]  /*1cb0*/  IADD3 R17, PT, PT, -R9, RZ, RZ ;  /* 0x000000ff09117210 */ /* 0x000fe20007ffe1ff */
[----:B------:R-:W-:-:S04]  /*1cc0*/  IMAD.MOV.U32 R12, RZ, RZ, R9 ;  /* 0x000000ffff0c7224 */ /* 0x000fc800078e0009 */
[----:B------:R-:W-:-:S07]  /*1cd0*/  IMAD R17, R17, UR11, R16 ;  /* 0x0000000b11117c24 */ /* 0x000fce000f8e0210 */
.L_x_394:
[----:B------:R-:W-:Y:S05]  /*1ce0*/  BSYNC.RECONVERGENT B0 ;  /* 0x0000000000007941 */ /* 0x000fea0003800200 */
.L_x_392:
        /* <DEDUP_REMOVED lines=9> */
.L_x_370:
        /* <DEDUP_REMOVED lines=34> */
.L_x_398:
[----:B------:R-:W-:Y:S01]  /*1fa0*/  IMAD.MOV.U32 R5, RZ, RZ, R8 ;  /* 0x000000ffff057224 */ /* 0x000fe200078e0008 */
[----:B------:R-:W-:Y:S01]  /*1fb0*/  MOV R18, R12 ;  /* 0x0000000c00127202 */ /* 0x000fe20000000f00 */
[----:B------:R-:W-:Y:S01]  /*1fc0*/  IMAD.U32 R2, RZ, RZ, UR7 ;  /* 0x00000007ff027e24 */ /* 0x000fe2000f8e00ff */
[----:B------:R-:W-:Y:S02]  /*1fd0*/  MOV R3, UR8 ;  /* 0x0000000800037c02 */ /* 0x000fe40008000f00 */
[----:B------:R-:W-:-:S07]  /*1fe0*/  MOV R6, 0x2000 ;  /* 0x0000200000067802 */ /* 0x000fce0000000f00 */
[----:B------:R-:W-:Y:S05]  /*1ff0*/  CALL.REL.NOINC `($__internal_12_$__cuda_sm20_div_s64) ;  /* 0x0000001400cc7944 */ /* 0x000fea0003c00000 */
[----:B------:R-:W-:Y:S01]  /*2000*/  IMAD.MOV R3, RZ, RZ, -R9 ;  /* 0x000000ffff037224 */ /* 0x000fe200078e0a09 */
[----:B------:R-:W-:Y:S01]  /*2010*/  MOV R16, R9 ;  /* 0x0000000900107202 */ /* 0x000fe20000000f00 */
[----:B------:R-:W-:Y:S02]  /*2020*/  IMAD.MOV.U32 R17, RZ, RZ, R8 ;  /* 0x000000ffff117224 */ /* 0x000fe400078e0008 */
[----:B------:R-:W-:-:S07]  /*2030*/  IMAD R3, R3, UR7, R12 ;  /* 0x0000000703037c24 */ /* 0x000fce000f8e020c */
.L_x_399:
[----:B------:R-:W-:Y:S05]  /*2040*/  BSYNC.RECONVERGENT B0 ;  /* 0x0000000000007941 */ /* 0x000fea0003800200 */
.L_x_397:
        /* <DEDUP_REMOVED lines=36> */
.L_x_401:
        /* <DEDUP_REMOVED lines=10> */
.L_x_402:
[----:B------:R-:W-:Y:S05]  /*2330*/  BSYNC.RECONVERGENT B0 ;  /* 0x0000000000007941 */ /* 0x000fea0003800200 */
.L_x_400:
        /* <DEDUP_REMOVED lines=36> */
.L_x_404:
        /* <DEDUP_REMOVED lines=10> */
.L_x_405:
[----:B------:R-:W-:Y:S05]  /*2620*/  BSYNC.RECONVERGENT B0 ;  /* 0x0000000000007941 */ /* 0x000fea0003800200 */
.L_x_403:
        /* <DEDUP_REMOVED lines=36> */
.L_x_407:
[----:B------:R-:W-:Y:S01]  /*2870*/  IMAD.MOV.U32 R18, RZ, RZ, R16 ;  /* 0x000000ffff127224 */ /* 0x000fe200078e0010 */
[----:B------:R-:W-:Y:S01]  /*2880*/  MOV R5, R17 ;  /* 0x0000001100057202 */ /* 0x000fe20000000f00 */
[----:B------:R-:W-:Y:S01]  /*2890*/  IMAD.U32 R2, RZ, RZ, UR11 ;  /* 0x0000000bff027e24 */ /* 0x000fe2000f8e00ff */
[----:B------:R-:W-:Y:S02]  /*28a0*/  MOV R3, UR10 ;  /* 0x0000000a00037c02 */ /* 0x000fe40008000f00 */
[----:B------:R-:W-:-:S07]  /*28b0*/  MOV R6, 0x28d0 ;  /* 0x000028d000067802 */ /* 0x000fce0000000f00 */
[----:B------:R-:W-:Y:S05]  /*28c0*/  CALL.REL.NOINC `($__internal_12_$__cuda_sm20_div_s64) ;  /* 0x0000000c00987944 */ /* 0x000fea0003c00000 */
[----:B------:R-:W-:Y:S01]  /*28d0*/  IMAD.MOV R17, RZ, RZ, -R9 ;  /* 0x000000ffff117224 */ /* 0x000fe200078e0a09 */
[----:B------:R-:W-:-:S03]  /*28e0*/  MOV R12, R9 ;  /* 0x00000009000c7202 */ /* 0x000fc60000000f00 */
[----:B------:R-:W-:-:S07]  /*28f0*/  IMAD R17, R17, UR11, R16 ;  /* 0x0000000b11117c24 */ /* 0x000fce000f8e0210 */
.L_x_408:
[----:B------:R-:W-:Y:S05]  /*2900*/  BSYNC.RECONVERGENT B0 ;  /* 0x0000000000007941 */ /* 0x000fea0003800200 */
.L_x_406:
[----:B------:R-:W-:Y:S01]  /*2910*/  UMOV UR6, 0x6c ;  /* 0x0000006c00067882 */ /* 0x000fe20000000000 */
[----:B------:R-:W0:Y:S01]  /*2920*/  LDCU UR8, c[0x0][UR8+0x4c4] ;  /* 0x00009880080877ac */ /* 0x000e220008000800 */
[----:B------:R-:W-:Y:S02]  /*2930*/  ULEA UR6, UR9, UR6, 0x2 ;  /* 0x0000000609067291 */ /* 0x000fe4000f8e10ff */
[----:B------:R-:W-:-:S10]  /*2940*/  UIADD3 UR4, UPT, UPT, UR4, -0x4, URZ ;  /* 0xfffffffc04047890 */ /* 0x000fd4000fffe0ff */
[----:B------:R-:W1:Y:S01]  /*2950*/  LDCU UR6, c[0x0][UR6+0x380] ;  /* 0x00007000060677ac */ /* 0x000e620008000800 */
[C---:B0-----:R-:W-:Y:S02]  /*2960*/  IMAD R20, R17.reuse, UR8, R20 ;  /* 0x0000000811147c24 */ /* 0x041fe4000f8e0214 */
[----:B-1----:R-:W-:-:S07]  /*2970*/  IMAD R22, R17, UR6, R22 ;  /* 0x0000000611167c24 */ /* 0x002fce000f8e0216 */
.L_x_396:
        /* <DEDUP_REMOVED lines=33> */
.L_x_411:
        /* <DEDUP_REMOVED lines=10> */
.L_x_412:
[----:B------:R-:W-:Y:S05]  /*2c30*/  BSYNC.RECONVERGENT B0 ;  /* 0x0000000000007941 */ /* 0x000fea0003800200 */
.L_x_410:
        /* <DEDUP_REMOVED lines=36> */
.L_x_414:
        /* <DEDUP_REMOVED lines=9> */
.L_x_415:
[----:B------:R-:W-:Y:S05]  /*2f10*/  BSYNC.RECONVERGENT B0 ;  /* 0x0000000000007941 */ /* 0x000fea0003800200 */
.L_x_413:
[----:B------:R-:W-:Y:S01]  /*2f20*/  UMOV UR5, 0x6c ;  /* 0x0000006c00057882 */ /* 0x000fe20000000000 */
[----:B------:R-:W0:Y:S01]  /*2f30*/  LDCU UR7, c[0x0][UR7+0x4c4] ;  /* 0x00009880070777ac */ /* 0x000e220008000800 */
[----:B------:R-:W-:Y:S02]  /*2f40*/  ULEA UR5, UR8, UR5, 0x2 ;  /* 0x0000000508057291 */ /* 0x000fe4000f8e10ff */
[----:B------:R-:W-:-:S10]  /*2f50*/  UIADD3 UR4, UPT, UPT, UR4, -0x2, URZ ;  /* 0xfffffffe04047890 */ /* 0x000fd4000fffe0ff */
[----:B------:R-:W1:Y:S01]  /*2f60*/  LDCU UR5, c[0x0][UR5+0x380] ;  /* 0x00007000050577ac */ /* 0x000e620008000800 */
[C---:B0-----:R-:W-:Y:S02]  /*2f70*/  IMAD R20, R17.reuse, UR7, R20 ;  /* 0x0000000711147c24 */ /* 0x041fe4000f8e0214 */
[----:B-1----:R-:W-:-:S07]  /*2f80*/  IMAD R22, R17, UR5, R22 ;  /* 0x0000000511167c24 */ /* 0x002fce000f8e0216 */
.L_x_409:
        /* <DEDUP_REMOVED lines=29> */
.L_x_417:
[----:B------:R-:W-:Y:S02]  /*3160*/  MOV R3, R8 ;  /* 0x0000000800037202 */ /* 0x000fe40000000f00 */
[----:B------:R-:W-:-:S07]  /*3170*/  MOV R2, 0x3190 ;  /* 0x0000319000027802 */ /* 0x000fce0000000f00 */
[----:B------:R-:W-:Y:S05]  /*3180*/  CALL.REL.NOINC `($__internal_13_$__cuda_sm20_rem_s64) ;  /* 0x0000000800c47944 */ /* 0x000fea0003c00000 */
.L_x_418:
[----:B------:R-:W-:Y:S05]  /*3190*/  BSYNC.RECONVERGENT B0 ;  /* 0x0000000000007941 */ /* 0x000fea0003800200 */
.L_x_416:
[----:B------:R-:W0:Y:S01]  /*31a0*/  LDCU UR4, c[0x0][UR6+0x4c4] ;  /* 0x00009880060477ac */ /* 0x000e220008000800 */
[----:B------:R-:W1:Y:S01]  /*31b0*/  LDCU UR6, c[0x0][UR6+0x3ec] ;  /* 0x00007d80060677ac */ /* 0x000e620008000800 */
[C---:B0-----:R-:W-:Y:S02]  /*31c0*/  IMAD R20, R12.reuse, UR4, R20 ;  /* 0x000000040c147c24 */ /* 0x041fe4000f8e0214 */
[----:B-1----:R-:W-:-:S07]  /*31d0*/  IMAD R22, R12, UR6, R22 ;  /* 0x000000060c167c24 */ /* 0x002fce000f8e0216 */
.L_x_369:
[----:B------:R-:W0:Y:S01]  /*31e0*/  LDCU.64 UR6, c[0x0][0x530] ;  /* 0x0000a600ff0677ac */ /* 0x000e220008000a00 */
[----:B------:R-:W-:Y:S01]  /*31f0*/  IADD3 R2, PT, PT, R4, 0x4, -R7 ;  /* 0x0000000404027810 */ /* 0x000fe20007ffe807 */
[----:B------:R-:W-:Y:S01]  /*3200*/  BSSY.RECONVERGENT B0, `(.L_x_419) ;  /* 0x000003a000007945 */ /* 0x000fe20003800200 */
[----:B------:R-:W-:Y:S01]  /*3210*/  PRMT R6, RZ, 0x7610, R6 ;  /* 0x00007610ff067816 */ /* 0x000fe20000000006 */
[----:B------:R-:W1:Y:S01]  /*3220*/  LDCU.64 UR4, c[0x0][0x358] ;  /* 0x00006b00ff0477ac */ /* 0x000e620008000a00 */
[----:B------:R-:W-:Y:S02]  /*3230*/  PRMT R3, RZ, 0x7610, R3 ;  /* 0x00007610ff037816 */ /* 0x000fe40000000003 */
[----:B------:R-:W-:Y:S02]  /*3240*/  PRMT R5, RZ, 0x7610, R5 ;  /* 0x00007610ff057816 */ /* 0x000fe40000000005 */
[----:B0-----:R-:W-:Y:S02]  /*3250*/  ISETP.GE.U32.AND P0, PT, R2, UR6, PT ;  /* 0x0000000602007c0c */ /* 0x001fe4000bf06070 */
[----:B------:R-:W-:-:S04]  /*3260*/  SHF.R.S32.HI R2, RZ, 0x1f, R2 ;  /* 0x0000001fff027819 */ /* 0x000fc80000011402 */
[----:B------:R-:W-:Y:S02]  /*3270*/  ISETP.GE.AND.EX P0, PT, R2, UR7, PT, P0 ;  /* 0x0000000702007c0c */ /* 0x000fe4000bf06300 */
[----:B------:R-:W-:-:S11]  /*3280*/  PRMT R2, RZ, 0x7610, R2 ;  /* 0x00007610ff027816 */ /* 0x000fd60000000002 */
[----:B-1----:R-:W-:Y:S05]  /*3290*/  @!P0 BRA `(.L_x_420) ;  /* 0x0000000000c08947 */ /* 0x002fea0003800000 */
[----:B------:R-:W0:Y:S01]  /*32a0*/  LDC R9, c[0x0][R0+0x45c] ;  /* 0x0001170000097b82 */ /* 0x000e220000000800 */
[----:B------:R-:W-:Y:S01]  /*32b0*/  BSSY.RECONVERGENT B1, `(.L_x_421) ;  /* 0x000001a000017945 */ /* 0x000fe20003800200 */
[----:B------:R-:W-:Y:S02]  /*32c0*/  PRMT R2, RZ, 0x7610, R2 ;  /* 0x00007610ff027816 */ /* 0x000fe40000000002 */
[----:B0-----:R-:W-:-:S05]  /*32d0*/  VIMNMX R9, PT, PT, R9, R4, !PT ;  /* 0x0000000409097248 */ /* 0x001fca0007fe0100 */
[----:B------:R-:W-:-:S05]  /*32e0*/  IMAD.IADD R10, R9, 0x1, -R4 ;  /* 0x00000001090a7824 */ /* 0x000fca00078e0a04 */
[----:B------:R-:W-:-:S13]  /*32f0*/  ISETP.NE.AND P0, PT, R10, RZ, PT ;  /* 0x000000ff0a00720c */ /* 0x000fda0003f05270 */
[----:B------:R-:W-:Y:S05]  /*3300*/  @!P0 BRA `(.L_x_422) ;  /* 0x0000000000508947 */ /* 0x000fea0003800000 */
[----:B------:R-:W0:Y:S02]  /*3310*/  LDC.64 R8, c[0x0][0x458] ;  /* 0x00011600ff087b82 */ /* 0x000e240000000a00 */
[----:B0-----:R-:W-:-:S05]  /*3320*/  IMAD.WIDE R20, R20, 0x2, R8 ;  /* 0x0000000214147825 */ /* 0x001fca00078e0208 */
[----:B------:R0:W5:Y:S01]  /*3330*/  LDG.E.U16 R5, desc[UR4][R20.64] ;  /* 0x0000000414057981 */ /* 0x000162000c1e1500 */
[----:B------:R-:W-:Y:S02]  /*3340*/  ISETP.NE.AND P0, PT, R10, 0x1, PT ;  /* 0x000000010a00780c */ /* 0x000fe40003f05270 */
[----:B------:R-:W-:Y:S02]  /*3350*/  PRMT R6, RZ, 0x7610, R6 ;  /* 0x00007610ff067816 */ /* 0x000fe40000000006 */
[----:B------:R-:W-:-:S09]  /*3360*/  PRMT R3, RZ, 0x7610, R3 ;  /* 0x00007610ff037816 */ /* 0x000fd20000000003 */
[----:B0-----:R-:W-:Y:S05]  /*3370*/  @!P0 BRA `(.L_x_422) ;  /* 0x0000000000348947 */ /* 0x001fea0003800000 */
[----:B------:R-:W0:Y:S02]  /*3380*/  LDC R11, c[0x0][R0+0x4c0] ;  /* 0x00013000000b7b82 */ /* 0x000e240000000800 */
[----:B0-----:R-:W-:-:S05]  /*3390*/  IMAD.WIDE R8, R11, 0x2, R20 ;  /* 0x000000020b087825 */ /* 0x001fca00078e0214 */
[----:B------:R0:W5:Y:S01]  /*33a0*/  LDG.E.U16 R3, desc[UR4][R8.64] ;  /* 0x0000000408037981 */ /* 0x000162000c1e1500 */
[----:B------:R-:W-:Y:S02]  /*33b0*/  ISETP.NE.AND P0, PT, R10, 0x2, PT ;  /* 0x000000020a00780c */ /* 0x000fe40003f05270 */
[----:B------:R-:W-:-:S11]  /*33c0*/  PRMT R6, RZ, 0x7610, R6 ;  /* 0x00007610ff067816 */ /* 0x000fd60000000006 */
[----:B0-----:R-:W-:Y:S05]  /*33d0*/  @!P0 BRA `(.L_x_422) ;  /* 0x00000000001c8947 */ /* 0x001fea0003800000 */
[----:B------:R-:W-:Y:S02]  /*33e0*/  ISETP.NE.AND P0, PT, R10, 0x3, PT ;  /* 0x000000030a00780c */ /* 0x000fe40003f05270 */
[----:B------:R-:W-:-:S05]  /*33f0*/  SHF.L.U32 R9, R11, 0x1, RZ ;  /* 0x000000010b097819 */ /* 0x000fca00000006ff */
[----:B------:R-:W-:-:S05]  /*3400*/  IMAD.WIDE R8, R9, 0x2, R20 ;  /* 0x0000000209087825 */ /* 0x000fca00078e0214 */
[----:B------:R0:W5:Y:S01]  /*3410*/  LDG.E.U16 R6, desc[UR4][R8.64] ;  /* 0x0000000408067981 */ /* 0x000162000c1e1500 */
[----:B------:R-:W-:-:S04]  /*3420*/  @P0 IMAD R11, R11, 0x3, RZ ;  /* 0x000000030b0b0824 */ /* 0x000fc800078e02ff */
[----:B------:R-:W-:-:S05]  /*3430*/  @P0 IMAD.WIDE R20, R11, 0x2, R20 ;  /* 0x000000020b140825 */ /* 0x000fca00078e0214 */
[----:B------:R0:W5:Y:S02]  /*3440*/  @P0 LDG.E.U16 R2, desc[UR4][R20.64] ;  /* 0x0000000414020981 */ /* 0x000164000c1e1500 */
.L_x_422:
[----:B------:R-:W-:Y:S05]  /*3450*/  BSYNC.RECONVERGENT B1 ;  /* 0x0000000000017941 */ /* 0x000fea0003800200 */
.L_x_421:
[----:B0-----:R-:W-:-:S04]  /*3460*/  IMAD.IADD R9, R4, 0x1, -R7 ;  /* 0x0000000104097824 */ /* 0x001fc800078e0a07 */
[C---:B------:R-:W-:Y:S01]  /*3470*/  VIADD R8, R9.reuse, 0x2 ;  /* 0x0000000209087836 */ /* 0x040fe20000000000 */
[C---:B------:R-:W-:Y:S02]  /*3480*/  ISETP.GE.U32.AND P1, PT, R9.reuse, UR6, PT ;  /* 0x0000000609007c0c */ /* 0x040fe4000bf26070 */
[C---:B------:R-:W-:Y:S02]  /*3490*/  IADD3 R7, PT, PT, R9.reuse, 0x1, RZ ;  /* 0x0000000109077810 */ /* 0x040fe40007ffe0ff */
[----:B------:R-:W-:Y:S02]  /*34a0*/  SHF.R.S32.HI R10, RZ, 0x1f, R9 ;  /* 0x0000001fff0a7819 */ /* 0x000fe40000011409 */
[----:B------:R-:W-:Y:S02]  /*34b0*/  IADD3 R9, PT, PT, R9, 0x3, RZ ;  /* 0x0000000309097810 */ /* 0x000fe40007ffe0ff */
[----:B------:R-:W-:Y:S02]  /*34c0*/  ISETP.GE.U32.AND P0, PT, R7, UR6, PT ;  /* 0x0000000607007c0c */ /* 0x000fe4000bf06070 */
[----:B------:R-:W-:-:S02]  /*34d0*/  ISETP.GE.U32.AND P3, PT, R8, UR6, PT ;  /* 0x0000000608007c0c */ /* 0x000fc4000bf66070 */
[----:B------:R-:W-:Y:S02]  /*34e0*/  ISETP.GE.U32.AND P2, PT, R9, UR6, PT ;  /* 0x0000000609007c0c */ /* 0x000fe4000bf46070 */
[----:B------:R-:W-:Y:S02]  /*34f0*/  SHF.R.S32.HI R7, RZ, 0x1f, R7 ;  /* 0x0000001fff077819 */ /* 0x000fe40000011407 */
[----:B------:R-:W-:Y:S02]  /*3500*/  SHF.R.S32.HI R8, RZ, 0x1f, R8 ;  /* 0x0000001fff087819 */ /* 0x000fe40000011408 */
[----:B------:R-:W-:Y:S02]  /*3510*/  SHF.R.S32.HI R9, RZ, 0x1f, R9 ;  /* 0x0000001fff097819 */ /* 0x000fe40000011409 */
[----:B------:R-:W-:Y:S02]  /*3520*/  ISETP.GE.AND.EX P1, PT, R10, UR7, PT, P1 ;  /* 0x000000070a007c0c */ /* 0x000fe4000bf26310 */
[----:B------:R-:W-:-:S02]  /*3530*/  ISETP.GE.AND.EX P0, PT, R7, UR7, PT, P0 ;  /* 0x0000000707007c0c */ /* 0x000fc4000bf06300 */
[----:B------:R-:W-:Y:S02]  /*3540*/  ISETP.GE.AND.EX P3, PT, R8, UR7, PT, P3 ;  /* 0x0000000708007c0c */ /* 0x000fe4000bf66330 */
[----:B------:R-:W-:-:S07]  /*3550*/  ISETP.GE.AND.EX P2, PT, R9, UR7, PT, P2 ;  /* 0x0000000709007c0c */ /* 0x000fce000bf46320 */
[----:B-----5:R-:W-:Y:S02]  /*3560*/  @!P1 PRMT R5, RZ, 0x7610, R5 ;  /* 0x00007610ff059816 */ /* 0x020fe40000000005 */
[----:B------:R-:W-:Y:S02]  /*3570*/  @!P0 PRMT R3, RZ, 0x7610, R3 ;  /* 0x00007610ff038816 */ /* 0x000fe40000000003 */
[----:B------:R-:W-:Y:S02]  /*3580*/  @!P3 PRMT R6, RZ, 0x7610, R6 ;  /* 0x00007610ff06b816 */ /* 0x000fe40000000006 */
[----:B------:R-:W-:-:S07]  /*3590*/  @!P2 PRMT R2, RZ, 0x7610, R2 ;  /* 0x00007610ff02a816 */ /* 0x000fce0000000002 */
.L_x_420:
[----:B------:R-:W-:Y:S05]  /*35a0*/  BSYNC.RECONVERGENT B0 ;  /* 0x0000000000007941 */ /* 0x000fea0003800200 */
.L_x_419:
[----:B------:R-:W0:Y:S02]  /*35b0*/  LDC R7, c[0x0][R0+0x45c] ;  /* 0x0001170000077b82 */ /* 0x000e240000000800 */
[----:B0-----:R-:W-:-:S05]  /*35c0*/  VIMNMX R7, PT, PT, R7, R4, !PT ;  /* 0x0000000407077248 */ /* 0x001fca0007fe0100 */
[----:B------:R-:W-:-:S05]  /*35d0*/  IMAD.IADD R7, R7, 0x1, -R4 ;  /* 0x0000000107077824 */ /* 0x000fca00078e0a04 */
[----:B------:R-:W-:-:S13]  /*35e0*/  ISETP.NE.AND P0, PT, R7, RZ, PT ;  /* 0x000000ff0700720c */ /* 0x000fda0003f05270 */
[----:B------:R-:W-:Y:S05]  /*35f0*/  @!P0 EXIT ;  /* 0x000000000000894d */ /* 0x000fea0003800000 */
[----:B------:R-:W0:Y:S01]  /*3600*/  LDC.64 R8, c[0x0][0x380] ;  /* 0x0000e000ff087b82 */ /* 0x000e220000000a00 */
[----:B------:R-:W-:Y:S01]  /*3610*/  ISETP.NE.AND P0, PT, R7, 0x1, PT ;  /* 0x000000010700780c */ /* 0x000fe20003f05270 */
[----:B0-----:R-:W-:-:S05]  /*3620*/  IMAD.WIDE R8, R22, 0x2, R8 ;  /* 0x0000000216087825 */ /* 0x001fca00078e0208 */
[----:B------:R0:W-:Y:S07]  /*3630*/  STG.E.U16 desc[UR4][R8.64], R5 ;  /* 0x0000000508007986 */ /* 0x0001ee000c101504 */
[----:B------:R-:W-:Y:S05]  /*3640*/  @!P0 EXIT ;  /* 0x000000000000894d */ /* 0x000fea0003800000 */
[----:B------:R-:W0:Y:S01]  /*3650*/  LDC R11, c[0x0][R0+0x3e8] ;  /* 0x0000fa00000b7b82 */ /* 0x000e220000000800 */
[----:B------:R-:W-:Y:S01]  /*3660*/  ISETP.NE.AND P0, PT, R7, 0x2, PT ;  /* 0x000000020700780c */ /* 0x000fe20003f05270 */
[----:B0-----:R-:W-:-:S05]  /*3670*/  IMAD.WIDE R4, R11, 0x2, R8 ;  /* 0x000000020b047825 */ /* 0x001fca00078e0208 */
[----:B------:R0:W-:Y:S07]  /*3680*/  STG.E.U16 desc[UR4][R4.64], R3 ;  /* 0x0000000304007986 */ /* 0x0001ee000c101504 */
[----:B------:R-:W-:Y:S05]  /*3690*/  @!P0 EXIT ;  /* 0x000000000000894d */ /* 0x000fea0003800000 */
[----:B------:R-:W-:Y:S02]  /*36a0*/  ISETP.NE.AND P0, PT, R7, 0x3, PT ;  /* 0x000000030700780c */ /* 0x000fe40003f05270 */
[----:B0-----:R-:W-:-:S05]  /*36b0*/  SHF.L.U32 R5, R11, 0x1, RZ ;  /* 0x000000010b057819 */ /* 0x001fca00000006ff */
[----:B------:R-:W-:-:S05]  /*36c0*/  IMAD.WIDE R4, R5, 0x2, R8 ;  /* 0x0000000205047825 */ /* 0x000fca00078e0208 */
[----:B------:R0:W-:Y:S01]  /*36d0*/  STG.E.U16 desc[UR4][R4.64], R6 ;  /* 0x0000000604007986 */ /* 0x0001e2000c101504 */
[----:B------:R-:W-:Y:S05]  /*36e0*/  @!P0 EXIT ;  /* 0x000000000000894d */ /* 0x000fea0003800000 */
[----:B0-----:R-:W-:-:S04]  /*36f0*/  IMAD R5, R11, 0x3, RZ ;  /* 0x000000030b057824 */ /* 0x001fc800078e02ff */
[----:B------:R-:W-:-:S05]  /*3700*/  IMAD.WIDE R4, R5, 0x2, R8 ;  /* 0x0000000205047825 */ /* 0x000fca00078e0208 */
[----:B------:R-:W-:Y:S01]  /*3710*/  STG.E.U16 desc[UR4][R4.64], R2 ;  /* 0x0000000204007986 */ /* 0x000fe2000c101504 */
[----:B------:R-:W-:Y:S05]  /*3720*/  EXIT ;  /* 0x000000000000794d */ /* 0x000fea0003800000 */
        .weak           $__internal_12_$__cuda_sm20_div_s64
        .type           $__internal_12_$__cuda_sm20_div_s64,@function
        .size           $__internal_12_$__cuda_sm20_div_s64,($__internal_13_$__cuda_sm20_rem_s64 - $__internal_12_$__cuda_sm20_div_s64)
$__internal_12_$__cuda_sm20_div_s64:
[-C--:B------:R-:W-:Y:S02]  /*3730*/  IADD3 R15, P1, PT, RZ, -R2.reuse, RZ ;  /* 0x80000002ff0f7210 */ /* 0x080fe40007f3e0ff */
[----:B------:R-:W-:Y:S02]  /*3740*/  ISETP.GE.AND P0, PT, R3, RZ, PT ;  /* 0x000000ff0300720c */ /* 0x000fe40003f06270 */
[----:B------:R-:W-:Y:S01]  /*3750*/  ISETP.GE.AND P3, PT, R5, RZ, PT ;  /* 0x000000ff0500720c */ /* 0x000fe20003f66270 */
[----:B------:R-:W-:Y:S01]  /*3760*/  IMAD.X R8, RZ, RZ, ~R3, P1 ;  /* 0x000000ffff087224 */ /* 0x000fe200008e0e03 */
[----:B------:R-:W-:Y:S02]  /*3770*/  SEL R14, R15, R2, !P0 ;  /* 0x000000020f0e7207 */ /* 0x000fe40004000000 */
[----:B------:R-:W-:Y:S02]  /*3780*/  IADD3 R21, P4, PT, RZ, -R18, RZ ;  /* 0x80000012ff157210 */ /* 0x000fe40007f9e0ff */
[----:B------:R-:W-:-:S02]  /*3790*/  SEL R15, R8, R3, !P0 ;  /* 0x00000003080f7207 */ /* 0x000fc40004000000 */
[----:B------:R-:W-:Y:S01]  /*37a0*/  SEL R21, R21, R18, !P3 ;  /* 0x0000001215157207 */ /* 0x000fe20005800000 */
[----:B------:R-:W-:Y:S01]  /*37b0*/  IMAD.X R18, RZ, RZ, ~R5, P4 ;  /* 0x000000ffff127224 */ /* 0x000fe200020e0e05 */
        /* <DEDUP_REMOVED lines=27> */
[----:B------:R-:W-:-:S04]  /*3970*/  IMAD.WIDE.U32 R24, P0, R25, R9, R24 ;  /* 0x0000000919187225 */ /* 0x000fc80007800018 */
[C---:B------:R-:W-:Y:S02]  /*3980*/  IMAD R8, R10.reuse, R9, RZ ;  /* 0x000000090a087224 */ /* 0x040fe400078e02ff */
[----:B------:R-:W-:-:S04]  /*3990*/  IMAD.HI.U32 R11, P1, R10, R11, R24 ;  /* 0x0000000b0a0b7227 */ /* 0x000fc80007820018 */
[----:B------:R-:W-:Y:S01]  /*39a0*/  IMAD.HI.U32 R9, R10, R9, RZ ;  /* 0x000000090a097227 */ /* 0x000fe200078e00ff */
[----:B------:R-:W-:-:S03]  /*39b0*/  IADD3 R8, P2, PT, R8, R11, RZ ;  /* 0x0000000b08087210 */ /* 0x000fc60007f5e0ff */
[----:B------:R-:W-:Y:S01]  /*39c0*/  IMAD.MOV.U32 R25, RZ, RZ, RZ ;  /* 0x000000ffff197224 */ /* 0x000fe200078e00ff */
[----:B------:R-:W-:Y:S01]  /*39d0*/  IADD3.X R9, PT, PT, R9, R10, RZ, P0, !PT ;  /* 0x0000000a09097210 */ /* 0x000fe200007fe4ff */
[----:B------:R-:W-:Y:S01]  /*39e0*/  IMAD.HI.U32 R24, R8, R21, RZ ;  /* 0x0000001508187227 */ /* 0x000fe200078e00ff */
[-C--:B------:R-:W-:Y:S02]  /*39f0*/  SEL R10, R18, R5.reuse, !P3 ;  /* 0x00000005120a7207 */ /* 0x080fe40005800000 */
[----:B------:R-:W-:Y:S02]  /*3a00*/  IADD3.X R9, PT, PT, RZ, RZ, R9, P2, P1 ;  /* 0x000000ffff097210 */ /* 0x000fe400017e2409 */
[----:B------:R-:W-:Y:S01]  /*3a10*/  LOP3.LUT R5, R3, R5, RZ, 0x3c, !PT ;  /* 0x0000000503057212 */ /* 0x000fe200078e3cff */
        /* <DEDUP_REMOVED lines=20> */
[----:B------:R-:W-:Y:S01]  /*3b60*/  SEL R19, R19, R10, P0 ;  /* 0x0000000a13137207 */ /* 0x000fe20000000000 */
[----:B------:R-:W-:Y:S01]  /*3b70*/  IMAD.MOV.U32 R10, RZ, RZ, R6 ;  /* 0x000000ffff0a7224 */ /* 0x000fe200078e0006 */
[----:B------:R-:W-:Y:S02]  /*3b80*/  ISETP.GE.U32.AND P1, PT, R21, R14, PT ;  /* 0x0000000e1500720c */ /* 0x000fe40003f26070 */
[----:B------:R-:W-:Y:S02]  /*3b90*/  SEL R18, R18, R9, P0 ;  /* 0x0000000912127207 */ /* 0x000fe40000000000 */
[----:B------:R-:W-:Y:S02]  /*3ba0*/  IADD3 R8, P2, PT, R11, 0x1, RZ ;  /* 0x000000010b087810 */ /* 0x000fe40007f5e0ff */
[----:B------:R-:W-:-:S02]  /*3bb0*/  ISETP.GE.U32.AND.EX P0, PT, R19, R15, PT, P1 ;  /* 0x0000000f1300720c */ /* 0x000fc40003f06110 */
[----:B------:R-:W-:Y:S01]  /*3bc0*/  ISETP.GE.AND P1, PT, R5, RZ, PT ;  /* 0x000000ff0500720c */ /* 0x000fe20003f26270 */
[----:B------:R-:W-:Y:S01]  /*3bd0*/  IMAD.X R9, RZ, RZ, R18, P2 ;  /* 0x000000ffff097224 */ /* 0x000fe200010e0612 */
[----:B------:R-:W-:Y:S01]  /*3be0*/  SEL R8, R8, R11, P0 ;  /* 0x0000000b08087207 */ /* 0x000fe20000000000 */
[----:B------:R-:W-:-:S03]  /*3bf0*/  HFMA2 R11, -RZ, RZ, 0, 0 ;  /* 0x00000000ff0b7431 */ /* 0x000fc600000001ff */
        /* <DEDUP_REMOVED lines=9> */
[----:B------:R-:W-:Y:S06]  /*3c90*/  RET.REL.NODEC R10 `(_ZN2at6native16triu_tril_kernelIN3c108BFloat16EiLb1ELi4ELb0EEEvNS_4cuda6detail10TensorInfoIT_T0_EENS6_IKS7_S8_EEllS8_) ;  /* 0xffffffc00ad87950 */ /* 0x000fec0003c3ffff */
        .weak           $__internal_13_$__cuda_sm20_rem_s64
        .type           $__internal_13_$__cuda_sm20_rem_s64,@function
        .size           $__internal_13_$__cuda_sm20_rem_s64,(.L_x_6303 - $__internal_13_$__cuda_sm20_rem_s64)
$__internal_13_$__cuda_sm20_rem_s64:
[----:B------:R-:W-:Y:S02]  /*3ca0*/  UIADD3 UR4, UP1, UPT, URZ, -UR7, URZ ;  /* 0x80000007ff047290 */ /* 0x000fe4000ff3e0ff */
[----:B------:R-:W-:Y:S02]  /*3cb0*/  UISETP.GE.AND UP0, UPT, UR8, URZ, UPT ;  /* 0x000000ff0800728c */ /* 0x000fe4000bf06270 */
[----:B------:R-:W-:Y:S02]  /*3cc0*/  UIADD3.X UR5, UPT, UPT, URZ, ~UR8, URZ, UP1, !UPT ;  /* 0x80000008ff057290 */ /* 0x000fe40008ffe4ff */
[----:B------:R-:W-:Y:S02]  /*3cd0*/  USEL UR4, UR4, UR7, !UP0 ;  /* 0x0000000704047287 */ /* 0x000fe4000c000000 */
[----:B------:R-:W-:-:S09]  /*3ce0*/  USEL UR5, UR5, UR8, !UP0 ;  /* 0x0000000805057287 */ /* 0x000fd2000c000000 */
[----:B------:R-:W0:Y:S02]  /*3cf0*/  I2F.U64.RP R5, UR4 ;  /* 0x0000000400057d12 */ /* 0x000e240008309000 */
[----:B0-----:R-:W0:Y:S02]  /*3d00*/  MUFU.RCP R5, R5 ;  /* 0x0000000500057308 */ /* 0x001e240000001000 */
[----:B0-----:R-:W-:-:S15]  /*3d10*/  VIADD R8, R5, 0x1ffffffe ;  /* 0x1ffffffe05087836 */ /* 0x001fde0000000000 */
        /* <DEDUP_REMOVED lines=8> */
[----:B------:R-:W-:-:S03]  /*3da0*/  IMAD.HI.U32 R10, R8, R13, RZ ;  /* 0x0000000d080a7227 */ /* 0x000fc600078e00ff */
[----:B------:R-:W-:Y:S01]  /*3db0*/  IADD3.X R15, PT, PT, RZ, ~R11, RZ, P0, !PT ;  /* 0x8000000bff0f7210 */ /* 0x000fe200007fe4ff */
[----:B------:R-:W-:-:S04]  /*3dc0*/  IMAD.MOV.U32 R11, RZ, RZ, R8 ;  /* 0x000000ffff0b7224 */ /* 0x000fc800078e0008 */
[----:B------:R-:W-:-:S04]  /*3dd0*/  IMAD.WIDE.U32 R10, P0, R8, R15, R10 ;  /* 0x0000000f080a7225 */ /* 0x000fc8000780000a */
[C---:B------:R-:W-:Y:S02]  /*3de0*/  IMAD R17, R9.reuse, R15, RZ ;  /* 0x0000000f09117224 */ /* 0x040fe400078e02ff */
[----:B------:R-:W-:-:S04]  /*3df0*/  IMAD.HI.U32 R10, P1, R9, R13, R10 ;  /* 0x0000000d090a7227 */ /* 0x000fc8000782000a */
[----:B------:R-:W-:Y:S01]  /*3e00*/  IMAD.HI.U32 R5, R9, R15, RZ ;  /* 0x0000000f09057227 */ /* 0x000fe200078e00ff */
[----:B------:R-:W-:-:S04]  /*3e10*/  IADD3 R11, P2, PT, R17, R10, RZ ;  /* 0x0000000a110b7210 */ /* 0x000fc80007f5e0ff */
[----:B------:R-:W-:Y:S01]  /*3e20*/  IADD3.X R5, PT, PT, R5, R9, RZ, P0, !PT ;  /* 0x0000000905057210 */ /* 0x000fe200007fe4ff */
[----:B------:R-:W-:-:S03]  /*3e30*/  IMAD.WIDE.U32 R8, R11, UR4, RZ ;  /* 0x000000040b087c25 */ /* 0x000fc6000f8e00ff */
[----:B------:R-:W-:Y:S01]  /*3e40*/  IADD3.X R5, PT, PT, RZ, RZ, R5, P2, P1 ;  /* 0x000000ffff057210 */ /* 0x000fe200017e2405 */
[----:B------:R-:W-:Y:S01]  /*3e50*/  IMAD R6, R11, UR5, R9 ;  /* 0x000000050b067c24 */ /* 0x000fe2000f8e0209 */
[----:B------:R-:W-:Y:S02]  /*3e60*/  IADD3 R13, P0, PT, RZ, -R8, RZ ;  /* 0x80000008ff0d7210 */ /* 0x000fe40007f1e0ff */
[----:B------:R-:W-:Y:S01]  /*3e70*/  ISETP.GE.AND P1, PT, R3, RZ, PT ;  /* 0x000000ff0300720c */ /* 0x000fe20003f26270 */
[----:B------:R-:W-:Y:S01]  /*3e80*/  IMAD R6, R5, UR4, R6 ;  /* 0x0000000405067c24 */ /* 0x000fe2000f8e0206 */
[----:B------:R-:W-:Y:S01]  /*3e90*/  IADD3 R9, P4, PT, RZ, -R12, RZ ;  /* 0x8000000cff097210 */ /* 0x000fe20007f9e0ff */
[----:B------:R-:W-:-:S03]  /*3ea0*/  IMAD.HI.U32 R10, R11, R13, RZ ;  /* 0x0000000d0b0a7227 */ /* 0x000fc600078e00ff */
[----:B------:R-:W-:Y:S01]  /*3eb0*/  SEL R12, R9, R12, !P1 ;  /* 0x0000000c090c7207 */ /* 0x000fe20004800000 */
[----:B------:R-:W-:Y:S01]  /*3ec0*/  IMAD.X R6, RZ, RZ, ~R6, P0 ;  /* 0x000000ffff067224 */ /* 0x000fe200000e0e06 */
[----:B------:R-:W-:-:S03]  /*3ed0*/  MOV R9, RZ ;  /* 0x000000ff00097202 */ /* 0x000fc60000000f00 */
[----:B------:R-:W-:-:S04]  /*3ee0*/  IMAD.WIDE.U32 R10, P0, R11, R6, R10 ;  /* 0x000000060b0a7225 */ /* 0x000fc8000780000a */
[C---:B------:R-:W-:Y:S02]  /*3ef0*/  IMAD R8, R5.reuse, R6, RZ ;  /* 0x0000000605087224 */ /* 0x040fe400078e02ff */
[----:B------:R-:W-:Y:S01]  /*3f00*/  IMAD.HI.U32 R11, P2, R5, R13, R10 ;  /* 0x0000000d050b7227 */ /* 0x000fe2000784000a */
[----:B------:R-:W-:-:S03]  /*3f10*/  IADD3.X R10, PT, PT, RZ, ~R3, RZ, P4, !PT ;  /* 0x80000003ff0a7210 */ /* 0x000fc600027fe4ff */
[----:B------:R-:W-:Y:S01]  /*3f20*/  IMAD.HI.U32 R6, R5, R6, RZ ;  /* 0x0000000605067227 */ /* 0x000fe200078e00ff */
[----:B------:R-:W-:Y:S02]  /*3f30*/  IADD3 R11, P3, PT, R8, R11, RZ ;  /* 0x0000000b080b7210 */ /* 0x000fe40007f7e0ff */
[----:B------:R-:W-:Y:S01]  /*3f40*/  SEL R10, R10, R3, !P1 ;  /* 0x000000030a0a7207 */ /* 0x000fe20004800000 */
[----:B------:R-:W-:Y:S02]  /*3f50*/  IMAD.X R5, R6, 0x1, R5, P0 ;  /* 0x0000000106057824 */ /* 0x000fe400000e0605 */
[----:B------:R-:W-:-:S03]  /*3f60*/  IMAD.HI.U32 R8, R11, R12, RZ ;  /* 0x0000000c0b087227 */ /* 0x000fc600078e00ff */
        /* <DEDUP_REMOVED lines=19> */
[C---:B------:R-:W-:Y:S02]  /*40a0*/  ISETP.GE.U32.AND P0, PT, R3.reuse, UR4, PT ;  /* 0x0000000403007c0c */ /* 0x040fe4000bf06070 */
[----:B------:R-:W-:-:S02]  /*40b0*/  IADD3 R12, PT, PT, R3, -UR4, RZ ;  /* 0x80000004030c7c10 */ /* 0x000fc4000fffe0ff */
[----:B------:R-:W-:-:S04]  /*40c0*/  ISETP.GE.U32.AND.EX P0, PT, R5, UR5, PT, P0 ;  /* 0x0000000505007c0c */ /* 0x000fc8000bf06100 */
[----:B------:R-:W-:Y:S02]  /*40d0*/  SEL R12, R12, R3, P0 ;  /* 0x000000030c0c7207 */ /* 0x000fe40000000000 */
[----:B------:R-:W-:-:S03]  /*40e0*/  ISETP.NE.U32.AND P0, PT, RZ, UR7, PT ;  /* 0x00000007ff007c0c */ /* 0x000fc6000bf05070 */
[----:B------:R-:W-:Y:S01]  /*40f0*/  IMAD.MOV R3, RZ, RZ, -R12 ;  /* 0x000000ffff037224 */ /* 0x000fe200078e0a0c */
[----:B------:R-:W-:-:S04]  /*4100*/  ISETP.NE.AND.EX P0, PT, RZ, UR8, PT, P0 ;  /* 0x00000008ff007c0c */ /* 0x000fc8000bf05300 */
[----:B------:R-:W-:Y:S01]  /*4110*/  SEL R12, R3, R12, !P1 ;  /* 0x0000000c030c7207 */ /* 0x000fe20004800000 */
[----:B------:R-:W-:-:S03]  /*4120*/  HFMA2 R3, -RZ, RZ, 0, 0 ;  /* 0x00000000ff037431 */ /* 0x000fc600000001ff */
[----:B------:R-:W-:Y:S01]  /*4130*/  SEL R12, R12, 0xffffffff, P0 ;  /* 0xffffffff0c0c7807 */ /* 0x000fe20000000000 */
[----:B------:R-:W-:Y:S06]  /*4140*/  RET.REL.NODEC R2 `(_ZN2at6native16triu_tril_kernelIN3c108BFloat16EiLb1ELi4ELb0EEEvNS_4cuda6detail10TensorInfoIT_T0_EENS6_IKS7_S8_EEllS8_) ;  /* 0xffffffbc02ac7950 */ /* 0x000fec0003c3ffff */
.L_x_423:
        /* <DEDUP_REMOVED lines=11> */
.L_x_6303:


//--------------------- .text._ZN2at6native16triu_tril_kernelIN3c108BFloat16EiLb1ELi4ELb1EEEvNS_4cuda6detail10TensorInfoIT_T0_EENS6_IKS7_S8_EEllS8_ --------------------------
	.section	.text._ZN2at6native16triu_tril_kernelIN3c108BFloat16EiLb1ELi4ELb1EEEvNS_4cuda6detail10TensorInfoIT_T0_EENS6_IKS7_S8_EEllS8_,"ax",@progbits
	.align	128
        .global         _ZN2at6native16triu_tril_kernelIN3c108BFloat16EiLb1ELi4ELb1EEEvNS_4cuda6detail10TensorInfoIT_T0_EENS6_IKS7_S8_EEllS8_
        .type           _ZN2at6native16triu_tril_kernelIN3c108BFloat16EiLb1ELi4ELb1EEEvNS_4cuda6detail10TensorInfoIT_T0_EENS6_IKS7_S8_EEllS8_,@function
        .size           _ZN2at6native16triu_tril_kernelIN3c108BFloat16EiLb1ELi4ELb1EEEvNS_4cuda6detail10TensorInfoIT_T0_EENS6_IKS7_S8_EEllS8_,(.L_x_6305 - _ZN2at6native16triu_tril_kernelIN3c108BFloat16EiLb1ELi4ELb1EEEvNS_4cuda6detail10TensorInfoIT_T0_EENS6_IKS7_S8_EEllS8_)
        .other          _ZN2at6native16triu_tril_kernelIN3c108BFloat16EiLb1ELi4ELb1EEEvNS_4cuda6detail10TensorInfoIT_T0_EENS6_IKS7_S8_EEllS8_,@"STO_CUDA_ENTRY STV_DEFAULT"
_ZN2at6native16triu_tril_kernelIN3c108BFloat16EiLb1ELi4ELb1EEEvNS_4cuda6detail10TensorInfoIT_T0_EENS6_IKS7_S8_EEllS8_:
.text._ZN2at6native16triu_tril_kernelIN3c108BFloat16EiLb1ELi4ELb1EEEvNS_4cuda6detail10TensorInfoIT_T0_EENS6_IKS7_S8_EEllS8_:
        /* <DEDUP_REMOVED lines=40> */
.L_x_425:
[----:B------:R-:W0:Y:S01]  /*0280*/  LDCU UR6, c[0x0][0x540] ;  /* 0x0000a800ff0677ac */ /* 0x000e220008000800 */
[----:B------:R-:W-:Y:S01]  /*0290*/  MOV R20, R6 ;  /* 0x0000000600147202 */ /* 0x000fe20000000f00 */
[----:B------:R-:W-:Y:S01]  /*02a0*/  IMAD.U32 R4, RZ, RZ, UR4 ;  /* 0x00000004ff047e24 */ /* 0x000fe2000f8e00ff */
[----:B------:R-:W-:Y:S01]  /*02b0*/  MOV R8, 0x2e0 ;  /* 0x000002e000087802 */ /* 0x000fe20000000f00 */
[----:B0-----:R-:W-:-:S07]  /*02c0*/  IMAD.U32 R3, RZ, RZ, UR6 ;  /* 0x00000006ff037e24 */ /* 0x001fce000f8e00ff */
[----:B------:R-:W-:Y:S05]  /*02d0*/  CALL.REL.NOINC `($__internal_14_$__cuda_sm20_div_s64) ;  /* 0x0000003000a07944 */ /* 0x000fea0003c00000 */
[----:B------:R-:W0:Y:S01]  /*02e0*/  LDCU UR6, c[0x0][0x540] ;  /* 0x0000a800ff0677ac */ /* 0x000e220008000800 */
[----:B------:R-:W-:-:S05]  /*02f0*/  IADD3 R3, PT, PT, -R10, RZ, RZ ;  /* 0x000000ff0a037210 */ /* 0x000fca0007ffe1ff */
[----:B0-----:R-:W-:-:S07]  /*0300*/  IMAD R6, R3, UR6, R6 ;  /* 0x0000000603067c24 */ /* 0x001fce000f8e0206 */
.L_x_426:
[----:B------:R-:W-:Y:S05]  /*0310*/  BSYNC.RECONVERGENT B0 ;  /* 0x0000000000007941 */ /* 0x000fea0003800200 */
.L_x_424:
        /* <DEDUP_REMOVED lines=26> */
.L_x_428:
[----:B------:R-:W-:Y:S01]  /*04c0*/  IMAD.MOV.U32 R16, RZ, RZ, R10 ;  /* 0x000000ffff107224 */ /* 0x000fe200078e000a */
[----:B------:R-:W-:Y:S02]  /*04d0*/  MOV R15, R11 ;  /* 0x0000000b000f7202 */ /* 0x000fe40000000f00 */
[----:B------:R-:W-:-:S07]  /*04e0*/  MOV R18, 0x500 ;  /* 0x0000050000127802 */ /* 0x000fce0000000f00 */
[----:B------:R-:W-:Y:S05]  /*04f0*/  CALL.REL.NOINC `($__internal_15_$__cuda_sm20_rem_s64) ;  /* 0x0000003400707944 */ /* 0x000fea0003c00000 */
[----:B------:R-:W-:-:S07]  /*0500*/  IMAD.MOV.U32 R21, RZ, RZ, R13 ;  /* 0x000000ffff157224 */ /* 0x000fce00078e000d */
.L_x_429:
[----:B------:R-:W-:Y:S05]  /*0510*/  BSYNC.RECONVERGENT B0 ;  /* 0x0000000000007941 */ /* 0x000fea0003800200 */
.L_x_427:
        /* <DEDUP_REMOVED lines=30> */
.L_x_431:
[----:B------:R-:W-:Y:S01]  /*0700*/  IMAD.MOV.U32 R20, RZ, RZ, R10 ;  /* 0x000000ffff147224 */ /* 0x000fe200078e000a */
[----:B------:R-:W-:Y:S01]  /*0710*/  MOV R5, R11 ;  /* 0x0000000b00057202 */ /* 0x000fe20000000f00 */
[----:B------:R-:W-:Y:S01]  /*0720*/  IMAD.MOV.U32 R4, RZ, RZ, R7 ;  /* 0x000000ffff047224 */ /* 0x000fe200078e0007 */
[----:B------:R-:W-:-:S07]  /*0730*/  MOV R8, 0x750 ;  /* 0x0000075000087802 */ /* 0x000fce0000000f00 */
[----:B-1----:R-:W-:Y:S05]  /*0740*/  CALL.REL.NOINC `($__internal_14_$__cuda_sm20_div_s64) ;  /* 0x0000002c00847944 */ /* 0x002fea0003c00000 */
[----:B------:R-:W-:-:S07]  /*0750*/  IMAD.MOV.U32 R13, RZ, RZ, R10 ;  /* 0x000000ffff0d7224 */ /* 0x000fce00078e000a */
.L_x_432:
[----:B------:R-:W-:Y:S05]  /*0760*/  BSYNC.RECONVERGENT B0 ;  /* 0x0000000000007941 */ /* 0x000fea0003800200 */
.L_x_430:
        /* <DEDUP_REMOVED lines=14> */
.L_x_459:
        /* <DEDUP_REMOVED lines=30> */
.L_x_436:
[----:B------:R-:W-:Y:S01]  /*0a30*/  MOV R5, R11 ;  /* 0x0000000b00057202 */ /* 0x000fe20000000f00 */
[----:B------:R-:W-:Y:S01]  /*0a40*/  IMAD.MOV.U32 R20, RZ, RZ, R13 ;  /* 0x000000ffff147224 */ /* 0x000fe200078e000d */
[----:B------:R-:W-:Y:S01]  /*0a50*/  MOV R4, UR8 ;  /* 0x0000000800047c02 */ /* 0x000fe20008000f00 */
[----:B------:R-:W-:Y:S01]  /*0a60*/  IMAD.U32 R3, RZ, RZ, UR6 ;  /* 0x00000006ff037e24 */ /* 0x000fe2000f8e00ff */
[----:B------:R-:W-:-:S07]  /*0a70*/  MOV R8, 0xa90 ;  /* 0x00000a9000087802 */ /* 0x000fce0000000f00 */
[----:B------:R-:W-:Y:S05]  /*0a80*/  CALL.REL.NOINC `($__internal_14_$__cuda_sm20_div_s64) ;  /* 0x0000002800b47944 */ /* 0x000fea0003c00000 */
[--C-:B------:R-:W-:Y:S01]  /*0a90*/  IMAD.MOV R4, RZ, RZ, -R10.reuse ;  /* 0x000000ffff047224 */ /* 0x100fe200078e0a0a */
[----:B------:R-:W-:Y:S01]  /*0aa0*/  MOV R23, R11 ;  /* 0x0000000b00177202 */ /* 0x000fe20000000f00 */
[----:B------:R-:W-:Y:S02]  /*0ab0*/  IMAD.MOV.U32 R22, RZ, RZ, R10 ;  /* 0x000000ffff167224 */ /* 0x000fe400078e000a */
[----:B------:R-:W-:-:S07]  /*0ac0*/  IMAD R4, R4, UR6, R13 ;  /* 0x0000000604047c24 */ /* 0x000fce000f8e020d */
.L_x_437:
[----:B------:R-:W-:Y:S05]  /*0ad0*/  BSYNC.RECONVERGENT B0 ;  /* 0x0000000000007941 */ /* 0x000fea0003800200 */
.L_x_435:
        /* <DEDUP_REMOVED lines=34> */
.L_x_439:
[----:B------:R-:W-:Y:S01]  /*0d00*/  IMAD.MOV.U32 R20, RZ, RZ, R22 ;  /* 0x000000ffff147224 */ /* 0x000fe200078e0016 */
[----:B------:R-:W-:Y:S01]  /*0d10*/  MOV R3, UR9 ;  /* 0x0000000900037c02 */ /* 0x000fe20008000f00 */
[----:B------:R-:W-:Y:S01]  /*0d20*/  IMAD.MOV.U32 R5, RZ, RZ, R23 ;  /* 0x000000ffff057224 */ /* 0x000fe200078e0017 */
[----:B------:R-:W-:Y:S01]  /*0d30*/  MOV R8, 0xd60 ;  /* 0x00000d6000087802 */ /* 0x000fe20000000f00 */
[----:B------:R-:W-:-:S07]  /*0d40*/  IMAD.U32 R4, RZ, RZ, UR7 ;  /* 0x00000007ff047e24 */ /* 0x000fce000f8e00ff */
[----:B------:R-:W-:Y:S05]  /*0d50*/  CALL.REL.NOINC `($__internal_14_$__cuda_sm20_div_s64) ;  /* 0x0000002800007944 */ /* 0x000fea0003c00000 */
[----:B------:R-:W-:Y:S01]  /*0d60*/  IMAD.MOV R3, RZ, RZ, -R10 ;  /* 0x000000ffff037224 */ /* 0x000fe200078e0a0a */
[----:B------:R-:W-:Y:S01]  /*0d70*/  MOV R16, R10 ;  /* 0x0000000a00107202 */ /* 0x000fe20000000f00 */
[----:B------:R-:W-:Y:S02]  /*0d80*/  IMAD.MOV.U32 R17, RZ, RZ, R11 ;  /* 0x000000ffff117224 */ /* 0x000fe400078e000b */
[----:B------:R-:W-:-:S07]  /*0d90*/  IMAD R22, R3, UR9, R22 ;  /* 0x0000000903167c24 */ /* 0x000fce000f8e0216 */
.L_x_440:
[----:B------:R-:W-:Y:S05]  /*0da0*/  BSYNC.RECONVERGENT B0 ;  /* 0x0000000000007941 */ /* 0x000fea0003800200 */
.L_x_438:
        /* <DEDUP_REMOVED lines=34> */
.L_x_442:
[----:B------:R-:W-:Y:S01]  /*0fd0*/  IMAD.MOV.U32 R20, RZ, RZ, R16 ;  /* 0x000000ffff147224 */ /* 0x000fe200078e0010 */
[----:B------:R-:W-:Y:S01]  /*0fe0*/  MOV R5, R17 ;  /* 0x0000001100057202 */ /* 0x000fe20000000f00 */
[----:B------:R-:W-:Y:S01]  /*0ff0*/  IMAD.U32 R3, RZ, RZ, UR9 ;  /* 0x00000009ff037e24 */ /* 0x000fe2000f8e00ff */
[----:B------:R-:W-:Y:S01]  /*1000*/  MOV R8, 0x1030 ;  /* 0x0000103000087802 */ /* 0x000fe20000000f00 */
[----:B------:R-:W-:-:S07]  /*1010*/  IMAD.U32 R4, RZ, RZ, UR8 ;  /* 0x00000008ff047e24 */ /* 0x000fce000f8e00ff */
[----:B------:R-:W-:Y:S05]  /*1020*/  CALL.REL.NOINC `($__internal_14_$__cuda_sm20_div_s64) ;  /* 0x00000024004c7944 */ /* 0x000fea0003c00000 */
[----:B------:R-:W-:Y:S01]  /*1030*/  IADD3 R3, PT, PT, -R10, RZ, RZ ;  /* 0x000000ff0a037210 */ /* 0x000fe20007ffe1ff */
[----:B------:R-:W-:Y:S02]  /*1040*/  IMAD.MOV.U32 R12, RZ, RZ, R10 ;  /* 0x000000ffff0c7224 */ /* 0x000fe400078e000a */
[----:B------:R-:W-:Y:S02]  /*1050*/  IMAD.MOV.U32 R13, RZ, RZ, R11 ;  /* 0x000000ffff0d7224 */ /* 0x000fe400078e000b */
[----:B------:R-:W-:-:S07]  /*1060*/  IMAD R16, R3, UR9, R16 ;  /* 0x0000000903107c24 */ /* 0x000fce000f8e0210 */
.L_x_443:
[----:B------:R-:W-:Y:S05]  /*1070*/  BSYNC.RECONVERGENT B0 ;  /* 0x0000000000007941 */ /* 0x000fea0003800200 */
.L_x_441:
        /* <DEDUP_REMOVED lines=34> */
.L_x_445:
        /* <DEDUP_REMOVED lines=10> */
.L_x_446:
[----:B------:R-:W-:Y:S05]  /*1340*/  BSYNC.RECONVERGENT B0 ;  /* 0x0000000000007941 */ /* 0x000fea0003800200 */
.L_x_444:
        /* <DEDUP_REMOVED lines=34> */
.L_x_448:
[----:B------:R-:W-:Y:S01]  /*1570*/  IMAD.MOV.U32 R20, RZ, RZ, R16 ;  /* 0x000000ffff147224 */ /* 0x000fe200078e0010 */
[----:B------:R-:W-:Y:S01]  /*1580*/  MOV R5, R17 ;  /* 0x0000001100057202 */ /* 0x000fe20000000f00 */
[----:B------:R-:W-:Y:S01]  /*1590*/  IMAD.U32 R3, RZ, RZ, UR10 ;  /* 0x0000000aff037e24 */ /* 0x000fe2000f8e00ff */
[----:B------:R-:W-:Y:S02]  /*15a0*/  MOV R4, UR8 ;  /* 0x0000000800047c02 */ /* 0x000fe40008000f00 */
[----:B------:R-:W-:-:S07]  /*15b0*/  MOV R8, 0x15d0 ;  /* 0x000015d000087802 */ /* 0x000fce0000000f00 */
[----:B------:R-:W-:Y:S05]  /*15c0*/  CALL.REL.NOINC `($__internal_14_$__cuda_sm20_div_s64) ;  /* 0x0000001c00e47944 */ /* 0x000fea0003c00000 */
[----:B------:R-:W-:Y:S01]  /*15d0*/  IMAD.MOV R3, RZ, RZ, -R10 ;  /* 0x000000ffff037224 */ /* 0x000fe200078e0a0a */
[----:B------:R-:W-:Y:S01]  /*15e0*/  MOV R12, R10 ;  /* 0x0000000a000c7202 */ /* 0x000fe20000000f00 */
[----:B------:R-:W-:Y:S02]  /*15f0*/  IMAD.MOV.U32 R13, RZ, RZ, R11 ;  /* 0x000000ffff0d7224 */ /* 0x000fe400078e000b */
[----:B------:R-:W-:-:S07]  /*1600*/  IMAD R16, R3, UR10, R16 ;  /* 0x0000000a03107c24 */ /* 0x000fce000f8e0210 */
.L_x_449:
[----:B------:R-:W-:Y:S05]  /*1610*/  BSYNC.RECONVERGENT B0 ;  /* 0x0000000000007941 */ /* 0x000fea0003800200 */
.L_x_447:
        /* <DEDUP_REMOVED lines=34> */
.L_x_451:
        /* <DEDUP_REMOVED lines=10> */
.L_x_452:
[----:B------:R-:W-:Y:S05]  /*18e0*/  BSYNC.RECONVERGENT B0 ;  /* 0x0000000000007941 */ /* 0x000fea0003800200 */
.L_x_450:
        /* <DEDUP_REMOVED lines=34> */
.L_x_454:
        /* <DEDUP_REMOVED lines=10> */
.L_x_455:
[----:B------:R-:W-:Y:S05]  /*1bb0*/  BSYNC.RECONVERGENT B0 ;  /* 0x0000000000007941 */ /* 0x000fea0003800200 */
.L_x_453:
        /* <DEDUP_REMOVED lines=33> */
.L_x_457:
[----:B------:R-:W-:Y:S01]  /*1dd0*/  IMAD.MOV.U32 R20, RZ, RZ, R12 ;  /* 0x000000ffff147224 */ /* 0x000fe200078e000c */
[----:B------:R-:W-:Y:S01]  /*1de0*/  MOV R5, R13 ;  /* 0x0000000d00057202 */ /* 0x000fe20000000f00 */
[----:B------:R-:W-:Y:S01]  /*1df0*/  IMAD.U32 R3, RZ, RZ, UR8 ;  /* 0x00000008ff037e24 */ /* 0x000fe2000f8e00ff */
[----:B------:R-:W-:Y:S02]  /*1e00*/  MOV R4, UR9 ;  /* 0x0000000900047c02 */ /* 0x000fe40008000f00 */
[----:B------:R-:W-:-:S07]  /*1e10*/  MOV R8, 0x1e30 ;  /* 0x00001e3000087802 */ /* 0x000fce0000000f00 */
[----:B------:R-:W-:Y:S05]  /*1e20*/  CALL.REL.NOINC `($__internal_14_$__cuda_sm20_div_s64) ;  /* 0x0000001400cc7944 */ /* 0x000fea0003c00000 */
[----:B------:R-:W-:Y:S01]  /*1e30*/  IMAD.MOV R3, RZ, RZ, -R10 ;  /* 0x000000ffff037224 */ /* 0x000fe200078e0a0a */
[----:B------:R-:W-:-:S03]  /*1e40*/  MOV R13, R10 ;  /* 0x0000000a000d7202 */ /* 0x000fc60000000f00 */
[----:B------:R-:W-:-:S07]  /*1e50*/  IMAD R12, R3, UR8, R12 ;  /* 0x00000008030c7c24 */ /* 0x000fce000f8e020c */
.L_x_458:
[----:B------:R-:W-:Y:S05]  /*1e60*/  BSYNC.RECONVERGENT B0 ;  /* 0x0000000000007941 */ /* 0x000fea0003800200 */
.L_x_456:
        /* <DEDUP_REMOVED lines=9> */
.L_x_434:
        /* <DEDUP_REMOVED lines=34> */
.L_x_462:
[----:B------:R-:W-:Y:S01]  /*2120*/  MOV R5, R11 ;  /* 0x0000000b00057202 */ /* 0x000fe20000000f00 */
[----:B------:R-:W-:Y:S01]  /*2130*/  IMAD.MOV.U32 R20, RZ, RZ, R13 ;  /* 0x000000ffff147224 */ /* 0x000fe200078e000d */
[----:B------:R-:W-:Y:S01]  /*2140*/  MOV R3, UR5 ;  /* 0x0000000500037c02 */ /* 0x000fe20008000f00 */
[----:B------:R-:W-:Y:S01]  /*2150*/  IMAD.U32 R4, RZ, RZ, UR6 ;  /* 0x00000006ff047e24 */ /* 0x000fe2000f8e00ff */
[----:B------:R-:W-:-:S07]  /*2160*/  MOV R8, 0x2180 ;  /* 0x0000218000087802 */ /* 0x000fce0000000f00 */
[----:B------:R-:W-:Y:S05]  /*2170*/  CALL.REL.NOINC `($__internal_14_$__cuda_sm20_div_s64) ;  /* 0x0000001000f87944 */ /* 0x000fea0003c00000 */
[----:B------:R-:W-:Y:S01]  /*2180*/  IADD3 R4, PT, PT, -R10, RZ, RZ ;  /* 0x000000ff0a047210 */ /* 0x000fe20007ffe1ff */
[----:B------:R-:W-:Y:S01]  /*2190*/  IMAD.MOV.U32 R16, RZ, RZ, R10 ;  /* 0x000000ffff107224 */ /* 0x000fe200078e000a */
[----:B------:R-:W-:-:S03]  /*21a0*/  MOV R17, R11 ;  /* 0x0000000b00117202 */ /* 0x000fc60000000f00 */
[----:B------:R-:W-:-:S07]  /*21b0*/  IMAD R4, R4, UR5, R13 ;  /* 0x0000000504047c24 */ /* 0x000fce000f8e020d */
.L_x_463:
[----:B------:R-:W-:Y:S05]  /*21c0*/  BSYNC.RECONVERGENT B0 ;  /* 0x0000000000007941 */ /* 0x000fea0003800200 */
.L_x_461:
        /* <DEDUP_REMOVED lines=34> */
.L_x_465:
        /* <DEDUP_REMOVED lines=10> */
.L_x_466:
[----:B------:R-:W-:Y:S05]  /*2490*/  BSYNC.RECONVERGENT B0 ;  /* 0x0000000000007941 */ /* 0x000fea0003800200 */
.L_x_464:
        /* <DEDUP_REMOVED lines=34> */
.L_x_468:
        /* <DEDUP_REMOVED lines=10> */
.L_x_469:
[----:B------:R-:W-:Y:S05]  /*2760*/  BSYNC.RECONVERGENT B0 ;  /* 0x0000000000007941 */ /* 0x000fea0003800200 */
.L_x_467:
        /* <DEDUP_REMOVED lines=34> */
.L_x_471:
[----:B------:R-:W-:Y:S01]  /*2990*/  MOV R20, R16 ;  /* 0x0000001000147202 */ /* 0x000fe20000000f00 */
[----:B------:R-:W-:Y:S01]  /*29a0*/  IMAD.MOV.U32 R5, RZ, RZ, R17 ;  /* 0x000000ffff057224 */ /* 0x000fe200078e0011 */
[----:B------:R-:W-:Y:S01]  /*29b0*/  MOV R3, UR8 ;  /* 0x0000000800037c02 */ /* 0x000fe20008000f00 */
[----:B------:R-:W-:Y:S01]  /*29c0*/  IMAD.U32 R4, RZ, RZ, UR7 ;  /* 0x00000007ff047e24 */ /* 0x000fe2000f8e00ff */
[----:B------:R-:W-:-:S07]  /*29d0*/  MOV R8, 0x29f0 ;  /* 0x000029f000087802 */ /* 0x000fce0000000f00 */
[----:B------:R-:W-:Y:S05]  /*29e0*/  CALL.REL.NOINC `($__internal_14_$__cuda_sm20_div_s64) ;  /* 0x0000000800dc7944 */ /* 0x000fea0003c00000 */
[----:B------:R-:W-:Y:S01]  /*29f0*/  IADD3 R3, PT, PT, -R10, RZ, RZ ;  /* 0x000000ff0a037210 */ /* 0x000fe20007ffe1ff */
[----:B------:R-:W-:-:S04]  /*2a00*/  IMAD.MOV.U32 R13, RZ, RZ, R10 ;  /* 0x000000ffff0d7224 */ /* 0x000fc800078e000a */
[----:B------:R-:W-:-:S07]  /*2a10*/  IMAD R16, R3, UR8, R16 ;  /* 0x0000000803107c24 */ /* 0x000fce000f8e0210 */
.L_x_472:
[----:B------:R-:W-:Y:S05]  /*2a20*/  BSYNC.RECONVERGENT B0 ;  /* 0x0000000000007941 */ /* 0x000fea0003800200 */
.L_x_470:
[----:B------:R-:W-:Y:S01]  /*2a30*/  UMOV UR5, 0x6c ;  /* 0x0000006c00057882 */ /* 0x000fe20000000000 */
[----:B------:R-:W-:Y:S02]  /*2a40*/  UIADD3 UR4, UPT, UPT, UR4, -0x4, URZ ;  /* 0xfffffffc04047890 */ /* 0x000fe4000fffe0ff */
[----:B------:R-:W-:-:S12]  /*2a50*/  ULEA UR5, UR6, UR5, 0x2 ;  /* 0x0000000506057291 */ /* 0x000fd8000f8e10ff */
[----:B------:R-:W0:Y:S02]  /*2a60*/  LDCU UR5, c[0x0][UR5+0x380] ;  /* 0x00007000050577ac */ /* 0x000e240008000800 */
[----:B0-----:R-:W-:-:S07]  /*2a70*/  IMAD R21, R16, UR5, R21 ;  /* 0x0000000510157c24 */ /* 0x001fce000f8e0215 */
.L_x_460:
        /* <DEDUP_REMOVED lines=33> */
.L_x_475:
        /* <DEDUP_REMOVED lines=10> */
.L_x_476:
[----:B------:R-:W-:Y:S05]  /*2d30*/  BSYNC.RECONVERGENT B0 ;  /* 0x0000000000007941 */ /* 0x000fea0003800200 */
.L_x_474:
        /* <DEDUP_REMOVED lines=34> */
.L_x_478:
        /* <DEDUP_REMOVED lines=9> */
.L_x_479:
[----:B------:R-:W-:Y:S05]  /*2ff0*/  BSYNC.RECONVERGENT B0 ;  /* 0x0000000000007941 */ /* 0x000fea0003800200 */
.L_x_477:
[----:B------:R-:W-:Y:S01]  /*3000*/  UMOV UR5, 0x6c ;  /* 0x0000006c00057882 */ /* 0x000fe20000000000 */
[----:B------:R-:W-:Y:S02]  /*3010*/  UIADD3 UR4, UPT, UPT, UR4, -0x2, URZ ;  /* 0xfffffffe04047890 */ /* 0x000fe4000fffe0ff */
[----:B------:R-:W-:-:S12]  /*3020*/  ULEA UR5, UR7, UR5, 0x2 ;  /* 0x0000000507057291 */ /* 0x000fd8000f8e10ff */
[----:B------:R-:W0:Y:S02]  /*3030*/  LDCU UR5, c[0x0][UR5+0x380] ;  /* 0x00007000050577ac */ /* 0x000e240008000800 */
[----:B0-----:R-:W-:-:S07]  /*3040*/  IMAD R21, R16, UR5, R21 ;  /* 0x0000000510157c24 */ /* 0x001fce000f8e0215 */
.L_x_473:
        /* <DEDUP_REMOVED lines=29> */
.L_x_481:
[----:B------:R-:W-:Y:S01]  /*3220*/  IMAD.MOV.U32 R16, RZ, RZ, R13 ;  /* 0x000000ffff107224 */ /* 0x000fe200078e000d */
[----:B------:R-:W-:Y:S01]  /*3230*/  MOV R15, R11 ;  /* 0x0000000b000f7202 */ /* 0x000fe20000000f00 */
[----:B------:R-:W-:Y:S01]  /*3240*/  IMAD.U32 R3, RZ, RZ, UR5 ;  /* 0x00000005ff037e24 */ /* 0x000fe2000f8e00ff */
[----:B------:R-:W-:Y:S02]  /*3250*/  MOV R7, UR6 ;  /* 0x0000000600077c02 */ /* 0x000fe40008000f00 */
[----:B------:R-:W-:-:S07]  /*3260*/  MOV R18, 0x3280 ;  /* 0x0000328000127802 */ /* 0x000fce0000000f00 */
[----:B------:R-:W-:Y:S05]  /*3270*/  CALL.REL.NOINC `($__internal_15_$__cuda_sm20_rem_s64) ;  /* 0x0000000800107944 */ /* 0x000fea0003c00000 */
.L_x_482:
[----:B------:R-:W-:Y:S05]  /*3280*/  BSYNC.RECONVERGENT B0 ;  /* 0x0000000000007941 */ /* 0x000fea0003800200 */
.L_x_480:
[----:B------:R-:W-:Y:S02]  /*3290*/  UMOV UR5, 0x6c ;  /* 0x0000006c00057882 */ /* 0x000fe40000000000 */
[----:B------:R-:W-:-:S12]  /*32a0*/  ULEA UR5, UR4, UR5, 0x2 ;  /* 0x0000000504057291 */ /* 0x000fd8000f8e10ff */
[----:B------:R-:W0:Y:S02]  /*32b0*/  LDCU UR5, c[0x0][UR5+0x380] ;  /* 0x00007000050577ac */ /* 0x000e240008000800 */
[----:B0-----:R-:W-:-:S07]  /*32c0*/  IMAD R21, R13, UR5, R21 ;  /* 0x000000050d157c24 */ /* 0x001fce000f8e0215 */
.L_x_433:
[----:B------:R-:W0:Y:S02]  /*32d0*/  LDC R3, c[0x0][R2+0x45c] ;  /* 0x0001170002037b82 */ /* 0x000e240000000800 */
[----:B0-----:R-:W-:-:S05]  /*32e0*/  VIMNMX R3, PT, PT, R3, R6, !PT ;  /* 0x0000000603037248 */ /* 0x001fca0007fe0100 */
[----:B------:R-:W-:-:S05]  /*32f0*/  IMAD.IADD R8, R3, 0x1, -R6 ;  /* 0x0000000103087824 */ /* 0x000fca00078e0a06 */
[----:B------:R-:W-:-:S13]  /*3300*/  ISETP.NE.AND P0, PT, R8, RZ, PT ;  /* 0x000000ff0800720c */ /* 0x000fda0003f05270 */
[----:B------:R-:W-:Y:S05]  /*3310*/  @!P0 EXIT ;  /* 0x000000000000894d */ /* 0x000fea0003800000 */
[----:B------:R-:W0:Y:S01]  /*3320*/  LDC.64 R4, c[0x0][0x380] ;  /* 0x0000e000ff047b82 */ /* 0x000e220000000a00 */
[----:B------:R-:W1:Y:S01]  /*3330*/  LDCU.64 UR4, c[0x0][0x358] ;  /* 0x00006b00ff0477ac */ /* 0x000e620008000a00 */
[----:B------:R-:W-:Y:S01]  /*3340*/  ISETP.NE.AND P0, PT, R8, 0x1, PT ;  /* 0x000000010800780c */ /* 0x000fe20003f05270 */
[----:B0-----:R-:W-:-:S05]  /*3350*/  IMAD.WIDE R4, R21, 0x2, R4 ;  /* 0x0000000215047825 */ /* 0x001fca00078e0204 */
[----:B-1----:R0:W-:Y:S07]  /*3360*/  STG.E.U16 desc[UR4][R4.64], RZ ;  /* 0x000000ff04007986 */ /* 0x0021ee000c101504 */
[----:B------:R-:W-:Y:S05]  /*3370*/  @!P0 EXIT ;  /* 0x000000000000894d */ /* 0x000fea0003800000 */
[----:B------:R-:W1:Y:S01]  /*3380*/  LDCU.64 UR6, c[0x0][0x530] ;  /* 0x0000a600ff0677ac */ /* 0x000e620008000a00 */
[----:B------:R-:W-:Y:S02]  /*3390*/  IADD3 R3, PT, PT, R0, 0x1, RZ ;  /* 0x0000000100037810 */ /* 0x000fe40007ffe0ff */
[----:B------:R-:W-:Y:S02]  /*33a0*/  ISETP.NE.AND P1, PT, R8, 0x2, PT ;  /* 0x000000020800780c */ /* 0x000fe40003f25270 */
[----:B-1----:R-:W-:Y:S02]  /*33b0*/  ISETP.GE.U32.AND P0, PT, R3, UR6, PT ;  /* 0x0000000603007c0c */ /* 0x002fe4000bf06070 */
[----:B------:R-:W-:-:S04]  /*33c0*/  SHF.R.S32.HI R3, RZ, 0x1f, R3 ;  /* 0x0000001fff037819 */ /* 0x000fc80000011403 */
[----:B------:R-:W-:-:S13]  /*33d0*/  ISETP.GE.AND.EX P0, PT, R3, UR7, PT, P0 ;  /* 0x0000000703007c0c */ /* 0x000fda000bf06300 */
[----:B------:R-:W1:Y:S02]  /*33e0*/  @!P0 LDC R7, c[0x0][R2+0x3e8] ;  /* 0x0000fa0002078b82 */ /* 0x000e640000000800 */
[----:B-1----:R-:W-:-:S05]  /*33f0*/  @!P0 IMAD.WIDE R6, R7, 0x2, R4 ;  /* 0x0000000207068825 */ /* 0x002fca00078e0204 */
[----:B------:R1:W-:Y:S01]  /*3400*/  @!P0 STG.E.U16 desc[UR4][R6.64], RZ ;  /* 0x000000ff06008986 */ /* 0x0003e2000c101504 */
[----:B------:R-:W-:Y:S05]  /*3410*/  @!P1 EXIT ;  /* 0x000000000000994d */ /* 0x000fea0003800000 */
[----:B------:R-:W-:Y:S01]  /*3420*/  VIADD R3, R0, 0x2 ;  /* 0x0000000200037836 */ /* 0x000fe20000000000 */
[----:B------:R-:W-:-:S04]  /*3430*/  ISETP.NE.AND P1, PT, R8, 0x3, PT ;  /* 0x000000030800780c */ /* 0x000fc80003f25270 */
[----:B------:R-:W-:Y:S02]  /*3440*/  ISETP.GE.U32.AND P0, PT, R3, UR6, PT ;  /* 0x0000000603007c0c */ /* 0x000fe4000bf06070 */
[----:B------:R-:W-:-:S04]  /*3450*/  SHF.R.S32.HI R3, RZ, 0x1f, R3 ;  /* 0x0000001fff037819 */ /* 0x000fc80000011403 */
[----:B------:R-:W-:-:S13]  /*3460*/  ISETP.GE.AND.EX P0, PT, R3, UR7, PT, P0 ;  /* 0x0000000703007c0c */ /* 0x000fda000bf06300 */
[----:B-1----:R-:W1:Y:S02]  /*3470*/  @!P0 LDC R7, c[0x0][R2+0x3e8] ;  /* 0x0000fa0002078b82 */ /* 0x002e640000000800 */
[----:B-1----:R-:W-:-:S05]  /*3480*/  @!P0 SHF.L.U32 R7, R7, 0x1, RZ ;  /* 0x0000000107078819 */ /* 0x002fca00000006ff */
[----:B------:R-:W-:-:S05]  /*3490*/  @!P0 IMAD.WIDE R6, R7, 0x2, R4 ;  /* 0x0000000207068825 */ /* 0x000fca00078e0204 */
[----:B------:R1:W-:Y:S01]  /*34a0*/  @!P0 STG.E.U16 desc[UR4][R6.64], RZ ;  /* 0x000000ff06008986 */ /* 0x0003e2000c101504 */
[----:B------:R-:W-:Y:S05]  /*34b0*/  @!P1 EXIT ;  /* 0x000000000000994d */ /* 0x000fea0003800000 */
[----:B------:R-:W-:-:S05]  /*34c0*/  VIADD R0, R0, 0x3 ;  /* 0x0000000300007836 */ /* 0x000fca0000000000 */
[----:B------:R-:W-:Y:S02]  /*34d0*/  ISETP.GE.U32.AND P0, PT, R0, UR6, PT ;  /* 0x0000000600007c0c */ /* 0x000fe4000bf06070 */
[----:B------:R-:W-:-:S04]  /*34e0*/  SHF.R.S32.HI R0, RZ, 0x1f, R0 ;  /* 0x0000001fff007819 */ /* 0x000fc80000011400 */
[----:B------:R-:W-:-:S13]  /*34f0*/  ISETP.GE.AND.EX P0, PT, R0, UR7, PT, P0 ;  /* 0x0000000700007c0c */ /* 0x000fda000bf06300 */
[----:B------:R-:W-:Y:S05]  /*3500*/  @P0 EXIT ;  /* 0x000000000000094d */ /* 0x000fea0003800000 */
[----:B------:R-:W2:Y:S02]  /*3510*/  LDC R3, c[0x0][R2+0x3e8] ;  /* 0x0000fa0002037b82 */ /* 0x000ea40000000800 */
[----:B--2---:R-:W-:-:S04]  /*3520*/  IMAD R3, R3, 0x3, RZ ;  /* 0x0000000303037824 */ /* 0x004fc800078e02ff */
[----:B0-----:R-:W-:-:S05]  /*3530*/  IMAD.WIDE R4, R3, 0x2, R4 ;  /* 0x0000000203047825 */ /* 0x001fca00078e0204 */
[----:B------:R-:W-:Y:S01]  /*3540*/  STG.E.U16 desc[UR4][R4.64], RZ ;  /* 0x000000ff04007986 */ /* 0x000fe2000c101504 */
[----:B------:R-:W-:Y:S05]  /*3550*/  EXIT ;  /* 0x000000000000794d */ /* 0x000fea0003800000 */
        .weak           $__internal_14_$__cuda_sm20_div_s64
        .type           $__internal_14_$__cuda_sm20_div_s64,@function
        .size           $__internal_14_$__cuda_sm20_div_s64,($__internal_15_$__cuda_sm20_rem_s64 - $__internal_14_$__cuda_sm20_div_s64)
$__internal_14_$__cuda_sm20_div_s64:
        /* <DEDUP_REMOVED lines=85> */
[----:B------:R-:W-:Y:S06]  /*3ab0*/  RET.REL.NODEC R8 `(_ZN2at6native16triu_tril_kernelIN3c108BFloat16EiLb1ELi4ELb1EEEvNS_4cuda6detail10TensorInfoIT_T0_EENS6_IKS7_S8_EEllS8_) ;  /* 0xffffffc408507950 */ /* 0x000fec0003c3ffff */
        .weak           $__internal_15_$__cuda_sm20_rem_s64
        .type           $__internal_15_$__cuda_sm20_rem_s64,@function
        .size           $__internal_15_$__cuda_sm20_rem_s64,(.L_x_6305 - $__internal_15_$__cuda_sm20_rem_s64)
$__internal_15_$__cuda_sm20_rem_s64:
        /* <DEDUP_REMOVED lines=74> */
[----:B------:R-:W-:Y:S06]  /*3f60*/  RET.REL.NODEC R18 `(_ZN2at6native16triu_tril_kernelIN3c108BFloat16EiLb1ELi4ELb1EEEvNS_4cuda6detail10TensorInfoIT_T0_EENS6_IKS7_S8_EEllS8_) ;  /* 0xffffffc012247950 */ /* 0x000fec0003c3ffff */
.L_x_483:
        /* <DEDUP_REMOVED lines=9> */
.L_x_6305:


//--------------------- .text._ZN2at6native16triu_tril_kernelIN3c104HalfElLb1ELi4ELb0EEEvNS_4cuda6detail10TensorInfoIT_T0_EENS6_IKS7_S8_EEllS8_ --------------------------
	.section	.text._ZN2at6native16triu_tril_kernelIN3c104HalfElLb1ELi4ELb0EEEvNS_4cuda6detail10TensorInfoIT_T0_EENS6_IKS7_S8_EEllS8_,"ax",@progbits
	.align	128
        .global         _ZN2at6native16triu_tril_kernelIN3c104HalfElLb1ELi4ELb0EEEvNS_4cuda6detail10TensorInfoIT_T0_EENS6_IKS7_S8_EEllS8_
        .type           _ZN2at6native16triu_tril_kernelIN3c104HalfElLb1ELi4ELb0EEEvNS_4cuda6detail10TensorInfoIT_T0_EENS6_IKS7_S8_EEllS8_,@function
        .size           _ZN2at6native16triu_tril_kernelIN3c104HalfElLb1ELi4ELb0EEEvNS_4cuda6detail10TensorInfoIT_T0_EENS6_IKS7_S8_EEllS8_,(.L_x_6307 - _ZN2at6native16triu_tril_kernelIN3c104HalfElLb1ELi4ELb0EEEvNS_4cuda6detail10TensorInfoIT_T0_EENS6_IKS7_S8_EEllS8_)
        .other          _ZN2at6native16triu_tril_kernelIN3c104HalfElLb1ELi4ELb0EEEvNS_4cuda6detail10TensorInfoIT_T0_EENS6_IKS7_S8_EEllS8_,@"STO_CUDA_ENTRY STV_DEFAULT"
_ZN2at6native16triu_tril_kernelIN3c104HalfElLb1ELi4ELb0EEEvNS_4cuda6detail10TensorInfoIT_T0_EENS6_IKS7_S8_EEllS8_:
.text._ZN2at6native16triu_tril_kernelIN3c104HalfElLb1ELi4ELb0EEEvNS_4cuda6detail10TensorInfoIT_T0_EENS6_IKS7_S8_EEllS8_:
        /* <DEDUP_REMOVED lines=41> */
.L_x_485:
[----:B------:R-:W0:Y:S01]  /*0290*/  LDCU.64 UR4, c[0x0][0x6d0] ;  /* 0x0000da00ff0477ac */ /* 0x000e220008000a00 */
[----:B------:R-:W-:Y:S01]  /*02a0*/  MOV R21, R6 ;  /* 0x0000000600157202 */ /* 0x000fe20000000f00 */
[----:B------:R-:W-:Y:S01]  /*02b0*/  IMAD.MOV.U32 R24, RZ, RZ, R7 ;  /* 0x000000ffff187224 */ /* 0x000fe200078e0007 */
[----:B------:R-:W-:Y:S01]  /*02c0*/  MOV R8, 0x300 ;  /* 0x0000030000087802 */ /* 0x000fe20000000f00 */
[----:B0-----:R-:W-:Y:S01]  /*02d0*/  IMAD.U32 R5, RZ, RZ, UR4 ;  /* 0x00000004ff057e24 */ /* 0x001fe2000f8e00ff */
[----:B------:R-:W-:-:S07]  /*02e0*/  MOV R4, UR5 ;  /* 0x0000000500047c02 */ /* 0x000fce0008000f00 */
[----:B------:R-:W-:Y:S05]  /*02f0*/  CALL.REL.NOINC `($__internal_16_$__cuda_sm20_div_s64) ;  /* 0x0000004800247944 */ /* 0x000fea0003c00000 */
        /* <DEDUP_REMOVED lines=9> */
.L_x_486:
[----:B------:R-:W-:Y:S05]  /*0390*/  BSYNC.RECONVERGENT B0 ;  /* 0x0000000000007941 */ /* 0x000fea0003800200 */
.L_x_484:
        /* <DEDUP_REMOVED lines=31> */
.L_x_488:
[----:B------:R-:W-:Y:S01]  /*0590*/  MOV R21, R14 ;  /* 0x0000000e00157202 */ /* 0x000fe20000000f00 */
[----:B------:R-:W-:Y:S01]  /*05a0*/  IMAD.MOV.U32 R24, RZ, RZ, R15 ;  /* 0x000000ffff187224 */ /* 0x000fe200078e000f */
[----:B------:R-:W-:Y:S01]  /*05b0*/  MOV R5, R12 ;  /* 0x0000000c00057202 */ /* 0x000fe20000000f00 */
[----:B------:R-:W-:Y:S01]  /*05c0*/  IMAD.MOV.U32 R4, RZ, RZ, R13 ;  /* 0x000000ffff047224 */ /* 0x000fe200078e000d */
[----:B------:R-:W-:-:S07]  /*05d0*/  MOV R8, 0x5f0 ;  /* 0x000005f000087802 */ /* 0x000fce0000000f00 */
[----:B------:R-:W-:Y:S05]  /*05e0*/  CALL.REL.NOINC `($__internal_16_$__cuda_sm20_div_s64) ;  /* 0x0000004400687944 */ /* 0x000fea0003c00000 */
        /* <DEDUP_REMOVED lines=11> */
.L_x_489:
[----:B------:R-:W-:Y:S05]  /*06a0*/  BSYNC.RECONVERGENT B0 ;  /* 0x0000000000007941 */ /* 0x000fea0003800200 */
.L_x_487:
        /* <DEDUP_REMOVED lines=37> */
.L_x_516:
        /* <DEDUP_REMOVED lines=28> */
.L_x_493:
        /* <DEDUP_REMOVED lines=9> */
[----:B------:R-:W-:Y:S05]  /*0b50*/  CALL.REL.NOINC `($__internal_16_$__cuda_sm20_div_s64) ;  /* 0x00000040000c7944 */ /* 0x000fea0003c00000 */
        /* <DEDUP_REMOVED lines=9> */
.L_x_494:
[----:B------:R-:W-:Y:S05]  /*0bf0*/  BSYNC.RECONVERGENT B0 ;  /* 0x0000000000007941 */ /* 0x000fea0003800200 */
.L_x_492:
        /* <DEDUP_REMOVED lines=43> */
.L_x_496:
        /* <DEDUP_REMOVED lines=21> */
.L_x_497:
[----:B------:R-:W-:Y:S05]  /*1000*/  BSYNC.RECONVERGENT B0 ;  /* 0x0000000000007941 */ /* 0x000fea0003800200 */
.L_x_495:
        /* <DEDUP_REMOVED lines=40> */
.L_x_499:
        /* <DEDUP_REMOVED lines=21> */
.L_x_500:
[----:B------:R-:W-:Y:S05]  /*13e0*/  BSYNC.RECONVERGENT B0 ;  /* 0x0000000000007941 */ /* 0x000fea0003800200 */
.L_x_498:
        /* <DEDUP_REMOVED lines=40> */
.L_x_502:
        /* <DEDUP_REMOVED lines=21> */
.L_x_503:
[----:B------:R-:W-:Y:S05]  /*17c0*/  BSYNC.RECONVERGENT B0 ;  /* 0x0000000000007941 */ /* 0x000fea0003800200 */
.L_x_501:
        /* <DEDUP_REMOVED lines=40> */
.L_x_505:
        /* <DEDUP_REMOVED lines=21> */
.L_x_506:
[----:B------:R-:W-:Y:S05]  /*1ba0*/  BSYNC.RECONVERGENT B0 ;  /* 0x0000000000007941 */ /* 0x000fea0003800200 */
.L_x_504:
        /* <DEDUP_REMOVED lines=40> */
.L_x_508:
        /* <DEDUP_REMOVED lines=21> */
.L_x_509:
[----:B------:R-:W-:Y:S05]  /*1f80*/  BSYNC.RECONVERGENT B0 ;  /* 0x0000000000007941 */ /* 0x000fea0003800200 */
.L_x_507:
        /* <DEDUP_REMOVED lines=40> */
.L_x_511:
        /* <DEDUP_REMOVED lines=21> */
.L_x_512:
[----:B------:R-:W-:Y:S05]  /*2360*/  BSYNC.RECONVERGENT B0 ;  /* 0x0000000000007941 */ /* 0x000fea0003800200 */
.L_x_510:
        /* <DEDUP_REMOVED lines=41> */
.L_x_514:
        /* <DEDUP_REMOVED lines=21> */
.L_x_515:
[----:B------:R-:W-:Y:S05]  /*2750*/  BSYNC.RECONVERGENT B0 ;  /* 0x0000000000007941 */ /* 0x000fea0003800200 */
.L_x_513:
        /* <DEDUP_REMOVED lines=24> */
.L_x_491:
        /* <DEDUP_REMOVED lines=36> */
.L_x_519:
        /* <DEDUP_REMOVED lines=19> */
.L_x_520:
[----:B------:R-:W-:Y:S05]  /*2c50*/  BSYNC.RECONVERGENT B0 ;  /* 0x0000000000007941 */ /* 0x000fea0003800200 */
.L_x_518:
        /* <DEDUP_REMOVED lines=42> */
.L_x_522:
        /* <DEDUP_REMOVED lines=21> */
.L_x_523:
[----:B------:R-:W-:Y:S05]  /*3050*/  BSYNC.RECONVERGENT B0 ;  /* 0x0000000000007941 */ /* 0x000fea0003800200 */
.L_x_521:
        /* <DEDUP_REMOVED lines=40> */
.L_x_525:
        /* <DEDUP_REMOVED lines=21> */
.L_x_526:
[----:B------:R-:W-:Y:S05]  /*3430*/  BSYNC.RECONVERGENT B0 ;  /* 0x0000000000007941 */ /* 0x000fea0003800200 */
.L_x_524:
        /* <DEDUP_REMOVED lines=41> */
.L_x_528:
        /* <DEDUP_REMOVED lines=20> */
.L_x_529:
[----:B------:R-:W-:Y:S05]  /*3810*/  BSYNC.RECONVERGENT B0 ;  /* 0x0000000000007941 */ /* 0x000fea0003800200 */
.L_x_527:
        /* <DEDUP_REMOVED lines=15> */
.L_x_517:
        /* <DEDUP_REMOVED lines=37> */
.L_x_532:
        /* <DEDUP_REMOVED lines=19> */
.L_x_533:
[----:B------:R-:W-:Y:S05]  /*3c90*/  BSYNC.RECONVERGENT B0 ;  /* 0x0000000000007941 */ /* 0x000fea0003800200 */
.L_x_531:
        /* <DEDUP_REMOVED lines=45> */
.L_x_535:
        /* <DEDUP_REMOVED lines=20> */
.L_x_536:
[----:B------:R-:W-:Y:S05]  /*40b0*/  BSYNC.RECONVERGENT B0 ;  /* 0x0000000000007941 */ /* 0x000fea0003800200 */
.L_x_534:
        /* <DEDUP_REMOVED lines=15> */
.L_x_530:
        /* <DEDUP_REMOVED lines=30> */
.L_x_538:
[----:B------:R-:W-:-:S07]  /*4390*/  MOV R10, 0x43b0 ;  /* 0x000043b0000a7802 */ /* 0x000fce0000000f00 */
[----:B------:R-:W-:Y:S05]  /*43a0*/  CALL.REL.NOINC `($__internal_17_$__cuda_sm20_rem_s64) ;  /* 0x0000000c00507944 */ /* 0x000fea0003c00000 */
.L_x_539:
[----:B------:R-:W-:Y:S05]  /*43b0*/  BSYNC.RECONVERGENT B0 ;  /* 0x0000000000007941 */ /* 0x000fea0003800200 */
.L_x_537:
        /* <DEDUP_REMOVED lines=16> */
.L_x_490:
        /* <DEDUP_REMOVED lines=54> */
.L_x_543:
[----:B------:R-:W-:Y:S05]  /*4820*/  BSYNC.RECONVERGENT B1 ;  /* 0x0000000000017941 */ /* 0x000fea0003800200 */
.L_x_542:
        /* <DEDUP_REMOVED lines=18> */
.L_x_541:
[----:B------:R-:W-:Y:S05]  /*4950*/  BSYNC.RECONVERGENT B0 ;  /* 0x0000000000007941 */ /* 0x000fea0003800200 */
.L_x_540:
        /* <DEDUP_REMOVED lines=35> */
        .weak           $__internal_16_$__cuda_sm20_div_s64
        .type           $__internal_16_$__cuda_sm20_div_s64,@function
        .size           $__internal_16_$__cuda_sm20_div_s64,($__internal_17_$__cuda_sm20_rem_s64 - $__internal_16_$__cuda_sm20_div_s64)
$__internal_16_$__cuda_sm20_div_s64:
        /* <DEDUP_REMOVED lines=85> */
[----:B------:R-:W-:Y:S06]  /*50e0*/  RET.REL.NODEC R8 `(_ZN2at6native16triu_tril_kernelIN3c104HalfElLb1ELi4ELb0EEEvNS_4cuda6detail10TensorInfoIT_T0_EENS6_IKS7_S8_EEllS8_) ;  /* 0xffffffac08c47950 */ /* 0x000fec0003c3ffff */
        .weak           $__internal_17_$__cuda_sm20_rem_s64
        .type           $__internal_17_$__cuda_sm20_rem_s64,@function
        .size           $__internal_17_$__cuda_sm20_rem_s64,(.L_x_6307 - $__internal_17_$__cuda_sm20_rem_s64)
$__internal_17_$__cuda_sm20_rem_s64:
        /* <DEDUP_REMOVED lines=79> */
[----:B------:R-:W-:Y:S06]  /*55e0*/  RET.REL.NODEC R10 `(_ZN2at6native16triu_tril_kernelIN3c104HalfElLb1ELi4ELb0EEEvNS_4cuda6detail10TensorInfoIT_T0_EENS6_IKS7_S8_EEllS8_) ;  /* 0xffffffa80a847950 */ /* 0x000fec0003c3ffff */
.L_x_544:
        /* <DEDUP_REMOVED lines=9> */
.L_x_6307:


//--------------------- .text._ZN2at6native16triu_tril_kernelIN3c104HalfElLb1ELi4ELb1EEEvNS_4cuda6detail10TensorInfoIT_T0_EENS6_IKS7_S8_EEllS8_ --------------------------
	.section	.text._ZN2at6native16triu_tril_kernelIN3c104HalfElLb1ELi4ELb1EEEvNS_4cuda6detail10TensorInfoIT_T0_EENS6_IKS7_S8_EEllS8_,"ax",@progbits
	.align	128
        .global         _ZN2at6native16triu_tril_kernelIN3c104HalfElLb1ELi4ELb1EEEvNS_4cuda6detail10TensorInfoIT_T0_EENS6_IKS7_S8_EEllS8_
        .type           _ZN2at6native16triu_tril_kernelIN3c104HalfElLb1ELi4ELb1EEEvNS_4cuda6detail10TensorInfoIT_T0_EENS6_IKS7_S8_EEllS8_,@function
        .size           _ZN2at6native16triu_tril_kernelIN3c104HalfElLb1ELi4ELb1EEEvNS_4cuda6detail10TensorInfoIT_T0_EENS6_IKS7_S8_EEllS8_,(.L_x_6309 - _ZN2at6native16triu_tril_kernelIN3c104HalfElLb1ELi4ELb1EEEvNS_4cuda6detail10TensorInfoIT_T0_EENS6_IKS7_S8_EEllS8_)
        .other          _ZN2at6native16triu_tril_kernelIN3c104HalfElLb1ELi4ELb1EEEvNS_4cuda6detail10TensorInfoIT_T0_EENS6_IKS7_S8_EEllS8_,@"STO_CUDA_ENTRY STV_DEFAULT"
_ZN2at6native16triu_tril_kernelIN3c104HalfElLb1ELi4ELb1EEEvNS_4cuda6detail10TensorInfoIT_T0_EENS6_IKS7_S8_EEllS8_:
.text._ZN2at6native16triu_tril_kernelIN3c104HalfElLb1ELi4ELb1EEEvNS_4cuda6detail10TensorInfoIT_T0_EENS6_IKS7_S8_EEllS8_:
        /* <DEDUP_REMOVED lines=41> */
.L_x_546:
[----:B------:R-:W0:Y:S01]  /*0290*/  LDCU.64 UR4, c[0x0][0x6d0] ;  /* 0x0000da00ff0477ac */ /* 0x000e220008000a00 */
[----:B------:R-:W-:Y:S01]  /*02a0*/  IMAD.MOV.U32 R6, RZ, RZ, R10 ;  /* 0x000000ffff067224 */ /* 0x000fe200078e000a */
[----:B------:R-:W-:Y:S01]  /*02b0*/  MOV R4, 0x300 ;  /* 0x0000030000047802 */ /* 0x000fe20000000f00 */
[----:B------:R-:W-:Y:S02]  /*02c0*/  IMAD.MOV.U32 R23, RZ, RZ, R11 ;  /* 0x000000ffff177224 */ /* 0x000fe400078e000b */
[----:B0-----:R-:W-:Y:S01]  /*02d0*/  IMAD.U32 R8, RZ, RZ, UR4 ;  /* 0x00000004ff087e24 */ /* 0x001fe2000f8e00ff */
[----:B------:R-:W-:-:S07]  /*02e0*/  MOV R7, UR5 ;  /* 0x0000000500077c02 */ /* 0x000fce0008000f00 */
[----:B------:R-:W-:Y:S05]  /*02f0*/  CALL.REL.NOINC `($__internal_18_$__cuda_sm20_div_s64) ;  /* 0x0000003c001c7944 */ /* 0x000fea0003c00000 */
[----:B------:R-:W0:Y:S01]  /*0300*/  LDCU.64 UR4, c[0x0][0x6d0] ;  /* 0x0000da00ff0477ac */ /* 0x000e220008000a00 */
[----:B------:R-:W-:-:S05]  /*0310*/  IADD3 R5, P0, PT, RZ, -R20, RZ ;  /* 0x80000014ff057210 */ /* 0x000fca0007f1e0ff */
[----:B------:R-:W-:-:S04]  /*0320*/  IMAD.X R0, RZ, RZ, ~R21, P0 ;  /* 0x000000ffff007224 */ /* 0x000fc800000e0e15 */
[----:B0-----:R-:W-:Y:S02]  /*0330*/  IMAD R0, R0, UR4, RZ ;  /* 0x0000000400007c24 */ /* 0x001fe4000f8e02ff */
[----:B------:R-:W-:-:S04]  /*0340*/  IMAD.WIDE.U32 R2, R5, UR4, R10 ;  /* 0x0000000405027c25 */ /* 0x000fc8000f8e000a */
[----:B------:R-:W-:-:S05]  /*0350*/  IMAD R5, R5, UR5, R0 ;  /* 0x0000000505057c24 */ /* 0x000fca000f8e0200 */
[----:B------:R-:W-:-:S07]  /*0360*/  IADD3 R0, PT, PT, R3, R5, RZ ;  /* 0x0000000503007210 */ /* 0x000fce0007ffe0ff */
.L_x_547:
[----:B------:R-:W-:Y:S05]  /*0370*/  BSYNC.RECONVERGENT B0 ;  /* 0x0000000000007941 */ /* 0x000fea0003800200 */
.L_x_545:
        /* <DEDUP_REMOVED lines=27> */
.L_x_549:
[----:B------:R-:W-:Y:S01]  /*0530*/  MOV R6, R20 ;  /* 0x0000001400067202 */ /* 0x000fe20000000f00 */
[----:B------:R-:W-:Y:S01]  /*0540*/  IMAD.MOV.U32 R23, RZ, RZ, R21 ;  /* 0x000000ffff177224 */ /* 0x000fe200078e0015 */
[----:B------:R-:W-:Y:S01]  /*0550*/  MOV R4, R8 ;  /* 0x0000000800047202 */ /* 0x000fe20000000f00 */
[----:B------:R-:W-:Y:S01]  /*0560*/  IMAD.MOV.U32 R3, RZ, RZ, R9 ;  /* 0x000000ffff037224 */ /* 0x000fe200078e0009 */
[----:B------:R-:W-:-:S07]  /*0570*/  MOV R22, 0x590 ;  /* 0x0000059000167802 */ /* 0x000fce0000000f00 */
[----:B------:R-:W-:Y:S05]  /*0580*/  CALL.REL.NOINC `($__internal_19_$__cuda_sm20_rem_s64) ;  /* 0x0000003c00d47944 */ /* 0x000fea0003c00000 */
[----:B------:R-:W-:Y:S01]  /*0590*/  MOV R10, R6 ;  /* 0x00000006000a7202 */ /* 0x000fe20000000f00 */
[----:B------:R-:W-:-:S07]  /*05a0*/  IMAD.MOV.U32 R11, RZ, RZ, R3 ;  /* 0x000000ffff0b7224 */ /* 0x000fce00078e0003 */
.L_x_550:
[----:B------:R-:W-:Y:S05]  /*05b0*/  BSYNC.RECONVERGENT B0 ;  /* 0x0000000000007941 */ /* 0x000fea0003800200 */
.L_x_548:
        /* <DEDUP_REMOVED lines=30> */
.L_x_552:
[----:B------:R-:W-:Y:S01]  /*07a0*/  IMAD.MOV.U32 R6, RZ, RZ, R20 ;  /* 0x000000ffff067224 */ /* 0x000fe200078e0014 */
[----:B------:R-:W-:Y:S01]  /*07b0*/  MOV R23, R21 ;  /* 0x0000001500177202 */ /* 0x000fe20000000f00 */
[----:B------:R-:W-:Y:S01]  /*07c0*/  IMAD.MOV.U32 R7, RZ, RZ, R9 ;  /* 0x000000ffff077224 */ /* 0x000fe200078e0009 */
[----:B------:R-:W-:-:S07]  /*07d0*/  MOV R4, 0x7f0 ;  /* 0x000007f000047802 */ /* 0x000fce0000000f00 */
[----:B-1----:R-:W-:Y:S05]  /*07e0*/  CALL.REL.NOINC `($__internal_18_$__cuda_sm20_div_s64) ;  /* 0x0000003400e07944 */ /* 0x002fea0003c00000 */
[----:B------:R-:W-:Y:S01]  /*07f0*/  MOV R6, R20 ;  /* 0x0000001400067202 */ /* 0x000fe20000000f00 */
[----:B------:R-:W-:-:S07]  /*0800*/  IMAD.MOV.U32 R23, RZ, RZ, R21 ;  /* 0x000000ffff177224 */ /* 0x000fce00078e0015 */
.L_x_553:
[----:B------:R-:W-:Y:S05]  /*0810*/  BSYNC.RECONVERGENT B0 ;  /* 0x0000000000007941 */ /* 0x000fea0003800200 */
.L_x_551:
        /* <DEDUP_REMOVED lines=24> */
.L_x_580:
        /* <DEDUP_REMOVED lines=28> */
.L_x_557:
[----:B------:R-:W-:Y:S01]  /*0b60*/  IMAD.U32 R13, RZ, RZ, UR9 ;  /* 0x00000009ff0d7e24 */ /* 0x000fe2000f8e00ff */
[----:B------:R-:W-:Y:S01]  /*0b70*/  MOV R8, UR8 ;  /* 0x0000000800087c02 */ /* 0x000fe20008000f00 */
[----:B------:R-:W-:Y:S01]  /*0b80*/  IMAD.U32 R9, RZ, RZ, UR9 ;  /* 0x00000009ff097e24 */ /* 0x000fe2000f8e00ff */
[----:B------:R-:W-:Y:S02]  /*0b90*/  MOV R12, UR8 ;  /* 0x00000008000c7c02 */ /* 0x000fe40008000f00 */
[----:B------:R-:W-:Y:S02]  /*0ba0*/  MOV R7, R13 ;  /* 0x0000000d00077202 */ /* 0x000fe40000000f00 */
[----:B------:R-:W-:-:S07]  /*0bb0*/  MOV R4, 0xbd0 ;  /* 0x00000bd000047802 */ /* 0x000fce0000000f00 */
[----:B------:R-:W-:Y:S05]  /*0bc0*/  CALL.REL.NOINC `($__internal_18_$__cuda_sm20_div_s64) ;  /* 0x0000003000e87944 */ /* 0x000fea0003c00000 */
        /* <DEDUP_REMOVED lines=9> */
.L_x_558:
[----:B------:R-:W-:Y:S05]  /*0c60*/  BSYNC.RECONVERGENT B0 ;  /* 0x0000000000007941 */ /* 0x000fea0003800200 */
.L_x_556:
        /* <DEDUP_REMOVED lines=34> */
.L_x_560:
[----:B------:R-:W-:Y:S01]  /*0e90*/  MOV R6, UR14 ;  /* 0x0000000e00067c02 */ /* 0x000fe20008000f00 */
[----:B------:R-:W-:Y:S01]  /*0ea0*/  IMAD.U32 R9, RZ, RZ, UR15 ;  /* 0x0000000fff097e24 */ /* 0x000fe2000f8e00ff */
[----:B------:R-:W-:Y:S01]  /*0eb0*/  MOV R8, UR14 ;  /* 0x0000000e00087c02 */ /* 0x000fe20008000f00 */
[----:B------:R-:W-:Y:S01]  /*0ec0*/  IMAD.U32 R7, RZ, RZ, UR15 ;  /* 0x0000000fff077e24 */ /* 0x000fe2000f8e00ff */
[----:B------:R-:W-:Y:S01]  /*0ed0*/  MOV R6, R16 ;  /* 0x0000001000067202 */ /* 0x000fe20000000f00 */
[----:B------:R-:W-:Y:S01]  /*0ee0*/  IMAD.MOV.U32 R23, RZ, RZ, R17 ;  /* 0x000000ffff177224 */ /* 0x000fe200078e0011 */
[----:B------:R-:W-:-:S07]  /*0ef0*/  MOV R4, 0xf10 ;  /* 0x00000f1000047802 */ /* 0x000fce0000000f00 */
[----:B------:R-:W-:Y:S05]  /*0f00*/  CALL.REL.NOINC `($__internal_18_$__cuda_sm20_div_s64) ;  /* 0x0000003000187944 */ /* 0x000fea0003c00000 */
        /* <DEDUP_REMOVED lines=10> */
.L_x_561:
[----:B------:R-:W-:Y:S05]  /*0fb0*/  BSYNC.RECONVERGENT B0 ;  /* 0x0000000000007941 */ /* 0x000fea0003800200 */
.L_x_559:
        /* <DEDUP_REMOVED lines=35> */
.L_x_563:
[----:B------:R-:W-:Y:S01]  /*11f0*/  IMAD.U32 R6, RZ, RZ, UR14 ;  /* 0x0000000eff067e24 */ /* 0x000fe2000f8e00ff */
[----:B------:R-:W-:Y:S01]  /*1200*/  MOV R9, UR15 ;  /* 0x0000000f00097c02 */ /* 0x000fe20008000f00 */
[----:B------:R-:W-:Y:S01]  /*1210*/  IMAD.U32 R8, RZ, RZ, UR14 ;  /* 0x0000000eff087e24 */ /* 0x000fe2000f8e00ff */
[----:B------:R-:W-:Y:S01]  /*1220*/  MOV R7, UR15 ;  /* 0x0000000f00077c02 */ /* 0x000fe20008000f00 */
[----:B------:R-:W-:Y:S01]  /*1230*/  IMAD.MOV.U32 R6, RZ, RZ, R16 ;  /* 0x000000ffff067224 */ /* 0x000fe200078e0010 */
[----:B------:R-:W-:Y:S02]  /*1240*/  MOV R23, R17 ;  /* 0x0000001100177202 */ /* 0x000fe40000000f00 */
[----:B------:R-:W-:-:S07]  /*1250*/  MOV R4, 0x1270 ;  /* 0x0000127000047802 */ /* 0x000fce0000000f00 */
[----:B------:R-:W-:Y:S05]  /*1260*/  CALL.REL.NOINC `($__internal_18_$__cuda_sm20_div_s64) ;  /* 0x0000002c00407944 */ /* 0x000fea0003c00000 */
        /* <DEDUP_REMOVED lines=10> */
.L_x_564:
[----:B------:R-:W-:Y:S05]  /*1310*/  BSYNC.RECONVERGENT B0 ;  /* 0x0000000000007941 */ /* 0x000fea0003800200 */
.L_x_562:
        /* <DEDUP_REMOVED lines=35> */
.L_x_566:
        /* <DEDUP_REMOVED lines=18> */
.L_x_567:
[----:B------:R-:W-:Y:S05]  /*1670*/  BSYNC.RECONVERGENT B0 ;  /* 0x0000000000007941 */ /* 0x000fea0003800200 */
.L_x_565:
        /* <DEDUP_REMOVED lines=35> */
.L_x_569:
        /* <DEDUP_REMOVED lines=18> */
.L_x_570:
[----:B------:R-:W-:Y:S05]  /*19d0*/  BSYNC.RECONVERGENT B0 ;  /* 0x0000000000007941 */ /* 0x000fea0003800200 */
.L_x_568:
        /* <DEDUP_REMOVED lines=35> */
.L_x_572:
        /* <DEDUP_REMOVED lines=18> */
.L_x_573:
[----:B------:R-:W-:Y:S05]  /*1d30*/  BSYNC.RECONVERGENT B0 ;  /* 0x0000000000007941 */ /* 0x000fea0003800200 */
.L_x_571:
        /* <DEDUP_REMOVED lines=35> */
.L_x_575:
        /* <DEDUP_REMOVED lines=18> */
.L_x_576:
[----:B------:R-:W-:Y:S05]  /*2090*/  BSYNC.RECONVERGENT B0 ;  /* 0x0000000000007941 */ /* 0x000fea0003800200 */
.L_x_574:
        /* <DEDUP_REMOVED lines=34> */
.L_x_578:
        /* <DEDUP_REMOVED lines=18> */
.L_x_579:
[----:B------:R-:W-:Y:S05]  /*23e0*/  BSYNC.RECONVERGENT B0 ;  /* 0x0000000000007941 */ /* 0x000fea0003800200 */
.L_x_577:
        /* <DEDUP_REMOVED lines=14> */
.L_x_555:
        /* <DEDUP_REMOVED lines=36> */
.L_x_583:
[----:B------:R-:W-:Y:S01]  /*2710*/  MOV R13, UR13 ;  /* 0x0000000d000d7c02 */ /* 0x000fe20008000f00 */
[----:B------:R-:W-:Y:S01]  /*2720*/  IMAD.U32 R8, RZ, RZ, UR12 ;  /* 0x0000000cff087e24 */ /* 0x000fe2000f8e00ff */
[----:B------:R-:W-:Y:S01]  /*2730*/  MOV R9, UR13 ;  /* 0x0000000d00097c02 */ /* 0x000fe20008000f00 */
[----:B------:R-:W-:Y:S01]  /*2740*/  IMAD.U32 R12, RZ, RZ, UR12 ;  /* 0x0000000cff0c7e24 */ /* 0x000fe2000f8e00ff */
[----:B------:R-:W-:Y:S01]  /*2750*/  MOV R4, 0x2780 ;  /* 0x0000278000047802 */ /* 0x000fe20000000f00 */
[----:B------:R-:W-:-:S07]  /*2760*/  IMAD.MOV.U32 R7, RZ, RZ, R13 ;  /* 0x000000ffff077224 */ /* 0x000fce00078e000d */
[----:B------:R-:W-:Y:S05]  /*2770*/  CALL.REL.NOINC `($__internal_18_$__cuda_sm20_div_s64) ;  /* 0x0000001400fc7944 */ /* 0x000fea0003c00000 */
        /* <DEDUP_REMOVED lines=9> */
.L_x_584:
[----:B------:R-:W-:Y:S05]  /*2810*/  BSYNC.RECONVERGENT B0 ;  /* 0x0000000000007941 */ /* 0x000fea0003800200 */
.L_x_582:
        /* <DEDUP_REMOVED lines=33> */
.L_x_586:
        /* <DEDUP_REMOVED lines=18> */
.L_x_587:
[----:B------:R-:W-:Y:S05]  /*2b50*/  BSYNC.RECONVERGENT B0 ;  /* 0x0000000000007941 */ /* 0x000fea0003800200 */
.L_x_585:
        /* <DEDUP_REMOVED lines=34> */
.L_x_589:
        /* <DEDUP_REMOVED lines=18> */
.L_x_590:
[----:B------:R-:W-:Y:S05]  /*2ea0*/  BSYNC.RECONVERGENT B0 ;  /* 0x0000000000007941 */ /* 0x000fea0003800200 */
.L_x_588:
        /* <DEDUP_REMOVED lines=34> */
.L_x_592:
        /* <DEDUP_REMOVED lines=18> */
.L_x_593:
[----:B------:R-:W-:Y:S05]  /*31f0*/  BSYNC.RECONVERGENT B0 ;  /* 0x0000000000007941 */ /* 0x000fea0003800200 */
.L_x_591:
[----:B------:R-:W0:Y:S01]  /*3200*/  LDCU.64 UR8, c[0x0][UR4+0x438] ;  /* 0x00008700040877ac */ /* 0x000e220008000a00 */
[----:B------:R-:W-:Y:S01]  /*3210*/  MOV R14, R12 ;  /* 0x0000000c000e7202 */ /* 0x000fe20000000f00 */
[----:B------:R-:W-:Y:S01]  /*3220*/  UIADD3 UR5, UPT, UPT, UR5, -0x4, URZ ;  /* 0xfffffffc05057890 */ /* 0x000fe2000fffe0ff */
[----:B0-----:R-:W-:-:S03]  /*3230*/  IMAD R4, R8, UR9, RZ ;  /* 0x0000000908047c24 */ /* 0x001fc6000f8e02ff */
[----:B------:R-:W-:-:S04]  /*3240*/  IMAD.WIDE.U32 R14, R8, UR8, R14 ;  /* 0x00000008080e7c25 */ /* 0x000fc8000f8e000e */
[----:B------:R-:W-:-:S04]  /*3250*/  IMAD R3, R3, UR8, R4 ;  /* 0x0000000803037c24 */ /* 0x000fc8000f8e0204 */
[----:B------:R-:W-:-:S07]  /*3260*/  IMAD.IADD R15, R15, 0x1, R3 ;  /* 0x000000010f0f7824 */ /* 0x000fce00078e0203 */
.L_x_581:
        /* <DEDUP_REMOVED lines=37> */
.L_x_596:
        /* <DEDUP_REMOVED lines=16> */
.L_x_597:
[----:B------:R-:W-:Y:S05]  /*35c0*/  BSYNC.RECONVERGENT B0 ;  /* 0x0000000000007941 */ /* 0x000fea0003800200 */
.L_x_595:
        /* <DEDUP_REMOVED lines=33> */
.L_x_599:
        /* <DEDUP_REMOVED lines=18> */
.L_x_600:
[----:B------:R-:W-:Y:S05]  /*3900*/  BSYNC.RECONVERGENT B0 ;  /* 0x0000000000007941 */ /* 0x000fea0003800200 */
.L_x_598:
[----:B------:R-:W0:Y:S01]  /*3910*/  LDCU.64 UR8, c[0x0][UR4+0x448] ;  /* 0x00008900040877ac */ /* 0x000e220008000a00 */
[----:B------:R-:W-:Y:S01]  /*3920*/  IMAD.MOV.U32 R16, RZ, RZ, R14 ;  /* 0x000000ffff107224 */ /* 0x000fe200078e000e */
[----:B------:R-:W-:Y:S01]  /*3930*/  UIADD3 UR5, UPT, UPT, UR5, -0x2, URZ ;  /* 0xfffffffe05057890 */ /* 0x000fe2000fffe0ff */
[C---:B0-----:R-:W-:Y:S02]  /*3940*/  IMAD R4, R8.reuse, UR9, RZ ;  /* 0x0000000908047c24 */ /* 0x041fe4000f8e02ff */
[----:B------:R-:W-:-:S04]  /*3950*/  IMAD.WIDE.U32 R14, R8, UR8, R16 ;  /* 0x00000008080e7c25 */ /* 0x000fc8000f8e0010 */
[----:B------:R-:W-:-:S05]  /*3960*/  IMAD R3, R3, UR8, R4 ;  /* 0x0000000803037c24 */ /* 0x000fca000f8e0204 */
[----:B------:R-:W-:-:S07]  /*3970*/  IADD3 R15, PT, PT, R15, R3, RZ ;  /* 0x000000030f0f7210 */ /* 0x000fce0007ffe0ff */
.L_x_594:
        /* <DEDUP_REMOVED lines=29> */
.L_x_602:
[----:B------:R-:W-:Y:S01]  /*3b50*/  MOV R8, UR12 ;  /* 0x0000000c00087c02 */ /* 0x000fe20008000f00 */
[----:B------:R-:W-:Y:S01]  /*3b60*/  IMAD.U32 R13, RZ, RZ, UR13 ;  /* 0x0000000dff0d7e24 */ /* 0x000fe2000f8e00ff */
[----:B------:R-:W-:Y:S01]  /*3b70*/  MOV R12, UR12 ;  /* 0x0000000c000c7c02 */ /* 0x000fe20008000f00 */
[----:B------:R-:W-:Y:S01]  /*3b80*/  IMAD.U32 R9, RZ, RZ, UR13 ;  /* 0x0000000dff097e24 */ /* 0x000fe2000f8e00ff */
[----:B------:R-:W-:Y:S01]  /*3b90*/  MOV R4, R8 ;  /* 0x0000000800047202 */ /* 0x000fe20000000f00 */
[----:B------:R-:W-:Y:S01]  /*3ba0*/  IMAD.MOV.U32 R3, RZ, RZ, R13 ;  /* 0x000000ffff037224 */ /* 0x000fe200078e000d */
[----:B------:R-:W-:-:S07]  /*3bb0*/  MOV R22, 0x3bd0 ;  /* 0x00003bd000167802 */ /* 0x000fce0000000f00 */
[----:B------:R-:W-:Y:S05]  /*3bc0*/  CALL.REL.NOINC `($__internal_19_$__cuda_sm20_rem_s64) ;  /* 0x0000000800447944 */ /* 0x000fea0003c00000 */
[----:B------:R-:W-:-:S07]  /*3bd0*/  MOV R7, R3 ;  /* 0x0000000300077202 */ /* 0x000fce0000000f00 */
.L_x_603:
[----:B------:R-:W-:Y:S05]  /*3be0*/  BSYNC.RECONVERGENT B0 ;  /* 0x0000000000007941 */ /* 0x000fea0003800200 */
.L_x_601:
[----:B------:R-:W0:Y:S02]  /*3bf0*/  LDCU.64 UR8, c[0x0][UR8+0x450] ;  /* 0x00008a00080877ac */ /* 0x000e240008000a00 */
[C---:B0-----:R-:W-:Y:S02]  /*3c00*/  IMAD R3, R6.reuse, UR9, RZ ;  /* 0x0000000906037c24 */ /* 0x041fe4000f8e02ff */
[----:B------:R-:W-:-:S04]  /*3c10*/  IMAD.WIDE.U32 R14, R6, UR8, R14 ;  /* 0x00000008060e7c25 */ /* 0x000fc8000f8e000e */
[----:B------:R-:W-:-:S04]  /*3c20*/  IMAD R3, R7, UR8, R3 ;  /* 0x0000000807037c24 */ /* 0x000fc8000f8e0203 */
[----:B------:R-:W-:-:S07]  /*3c30*/  IMAD.IADD R15, R15, 0x1, R3 ;  /* 0x000000010f0f7824 */ /* 0x000fce00078e0203 */
.L_x_554:
        /* <DEDUP_REMOVED lines=51> */
        .weak           $__internal_18_$__cuda_sm20_div_s64
        .type           $__internal_18_$__cuda_sm20_div_s64,@function
        .size           $__internal_18_$__cuda_sm20_div_s64,($__internal_19_$__cuda_sm20_rem_s64 - $__internal_18_$__cuda_sm20_div_s64)
$__internal_18_$__cuda_sm20_div_s64:
        /* <DEDUP_REMOVED lines=86> */
[----:B------:R-:W-:Y:S05]  /*44d0*/  RET.REL.NODEC R8 `(_ZN2at6native16triu_tril_kernelIN3c104HalfElLb1ELi4ELb1EEEvNS_4cuda6detail10TensorInfoIT_T0_EENS6_IKS7_S8_EEllS8_) ;  /* 0xffffffb808c87950 */ /* 0x000fea0003c3ffff */
        .weak           $__internal_19_$__cuda_sm20_rem_s64
        .type           $__internal_19_$__cuda_sm20_rem_s64,@function
        .size           $__internal_19_$__cuda_sm20_rem_s64,(.L_x_6309 - $__internal_19_$__cuda_sm20_rem_s64)
$__internal_19_$__cuda_sm20_rem_s64:
        /* <DEDUP_REMOVED lines=79> */
[----:B------:R-:W-:Y:S06]  /*49d0*/  RET.REL.NODEC R22 `(_ZN2at6native16triu_tril_kernelIN3c104HalfElLb1ELi4ELb1EEEvNS_4cuda6detail10TensorInfoIT_T0_EENS6_IKS7_S8_EEllS8_) ;  /* 0xffffffb416887950 */ /* 0x000fec0003c3ffff */
.L_x_604:
        /* <DEDUP_REMOVED lines=10> */
.L_x_6309:


//--------------------- .text._ZN2at6native16triu_tril_kernelIN3c104HalfEiLb1ELi4ELb0EEEvNS_4cuda6detail10TensorInfoIT_T0_EENS6_IKS7_S8_EEllS8_ --------------------------
	.section	.text._ZN2at6native16triu_tril_kernelIN3c104HalfEiLb1ELi4ELb0EEEvNS_4cuda6detail10TensorInfoIT_T0_EENS6_IKS7_S8_EEllS8_,"ax",@progbits
	.align	128
        .global         _ZN2at6native16triu_tril_kernelIN3c104HalfEiLb1ELi4ELb0EEEvNS_4cuda6detail10TensorInfoIT_T0_EENS6_IKS7_S8_EEllS8_
        .type           _ZN2at6native16triu_tril_kernelIN3c104HalfEiLb1ELi4ELb0EEEvNS_4cuda6detail10TensorInfoIT_T0_EENS6_IKS7_S8_EEllS8_,@function
        .size           _ZN2at6native16triu_tril_kernelIN3c104HalfEiLb1ELi4ELb0EEEvNS_4cuda6detail10TensorInfoIT_T0_EENS6_IKS7_S8_EEllS8_,(.L_x_6311 - _ZN2at6native16triu_tril_kernelIN3c104HalfEiLb1ELi4ELb0EEEvNS_4cuda6detail10TensorInfoIT_T0_EENS6_IKS7_S8_EEllS8_)
        .other          _ZN2at6native16triu_tril_kernelIN3c104HalfEiLb1ELi4ELb0EEEvNS_4cuda6detail10TensorInfoIT_T0_EENS6_IKS7_S8_EEllS8_,@"STO_CUDA_ENTRY STV_DEFAULT"
_ZN2at6native16triu_tril_kernelIN3c104HalfEiLb1ELi4ELb0EEEvNS_4cuda6detail10TensorInfoIT_T0_EENS6_IKS7_S8_EEllS8_:
.text._ZN2at6native16triu_tril_kernelIN3c104HalfEiLb1ELi4ELb0EEEvNS_4cuda6detail10TensorInfoIT_T0_EENS6_IKS7_S8_EEllS8_:
        /* <DEDUP_REMOVED lines=40> */
.L_x_606:
[----:B------:R-:W0:Y:S01]  /*0280*/  LDCU UR6, c[0x0][0x540] ;  /* 0x0000a800ff0677ac */ /* 0x000e220008000800 */
[----:B------:R-:W-:Y:S01]  /*0290*/  MOV R18, R4 ;  /* 0x0000000400127202 */ /* 0x000fe20000000f00 */
[----:B------:R-:W-:Y:S01]  /*02a0*/  IMAD.U32 R3, RZ, RZ, UR4 ;  /* 0x00000004ff037e24 */ /* 0x000fe2000f8e00ff */
[----:B------:R-:W-:Y:S01]  /*02b0*/  MOV R6, 0x2e0 ;  /* 0x000002e000067802 */ /* 0x000fe20000000f00 */
[----:B0-----:R-:W-:-:S07]  /*02c0*/  IMAD.U32 R2, RZ, RZ, UR6 ;  /* 0x00000006ff027e24 */ /* 0x001fce000f8e00ff */
[----:B------:R-:W-:Y:S05]  /*02d0*/  CALL.REL.NOINC `($__internal_20_$__cuda_sm20_div_s64) ;  /* 0x0000003400147944 */ /* 0x000fea0003c00000 */
[----:B------:R-:W0:Y:S01]  /*02e0*/  LDCU UR6, c[0x0][0x540] ;  /* 0x0000a800ff0677ac */ /* 0x000e220008000800 */
[----:B------:R-:W-:Y:S01]  /*02f0*/  IADD3 R3, PT, PT, -R9, RZ, RZ ;  /* 0x000000ff09037210 */ /* 0x000fe20007ffe1ff */
[----:B------:R-:W-:Y:S02]  /*0300*/  IMAD.MOV.U32 R16, RZ, RZ, R9 ;  /* 0x000000ffff107224 */ /* 0x000fe400078e0009 */
[----:B------:R-:W-:Y:S02]  /*0310*/  IMAD.MOV.U32 R17, RZ, RZ, R8 ;  /* 0x000000ffff117224 */ /* 0x000fe400078e0008 */
[----:B0-----:R-:W-:-:S07]  /*0320*/  IMAD R4, R3, UR6, R4 ;  /* 0x0000000603047c24 */ /* 0x001fce000f8e0204 */
.L_x_607:
[----:B------:R-:W-:Y:S05]  /*0330*/  BSYNC.RECONVERGENT B0 ;  /* 0x0000000000007941 */ /* 0x000fea0003800200 */
.L_x_605:
        /* <DEDUP_REMOVED lines=30> */
.L_x_609:
[----:B------:R-:W-:Y:S01]  /*0520*/  IMAD.MOV.U32 R18, RZ, RZ, R16 ;  /* 0x000000ffff127224 */ /* 0x000fe200078e0010 */
[----:B------:R-:W-:Y:S01]  /*0530*/  MOV R6, 0x560 ;  /* 0x0000056000067802 */ /* 0x000fe20000000f00 */
[----:B------:R-:W-:-:S07]  /*0540*/  IMAD.MOV.U32 R5, RZ, RZ, R17 ;  /* 0x000000ffff057224 */ /* 0x000fce00078e0011 */
[----:B------:R-:W-:Y:S05]  /*0550*/  CALL.REL.NOINC `($__internal_20_$__cuda_sm20_div_s64) ;  /* 0x0000003000747944 */ /* 0x000fea0003c00000 */
[----:B------:R-:W-:Y:S01]  /*0560*/  IADD3 R7, PT, PT, -R9, RZ, RZ ;  /* 0x000000ff09077210 */ /* 0x000fe20007ffe1ff */
[----:B------:R-:W-:-:S04]  /*0570*/  IMAD.MOV.U32 R12, RZ, RZ, R9 ;  /* 0x000000ffff0c7224 */ /* 0x000fc800078e0009 */
[----:B------:R-:W-:-:S07]  /*0580*/  IMAD R7, R2, R7, R16 ;  /* 0x0000000702077224 */ /* 0x000fce00078e0210 */
.L_x_610:
[----:B------:R-:W-:Y:S05]  /*0590*/  BSYNC.RECONVERGENT B0 ;  /* 0x0000000000007941 */ /* 0x000fea0003800200 */
.L_x_608:
        /* <DEDUP_REMOVED lines=19> */
.L_x_637:
        /* <DEDUP_REMOVED lines=30> */
.L_x_614:
[----:B------:R-:W-:Y:S01]  /*08b0*/  IMAD.MOV.U32 R5, RZ, RZ, R8 ;  /* 0x000000ffff057224 */ /* 0x000fe200078e0008 */
[----:B------:R-:W-:Y:S01]  /*08c0*/  MOV R18, R12 ;  /* 0x0000000c00127202 */ /* 0x000fe20000000f00 */
[----:B------:R-:W-:Y:S01]  /*08d0*/  IMAD.U32 R2, RZ, RZ, UR7 ;  /* 0x00000007ff027e24 */ /* 0x000fe2000f8e00ff */
[----:B------:R-:W-:Y:S01]  /*08e0*/  MOV R6, 0x910 ;  /* 0x0000091000067802 */ /* 0x000fe20000000f00 */
[----:B------:R-:W-:-:S07]  /*08f0*/  IMAD.U32 R3, RZ, RZ, UR9 ;  /* 0x00000009ff037e24 */ /* 0x000fce000f8e00ff */
[----:B------:R-:W-:Y:S05]  /*0900*/  CALL.REL.NOINC `($__internal_20_$__cuda_sm20_div_s64) ;  /* 0x0000002c00887944 */ /* 0x000fea0003c00000 */
[----:B------:R-:W-:Y:S01]  /*0910*/  IADD3 R3, PT, PT, -R9, RZ, RZ ;  /* 0x000000ff09037210 */ /* 0x000fe20007ffe1ff */
[----:B------:R-:W-:Y:S02]  /*0920*/  IMAD.MOV.U32 R16, RZ, RZ, R9 ;  /* 0x000000ffff107224 */ /* 0x000fe400078e0009 */
[----:B------:R-:W-:Y:S02]  /*0930*/  IMAD.MOV.U32 R17, RZ, RZ, R8 ;  /* 0x000000ffff117224 */ /* 0x000fe400078e0008 */
[----:B------:R-:W-:-:S07]  /*0940*/  IMAD R3, R3, UR7, R12 ;  /* 0x0000000703037c24 */ /* 0x000fce000f8e020c */
.L_x_615:
[----:B------:R-:W-:Y:S05]  /*0950*/  BSYNC.RECONVERGENT B0 ;  /* 0x0000000000007941 */ /* 0x000fea0003800200 */
.L_x_613:
        /* <DEDUP_REMOVED lines=34> */
.L_x_617:
[----:B------:R-:W-:Y:S01]  /*0b80*/  MOV R18, R16 ;  /* 0x0000001000127202 */ /* 0x000fe20000000f00 */
[----:B------:R-:W-:Y:S01]  /*0b90*/  IMAD.MOV.U32 R5, RZ, RZ, R17 ;  /* 0x000000ffff057224 */ /* 0x000fe200078e0011 */
[----:B------:R-:W-:Y:S01]  /*0ba0*/  MOV R3, UR12 ;  /* 0x0000000c00037c02 */ /* 0x000fe20008000f00 */
[----:B------:R-:W-:Y:S01]  /*0bb0*/  IMAD.U32 R2, RZ, RZ, UR11 ;  /* 0x0000000bff027e24 */ /* 0x000fe2000f8e00ff */
[----:B------:R-:W-:-:S07]  /*0bc0*/  MOV R6, 0xbe0 ;  /* 0x00000be000067802 */ /* 0x000fce0000000f00 */
[----:B------:R-:W-:Y:S05]  /*0bd0*/  CALL.REL.NOINC `($__internal_20_$__cuda_sm20_div_s64) ;  /* 0x0000002800d47944 */ /* 0x000fea0003c00000 */
[--C-:B------:R-:W-:Y:S01]  /*0be0*/  IMAD.MOV R17, RZ, RZ, -R9.reuse ;  /* 0x000000ffff117224 */ /* 0x100fe200078e0a09 */
[----:B------:R-:W-:Y:S01]  /*0bf0*/  MOV R13, R8 ;  /* 0x00000008000d7202 */ /* 0x000fe20000000f00 */
[----:B------:R-:W-:Y:S02]  /*0c00*/  IMAD.MOV.U32 R12, RZ, RZ, R9 ;  /* 0x000000ffff0c7224 */ /* 0x000fe400078e0009 */
[----:B------:R-:W-:-:S07]  /*0c10*/  IMAD R17, R17, UR11, R16 ;  /* 0x0000000b11117c24 */ /* 0x000fce000f8e0210 */
.L_x_618:
[----:B------:R-:W-:Y:S05]  /*0c20*/  BSYNC.RECONVERGENT B0 ;  /* 0x0000000000007941 */ /* 0x000fea0003800200 */
.L_x_616:
        /* <DEDUP_REMOVED lines=34> */
.L_x_620:
[----:B------:R-:W-:Y:S01]  /*0e50*/  IMAD.MOV.U32 R18, RZ, RZ, R12 ;  /* 0x000000ffff127224 */ /* 0x000fe200078e000c */
[----:B------:R-:W-:Y:S01]  /*0e60*/  MOV R2, UR12 ;  /* 0x0000000c00027c02 */ /* 0x000fe20008000f00 */
[----:B------:R-:W-:Y:S01]  /*0e70*/  IMAD.MOV.U32 R5, RZ, RZ, R13 ;  /* 0x000000ffff057224 */ /* 0x000fe200078e000d */
[----:B------:R-:W-:Y:S01]  /*0e80*/  MOV R6, 0xeb0 ;  /* 0x00000eb000067802 */ /* 0x000fe20000000f00 */
[----:B------:R-:W-:-:S07]  /*0e90*/  IMAD.U32 R3, RZ, RZ, UR13 ;  /* 0x0000000dff037e24 */ /* 0x000fce000f8e00ff */
[----:B------:R-:W-:Y:S05]  /*0ea0*/  CALL.REL.NOINC `($__internal_20_$__cuda_sm20_div_s64) ;  /* 0x0000002800207944 */ /* 0x000fea0003c00000 */
[----:B------:R-:W-:Y:S01]  /*0eb0*/  IMAD.MOV R13, RZ, RZ, -R9 ;  /* 0x000000ffff0d7224 */ /* 0x000fe200078e0a09 */
[----:B------:R-:W-:Y:S01]  /*0ec0*/  MOV R16, R9 ;  /* 0x0000000900107202 */ /* 0x000fe20000000f00 */
[----:B------:R-:W-:Y:S02]  /*0ed0*/  IMAD.MOV.U32 R17, RZ, RZ, R8 ;  /* 0x000000ffff117224 */ /* 0x000fe400078e0008 */
[----:B------:R-:W-:-:S07]  /*0ee0*/  IMAD R13, R13, UR12, R12 ;  /* 0x0000000c0d0d7c24 */ /* 0x000fce000f8e020c */
.L_x_621:
[----:B------:R-:W-:Y:S05]  /*0ef0*/  BSYNC.RECONVERGENT B0 ;  /* 0x0000000000007941 */ /* 0x000fea0003800200 */
.L_x_619:
        /* <DEDUP_REMOVED lines=34> */
.L_x_623:
[----:B------:R-:W-:Y:S01]  /*1120*/  MOV R18, R16 ;  /* 0x0000001000127202 */ /* 0x000fe20000000f00 */
[----:B------:R-:W-:Y:S01]  /*1130*/  IMAD.MOV.U32 R5, RZ, RZ, R17 ;  /* 0x000000ffff057224 */ /* 0x000fe200078e0011 */
[----:B------:R-:W-:Y:S01]  /*1140*/  MOV R2, UR12 ;  /* 0x0000000c00027c02 */ /* 0x000fe20008000f00 */
[----:B------:R-:W-:Y:S01]  /*1150*/  IMAD.U32 R3, RZ, RZ, UR13 ;  /* 0x0000000dff037e24 */ /* 0x000fe2000f8e00ff */
[----:B------:R-:W-:-:S07]  /*1160*/  MOV R6, 0x1180 ;  /* 0x0000118000067802 */ /* 0x000fce0000000f00 */
[----:B------:R-:W-:Y:S05]  /*1170*/  CALL.REL.NOINC `($__internal_20_$__cuda_sm20_div_s64) ;  /* 0x00000024006c7944 */ /* 0x000fea0003c00000 */
[----:B------:R-:W-:Y:S01]  /*1180*/  IADD3 R17, PT, PT, -R9, RZ, RZ ;  /* 0x000000ff09117210 */ /* 0x000fe20007ffe1ff */
[----:B------:R-:W-:Y:S01]  /*1190*/  IMAD.MOV.U32 R12, RZ, RZ, R9 ;  /* 0x000000ffff0c7224 */ /* 0x000fe200078e0009 */
[----:B------:R-:W-:-:S03]  /*11a0*/  MOV R13, R8 ;  /* 0x00000008000d7202 */ /* 0x000fc60000000f00 */
[----:B------:R-:W-:-:S07]  /*11b0*/  IMAD R17, R17, UR12, R16 ;  /* 0x0000000c11117c24 */ /* 0x000fce000f8e0210 */
.L_x_624:
[----:B------:R-:W-:Y:S05]  /*11c0*/  BSYNC.RECONVERGENT B0 ;  /* 0x0000000000007941 */ /* 0x000fea0003800200 */
.L_x_622:
        /* <DEDUP_REMOVED lines=34> */
.L_x_626:
        /* <DEDUP_REMOVED lines=10> */
.L_x_627:
[----:B------:R-:W-:Y:S05]  /*1490*/  BSYNC.RECONVERGENT B0 ;  /* 0x0000000000007941 */ /* 0x000fea0003800200 */
.L_x_625:
        /* <DEDUP_REMOVED lines=34> */
.L_x_629:
        /* <DEDUP_REMOVED lines=10> */
.L_x_630:
[----:B------:R-:W-:Y:S05]  /*1760*/  BSYNC.RECONVERGENT B0 ;  /* 0x0000000000007941 */ /* 0x000fea0003800200 */
.L_x_628:
        /* <DEDUP_REMOVED lines=34> */
.L_x_632:
        /* <DEDUP_REMOVED lines=10> */
.L_x_633:
[----:B------:R-:W-:Y:S05]  /*1a30*/  BSYNC.RECONVERGENT B0 ;  /* 0x0000000000007941 */ /* 0x000fea0003800200 */
.L_x_631:
        /* <DEDUP_REMOVED lines=33> */
.L_x_635:
[----:B------:R-:W-:Y:S01]  /*1c50*/  MOV R18, R16 ;  /* 0x0000001000127202 */ /* 0x000fe20000000f00 */
[----:B------:R-:W-:Y:S01]  /*1c60*/  IMAD.MOV.U32 R5, RZ, RZ, R17 ;  /* 0x000000ffff057224 */ /* 0x000fe200078e0011 */
[----:B------:R-:W-:Y:S01]  /*1c70*/  MOV R2, UR11 ;  /* 0x0000000b00027c02 */ /* 0x000fe20008000f00 */
[----:B------:R-:W-:Y:S01]  /*1c80*/  IMAD.U32 R3, RZ, RZ, UR12 ;  /* 0x0000000cff037e24 */ /* 0x000fe2000f8e00ff */
[----:B------:R-:W-:-:S07]  /*1c90*/  MOV R6, 0x1cb0 ;  /* 0x00001cb000067802 */ /* 0x000fce0000000f00 */
[----:B------:R-:W-:Y:S05]  /*1ca0*/  CALL.REL.NOINC `($__internal_20_$__cuda_sm20_div_s64) ;  /* 0x0000001800a07944 */ /* 0x000fea0003c00000 */
[----:B------:R-:W-:Y:S01]  /*1cb0*/  IADD3 R17, PT, PT, -R9, RZ, RZ ;  /* 0x000000ff09117210 */ /* 0x000fe20007ffe1ff */
[----:B------:R-:W-:-:S04]  /*1cc0*/  IMAD.MOV.U32 R12, RZ, RZ, R9 ;  /* 0x000000ffff0c7224 */ /* 0x000fc800078e0009 */
[----:B------:R-:W-:-:S07]  /*1cd0*/  IMAD R17, R17, UR11, R16 ;  /* 0x0000000b11117c24 */ /* 0x000fce000f8e0210 */
.L_x_636:
[----:B------:R-:W-:Y:S05]  /*1ce0*/  BSYNC.RECONVERGENT B0 ;  /* 0x0000000000007941 */ /* 0x000fea0003800200 */
.L_x_634:
        /* <DEDUP_REMOVED lines=9> */
.L_x_612:
        /* <DEDUP_REMOVED lines=34> */
.L_x_640:
[----:B------:R-:W-:Y:S01]  /*1fa0*/  IMAD.MOV.U32 R5, RZ, RZ, R8 ;  /* 0x000000ffff057224 */ /* 0x000fe200078e0008 */
[----:B------:R-:W-:Y:S01]  /*1fb0*/  MOV R18, R12 ;  /* 0x0000000c00127202 */ /* 0x000fe20000000f00 */
[----:B------:R-:W-:Y:S01]  /*1fc0*/  IMAD.U32 R2, RZ, RZ, UR7 ;  /* 0x00000007ff027e24 */ /* 0x000fe2000f8e00ff */
[----:B------:R-:W-:Y:S02]  /*1fd0*/  MOV R3, UR8 ;  /* 0x0000000800037c02 */ /* 0x000fe40008000f00 */
[----:B------:R-:W-:-:S07]  /*1fe0*/  MOV R6, 0x2000 ;  /* 0x0000200000067802 */ /* 0x000fce0000000f00 */
[----:B------:R-:W-:Y:S05]  /*1ff0*/  CALL.REL.NOINC `($__internal_20_$__cuda_sm20_div_s64) ;  /* 0x0000001400cc7944 */ /* 0x000fea0003c00000 */
[----:B------:R-:W-:Y:S01]  /*2000*/  IMAD.MOV R3, RZ, RZ, -R9 ;  /* 0x000000ffff037224 */ /* 0x000fe200078e0a09 */
[----:B------:R-:W-:Y:S01]  /*2010*/  MOV R16, R9 ;  /* 0x0000000900107202 */ /* 0x000fe20000000f00 */
[----:B------:R-:W-:Y:S02]  /*2020*/  IMAD.MOV.U32 R17, RZ, RZ, R8 ;  /* 0x000000ffff117224 */ /* 0x000fe400078e0008 */
[----:B------:R-:W-:-:S07]  /*2030*/  IMAD R3, R3, UR7, R12 ;  /* 0x0000000703037c24 */ /* 0x000fce000f8e020c */
.L_x_641:
[----:B------:R-:W-:Y:S05]  /*2040*/  BSYNC.RECONVERGENT B0 ;  /* 0x0000000000007941 */ /* 0x000fea0003800200 */
.L_x_639:
        /* <DEDUP_REMOVED lines=36> */
.L_x_643:
        /* <DEDUP_REMOVED lines=10> */
.L_x_644:
[----:B------:R-:W-:Y:S05]  /*2330*/  BSYNC.RECONVERGENT B0 ;  /* 0x0000000000007941 */ /* 0x000fea0003800200 */
.L_x_642:
        /* <DEDUP_REMOVED lines=36> */
.L_x_646:
        /* <DEDUP_REMOVED lines=10> */
.L_x_647:
[----:B------:R-:W-:Y:S05]  /*2620*/  BSYNC.RECONVERGENT B0 ;  /* 0x0000000000007941 */ /* 0x000fea0003800200 */
.L_x_645:
        /* <DEDUP_REMOVED lines=36> */
.L_x_649:
[----:B------:R-:W-:Y:S01]  /*2870*/  IMAD.MOV.U32 R18, RZ, RZ, R16 ;  /* 0x000000ffff127224 */ /* 0x000fe200078e0010 */
[----:B------:R-:W-:Y:S01]  /*2880*/  MOV R5, R17 ;  /* 0x0000001100057202 */ /* 0x000fe20000000f00 */
[----:B------:R-:W-:Y:S01]  /*2890*/  IMAD.U32 R2, RZ, RZ, UR11 ;  /* 0x0000000bff027e24 */ /* 0x000fe2000f8e00ff */
[----:B------:R-:W-:Y:S02]  /*28a0*/  MOV R3, UR10 ;  /* 0x0000000a00037c02 */ /* 0x000fe40008000f00 */
[----:B------:R-:W-:-:S07]  /*28b0*/  MOV R6, 0x28d0 ;  /* 0x000028d000067802 */ /* 0x000fce0000000f00 */
[----:B------:R-:W-:Y:S05]  /*28c0*/  CALL.REL.NOINC `($__internal_20_$__cuda_sm20_div_s64) ;  /* 0x0000000c00987944 */ /* 0x000fea0003c00000 */
[----:B------:R-:W-:Y:S01]  /*28d0*/  IMAD.MOV R17, RZ, RZ, -R9 ;  /* 0x000000ffff117224 */ /* 0x000fe200078e0a09 */
[----:B------:R-:W-:-:S03]  /*28e0*/  MOV R12, R9 ;  /* 0x00000009000c7202 */ /* 0x000fc60000000f00 */
[----:B------:R-:W-:-:S07]  /*28f0*/  IMAD R17, R17, UR11, R16 ;  /* 0x0000000b11117c24 */ /* 0x000fce000f8e0210 */
.L_x_650:
[----:B------:R-:W-:Y:S05]  /*2900*/  BSYNC.RECONVERGENT B0 ;  /* 0x0000000000007941 */ /* 0x000fea0003800200 */
.L_x_648:
[----:B------:R-:W-:Y:S01]  /*2910*/  UMOV UR6, 0x6c ;  /* 0x0000006c00067882 */ /* 0x000fe20000000000 */
[----:B------:R-:W0:Y:S01]  /*2920*/  LDCU UR8, c[0x0][UR8+0x4c4] ;  /* 0x00009880080877ac */ /* 0x000e220008000800 */
[----:B------:R-:W-:Y:S02]  /*2930*/  ULEA UR6, UR9, UR6, 0x2 ;  /* 0x0000000609067291 */ /* 0x000fe4000f8e10ff */
[----:B------:R-:W-:-:S10]  /*2940*/  UIADD3 UR4, UPT, UPT, UR4, -0x4, URZ ;  /* 0xfffffffc04047890 */ /* 0x000fd4000fffe0ff */
[----:B------:R-:W1:Y:S01]  /*2950*/  LDCU UR6, c[0x0][UR6+0x380] ;  /* 0x00007000060677ac */ /* 0x000e620008000800 */
[C---:B0-----:R-:W-:Y:S02]  /*2960*/  IMAD R20, R17.reuse, UR8, R20 ;  /* 0x0000000811147c24 */ /* 0x041fe4000f8e0214 */
[----:B-1----:R-:W-:-:S07]  /*2970*/  IMAD R22, R17, UR6, R22 ;  /* 0x0000000611167c24 */ /* 0x002fce000f8e0216 */
.L_x_638:
        /* <DEDUP_REMOVED lines=33> */
.L_x_653:
        /* <DEDUP_REMOVED lines=10> */
.L_x_654:
[----:B------:R-:W-:Y:S05]  /*2c30*/  BSYNC.RECONVERGENT B0 ;  /* 0x0000000000007941 */ /* 0x000fea0003800200 */
.L_x_652:
        /* <DEDUP_REMOVED lines=36> */
.L_x_656:
        /* <DEDUP_REMOVED lines=9> */
.L_x_657:
[----:B------:R-:W-:Y:S05]  /*2f10*/  BSYNC.RECONVERGENT B0 ;  /* 0x0000000000007941 */ /* 0x000fea0003800200 */
.L_x_655:
[----:B------:R-:W-:Y:S01]  /*2f20*/  UMOV UR5, 0x6c ;  /* 0x0000006c00057882 */ /* 0x000fe20000000000 */
[----:B------:R-:W0:Y:S01]  /*2f30*/  LDCU UR7, c[0x0][UR7+0x4c4] ;  /* 0x00009880070777ac */ /* 0x000e220008000800 */
[----:B------:R-:W-:Y:S02]  /*2f40*/  ULEA UR5, UR8, UR5, 0x2 ;  /* 0x0000000508057291 */ /* 0x000fe4000f8e10ff */
[----:B------:R-:W-:-:S10]  /*2f50*/  UIADD3 UR4, UPT, UPT, UR4, -0x2, URZ ;  /* 0xfffffffe04047890 */ /* 0x000fd4000fffe0ff */
[----:B------:R-:W1:Y:S01]  /*2f60*/  LDCU UR5, c[0x0][UR5+0x380] ;  /* 0x00007000050577ac */ /* 0x000e620008000800 */
[C---:B0-----:R-:W-:Y:S02]  /*2f70*/  IMAD R20, R17.reuse, UR7, R20 ;  /* 0x0000000711147c24 */ /* 0x041fe4000f8e0214 */
[----:B-1----:R-:W-:-:S07]  /*2f80*/  IMAD R22, R17, UR5, R22 ;  /* 0x0000000511167c24 */ /* 0x002fce000f8e0216 */
.L_x_651:
        /* <DEDUP_REMOVED lines=29> */
.L_x_659:
[----:B------:R-:W-:Y:S02]  /*3160*/  MOV R3, R8 ;  /* 0x0000000800037202 */ /* 0x000fe40000000f00 */
[----:B------:R-:W-:-:S07]  /*3170*/  MOV R2, 0x3190 ;  /* 0x0000319000027802 */ /* 0x000fce0000000f00 */
[----:B------:R-:W-:Y:S05]  /*3180*/  CALL.REL.NOINC `($__internal_21_$__cuda_sm20_rem_s64) ;  /* 0x0000000800c47944 */ /* 0x000fea0003c00000 */
.L_x_660:
[----:B------:R-:W-:Y:S05]  /*3190*/  BSYNC.RECONVERGENT B0 ;  /* 0x0000000000007941 */ /* 0x000fea0003800200 */
.L_x_658:
[----:B------:R-:W0:Y:S01]  /*31a0*/  LDCU UR4, c[0x0][UR6+0x4c4] ;  /* 0x00009880060477ac */ /* 0x000e220008000800 */
[----:B------:R-:W1:Y:S01]  /*31b0*/  LDCU UR6, c[0x0][UR6+0x3ec] ;  /* 0x00007d80060677ac */ /* 0x000e620008000800 */
[C---:B0-----:R-:W-:Y:S02]  /*31c0*/  IMAD R20, R12.reuse, UR4, R20 ;  /* 0x000000040c147c24 */ /* 0x041fe4000f8e0214 */
[----:B-1----:R-:W-:-:S07]  /*31d0*/  IMAD R22, R12, UR6, R22 ;  /* 0x000000060c167c24 */ /* 0x002fce000f8e0216 */
.L_x_611:
        /* <DEDUP_REMOVED lines=39> */
.L_x_664:
[----:B------:R-:W-:Y:S05]  /*3450*/  BSYNC.RECONVERGENT B1 ;  /* 0x0000000000017941 */ /* 0x000fea0003800200 */
.L_x_663:
        /* <DEDUP_REMOVED lines=20> */
.L_x_662:
[----:B------:R-:W-:Y:S05]  /*35a0*/  BSYNC.RECONVERGENT B0 ;  /* 0x0000000000007941 */ /* 0x000fea0003800200 */
.L_x_661:
        /* <DEDUP_REMOVED lines=24> */
        .weak           $__internal_20_$__cuda_sm20_div_s64
        .type           $__internal_20_$__cuda_sm20_div_s64,@function
        .size           $__internal_20_$__cuda_sm20_div_s64,($__internal_21_$__cuda_sm20_rem_s64 - $__internal_20_$__cuda_sm20_div_s64)
$__internal_20_$__cuda_sm20_div_s64:
        /* <DEDUP_REMOVED lines=86> */
[----:B------:R-:W-:Y:S06]  /*3c90*/  RET.REL.NODEC R10 `(_ZN2at6native16triu_tril_kernelIN3c104HalfEiLb1ELi4ELb0EEEvNS_4cuda6detail10TensorInfoIT_T0_EENS6_IKS7_S8_EEllS8_) ;  /* 0xffffffc00ad87950 */ /* 0x000fec0003c3ffff */
        .weak           $__internal_21_$__cuda_sm20_rem_s64
        .type           $__internal_21_$__cuda_sm20_rem_s64,@function
        .size           $__internal_21_$__cuda_sm20_rem_s64,(.L_x_6311 - $__internal_21_$__cuda_sm20_rem_s64)
$__internal_21_$__cuda_sm20_rem_s64:
        /* <DEDUP_REMOVED lines=74> */
[----:B------:R-:W-:Y:S06]  /*4140*/  RET.REL.NODEC R2 `(_ZN2at6native16triu_tril_kernelIN3c104HalfEiLb1ELi4ELb0EEEvNS_4cuda6detail10TensorInfoIT_T0_EENS6_IKS7_S8_EEllS8_) ;  /* 0xffffffbc02ac7950 */ /* 0x000fec0003c3ffff */
.L_x_665:
        /* <DEDUP_REMOVED lines=11> */
.L_x_6311:


//--------------------- .text._ZN2at6native16triu_tril_kernelIN3c104HalfEiLb1ELi4ELb1EEEvNS_4cuda6detail10TensorInfoIT_T0_EENS6_IKS7_S8_EEllS8_ --------------------------
	.section	.text._ZN2at6native16triu_tril_kernelIN3c104HalfEiLb1ELi4ELb1EEEvNS_4cuda6detail10TensorInfoIT_T0_EENS6_IKS7_S8_EEllS8_,"ax",@progbits
	.align	128
        .global         _ZN2at6native16triu_tril_kernelIN3c104HalfEiLb1ELi4ELb1EEEvNS_4cuda6detail10TensorInfoIT_T0_EENS6_IKS7_S8_EEllS8_
        .type           _ZN2at6native16triu_tril_kernelIN3c104HalfEiLb1ELi4ELb1EEEvNS_4cuda6detail10TensorInfoIT_T0_EENS6_IKS7_S8_EEllS8_,@function
        .size           _ZN2at6native16triu_tril_kernelIN3c104HalfEiLb1ELi4ELb1EEEvNS_4cuda6detail10TensorInfoIT_T0_EENS6_IKS7_S8_EEllS8_,(.L_x_6313 - _ZN2at6native16triu_tril_kernelIN3c104HalfEiLb1ELi4ELb1EEEvNS_4cuda6detail10TensorInfoIT_T0_EENS6_IKS7_S8_EEllS8_)
        .other          _ZN2at6native16triu_tril_kernelIN3c104HalfEiLb1ELi4ELb1EEEvNS_4cuda6detail10TensorInfoIT_T0_EENS6_IKS7_S8_EEllS8_,@"STO_CUDA_ENTRY STV_DEFAULT"
_ZN2at6native16triu_tril_kernelIN3c104HalfEiLb1ELi4ELb1EEEvNS_4cuda6detail10TensorInfoIT_T0_EENS6_IKS7_S8_EEllS8_:
.text._ZN2at6native16triu_tril_kernelIN3c104HalfEiLb1ELi4ELb1EEEvNS_4cuda6detail10TensorInfoIT_T0_EENS6_IKS7_S8_EEllS8_:
        /* <DEDUP_REMOVED lines=40> */
.L_x_667:
[----:B------:R-:W0:Y:S01]  /*0280*/  LDCU UR6, c[0x0][0x540] ;  /* 0x0000a800ff0677ac */ /* 0x000e220008000800 */
[----:B------:R-:W-:Y:S01]  /*0290*/  MOV R20, R6 ;  /* 0x0000000600147202 */ /* 0x000fe20000000f00 */
[----:B------:R-:W-:Y:S01]  /*02a0*/  IMAD.U32 R4, RZ, RZ, UR4 ;  /* 0x00000004ff047e24 */ /* 0x000fe2000f8e00ff */
[----:B------:R-:W-:Y:S01]  /*02b0*/  MOV R8, 0x2e0 ;  /* 0x000002e000087802 */ /* 0x000fe20000000f00 */
[----:B0-----:R-:W-:-:S07]  /*02c0*/  IMAD.U32 R3, RZ, RZ, UR6 ;  /* 0x00000006ff037e24 */ /* 0x001fce000f8e00ff */
[----:B------:R-:W-:Y:S05]  /*02d0*/  CALL.REL.NOINC `($__internal_22_$__cuda_sm20_div_s64) ;  /* 0x0000003000a07944 */ /* 0x000fea0003c00000 */
[----:B------:R-:W0:Y:S01]  /*02e0*/  LDCU UR6, c[0x0][0x540] ;  /* 0x0000a800ff0677ac */ /* 0x000e220008000800 */
[----:B------:R-:W-:-:S05]  /*02f0*/  IADD3 R3, PT, PT, -R10, RZ, RZ ;  /* 0x000000ff0a037210 */ /* 0x000fca0007ffe1ff */
[----:B0-----:R-:W-:-:S07]  /*0300*/  IMAD R6, R3, UR6, R6 ;  /* 0x0000000603067c24 */ /* 0x001fce000f8e0206 */
.L_x_668:
[----:B------:R-:W-:Y:S05]  /*0310*/  BSYNC.RECONVERGENT B0 ;  /* 0x0000000000007941 */ /* 0x000fea0003800200 */
.L_x_666:
        /* <DEDUP_REMOVED lines=26> */
.L_x_670:
[----:B------:R-:W-:Y:S01]  /*04c0*/  IMAD.MOV.U32 R16, RZ, RZ, R10 ;  /* 0x000000ffff107224 */ /* 0x000fe200078e000a */
[----:B------:R-:W-:Y:S02]  /*04d0*/  MOV R15, R11 ;  /* 0x0000000b000f7202 */ /* 0x000fe40000000f00 */
[----:B------:R-:W-:-:S07]  /*04e0*/  MOV R18, 0x500 ;  /* 0x0000050000127802 */ /* 0x000fce0000000f00 */
[----:B------:R-:W-:Y:S05]  /*04f0*/  CALL.REL.NOINC `($__internal_23_$__cuda_sm20_rem_s64) ;  /* 0x0000003400707944 */ /* 0x000fea0003c00000 */
[----:B------:R-:W-:-:S07]  /*0500*/  IMAD.MOV.U32 R21, RZ, RZ, R13 ;  /* 0x000000ffff157224 */ /* 0x000fce00078e000d */
.L_x_671:
[----:B------:R-:W-:Y:S05]  /*0510*/  BSYNC.RECONVERGENT B0 ;  /* 0x0000000000007941 */ /* 0x000fea0003800200 */
.L_x_669:
        /* <DEDUP_REMOVED lines=30> */
.L_x_673:
[----:B------:R-:W-:Y:S01]  /*0700*/  IMAD.MOV.U32 R20, RZ, RZ, R10 ;  /* 0x000000ffff147224 */ /* 0x000fe200078e000a */
[----:B------:R-:W-:Y:S01]  /*0710*/  MOV R5, R11 ;  /* 0x0000000b00057202 */ /* 0x000fe20000000f00 */
[----:B------:R-:W-:Y:S01]  /*0720*/  IMAD.MOV.U32 R4, RZ, RZ, R7 ;  /* 0x000000ffff047224 */ /* 0x000fe200078e0007 */
[----:B------:R-:W-:-:S07]  /*0730*/  MOV R8, 0x750 ;  /* 0x0000075000087802 */ /* 0x000fce0000000f00 */
[----:B-1----:R-:W-:Y:S05]  /*0740*/  CALL.REL.NOINC `($__internal_22_$__cuda_sm20_div_s64) ;  /* 0x0000002c00847944 */ /* 0x002fea0003c00000 */
[----:B------:R-:W-:-:S07]  /*0750*/  IMAD.MOV.U32 R13, RZ, RZ, R10 ;  /* 0x000000ffff0d7224 */ /* 0x000fce00078e000a */
.L_x_674:
[----:B------:R-:W-:Y:S05]  /*0760*/  BSYNC.RECONVERGENT B0 ;  /* 0x0000000000007941 */ /* 0x000fea0003800200 */
.L_x_672:
        /* <DEDUP_REMOVED lines=14> */
.L_x_701:
        /* <DEDUP_REMOVED lines=30> */
.L_x_678:
[----:B------:R-:W-:Y:S01]  /*0a30*/  MOV R5, R11 ;  /* 0x0000000b00057202 */ /* 0x000fe20000000f00 */
[----:B------:R-:W-:Y:S01]  /*0a40*/  IMAD.MOV.U32 R20, RZ, RZ, R13 ;  /* 0x000000ffff147224 */ /* 0x000fe200078e000d */
[----:B------:R-:W-:Y:S01]  /*0a50*/  MOV R4, UR8 ;  /* 0x0000000800047c02 */ /* 0x000fe20008000f00 */
[----:B------:R-:W-:Y:S01]  /*0a60*/  IMAD.U32 R3, RZ, RZ, UR6 ;  /* 0x00000006ff037e24 */ /* 0x000fe2000f8e00ff */
[----:B------:R-:W-:-:S07]  /*0a70*/  MOV R8, 0xa90 ;  /* 0x00000a9000087802 */ /* 0x000fce0000000f00 */
[----:B------:R-:W-:Y:S05]  /*0a80*/  CALL.REL.NOINC `($__internal_22_$__cuda_sm20_div_s64) ;  /* 0x0000002800b47944 */ /* 0x000fea0003c00000 */
[--C-:B------:R-:W-:Y:S01]  /*0a90*/  IMAD.MOV R4, RZ, RZ, -R10.reuse ;  /* 0x000000ffff047224 */ /* 0x100fe200078e0a0a */
[----:B------:R-:W-:Y:S01]  /*0aa0*/  MOV R23, R11 ;  /* 0x0000000b00177202 */ /* 0x000fe20000000f00 */
[----:B------:R-:W-:Y:S02]  /*0ab0*/  IMAD.MOV.U32 R22, RZ, RZ, R10 ;  /* 0x000000ffff167224 */ /* 0x000fe400078e000a */
[----:B------:R-:W-:-:S07]  /*0ac0*/  IMAD R4, R4, UR6, R13 ;  /* 0x0000000604047c24 */ /* 0x000fce000f8e020d */
.L_x_679:
[----:B------:R-:W-:Y:S05]  /*0ad0*/  BSYNC.RECONVERGENT B0 ;  /* 0x0000000000007941 */ /* 0x000fea0003800200 */
.L_x_677:
        /* <DEDUP_REMOVED lines=34> */
.L_x_681:
[----:B------:R-:W-:Y:S01]  /*0d00*/  IMAD.MOV.U32 R20, RZ, RZ, R22 ;  /* 0x000000ffff147224 */ /* 0x000fe200078e0016 */
[----:B------:R-:W-:Y:S01]  /*0d10*/  MOV R3, UR9 ;  /* 0x0000000900037c02 */ /* 0x000fe20008000f00 */
[----:B------:R-:W-:Y:S01]  /*0d20*/  IMAD.MOV.U32 R5, RZ, RZ, R23 ;  /* 0x000000ffff057224 */ /* 0x000fe200078e0017 */
[----:B------:R-:W-:Y:S01]  /*0d30*/  MOV R8, 0xd60 ;  /* 0x00000d6000087802 */ /* 0x000fe20000000f00 */
[----:B------:R-:W-:-:S07]  /*0d40*/  IMAD.U32 R4, RZ, RZ, UR7 ;  /* 0x00000007ff047e24 */ /* 0x000fce000f8e00ff */
[----:B------:R-:W-:Y:S05]  /*0d50*/  CALL.REL.NOINC `($__internal_22_$__cuda_sm20_div_s64) ;  /* 0x0000002800007944 */ /* 0x000fea0003c00000 */
[----:B------:R-:W-:Y:S01]  /*0d60*/  IMAD.MOV R3, RZ, RZ, -R10 ;  /* 0x000000ffff037224 */ /* 0x000fe200078e0a0a */
[----:B------:R-:W-:Y:S01]  /*0d70*/  MOV R16, R10 ;  /* 0x0000000a00107202 */ /* 0x000fe20000000f00 */
[----:B------:R-:W-:Y:S02]  /*0d80*/  IMAD.MOV.U32 R17, RZ, RZ, R11 ;  /* 0x000000ffff117224 */ /* 0x000fe400078e000b */
[----:B------:R-:W-:-:S07]  /*0d90*/  IMAD R22, R3, UR9, R22 ;  /* 0x0000000903167c24 */ /* 0x000fce000f8e0216 */
.L_x_682:
[----:B------:R-:W-:Y:S05]  /*0da0*/  BSYNC.RECONVERGENT B0 ;  /* 0x0000000000007941 */ /* 0x000fea0003800200 */
.L_x_680:
        /* <DEDUP_REMOVED lines=34> */
.L_x_684:
[----:B------:R-:W-:Y:S01]  /*0fd0*/  IMAD.MOV.U32 R20, RZ, RZ, R16 ;  /* 0x000000ffff147224 */ /* 0x000fe200078e0010 */
[----:B------:R-:W-:Y:S01]  /*0fe0*/  MOV R5, R17 ;  /* 0x0000001100057202 */ /* 0x000fe20000000f00 */
[----:B------:R-:W-:Y:S01]  /*0ff0*/  IMAD.U32 R3, RZ, RZ, UR9 ;  /* 0x00000009ff037e24 */ /* 0x000fe2000f8e00ff */
[----:B------:R-:W-:Y:S01]  /*1000*/  MOV R8, 0x1030 ;  /* 0x0000103000087802 */ /* 0x000fe20000000f00 */
[----:B------:R-:W-:-:S07]  /*1010*/  IMAD.U32 R4, RZ, RZ, UR8 ;  /* 0x00000008ff047e24 */ /* 0x000fce000f8e00ff */
[----:B------:R-:W-:Y:S05]  /*1020*/  CALL.REL.NOINC `($__internal_22_$__cuda_sm20_div_s64) ;  /* 0x00000024004c7944 */ /* 0x000fea0003c00000 */
[----:B------:R-:W-:Y:S01]  /*1030*/  IADD3 R3, PT, PT, -R10, RZ, RZ ;  /* 0x000000ff0a037210 */ /* 0x000fe20007ffe1ff */
[----:B------:R-:W-:Y:S02]  /*1040*/  IMAD.MOV.U32 R12, RZ, RZ, R10 ;  /* 0x000000ffff0c7224 */ /* 0x000fe400078e000a */
[----:B------:R-:W-:Y:S02]  /*1050*/  IMAD.MOV.U32 R13, RZ, RZ, R11 ;  /* 0x000000ffff0d7224 */ /* 0x000fe400078e000b */
[----:B------:R-:W-:-:S07]  /*1060*/  IMAD R16, R3, UR9, R16 ;  /* 0x0000000903107c24 */ /* 0x000fce000f8e0210 */
.L_x_685:
[----:B------:R-:W-:Y:S05]  /*1070*/  BSYNC.RECONVERGENT B0 ;  /* 0x0000000000007941 */ /* 0x000fea0003800200 */
.L_x_683:
        /* <DEDUP_REMOVED lines=34> */
.L_x_687:
        /* <DEDUP_REMOVED lines=10> */
.L_x_688:
[----:B------:R-:W-:Y:S05]  /*1340*/  BSYNC.RECONVERGENT B0 ;  /* 0x0000000000007941 */ /* 0x000fea0003800200 */
.L_x_686:
        /* <DEDUP_REMOVED lines=34> */
.L_x_690:
[----:B------:R-:W-:Y:S01]  /*1570*/  IMAD.MOV.U32 R20, RZ, RZ, R16 ;  /* 0x000000ffff147224 */ /* 0x000fe200078e0010 */
[----:B------:R-:W-:Y:S01]  /*1580*/  MOV R5, R17 ;  /* 0x0000001100057202 */ /* 0x000fe20000000f00 */
[----:B------:R-:W-:Y:S01]  /*1590*/  IMAD.U32 R3, RZ, RZ, UR10 ;  /* 0x0000000aff037e24 */ /* 0x000fe2000f8e00ff */
[----:B------:R-:W-:Y:S02]  /*15a0*/  MOV R4, UR8 ;  /* 0x0000000800047c02 */ /* 0x000fe40008000f00 */
[----:B------:R-:W-:-:S07]  /*15b0*/  MOV R8, 0x15d0 ;  /* 0x000015d000087802 */ /* 0x000fce0000000f00 */
[----:B------:R-:W-:Y:S05]  /*15c0*/  CALL.REL.NOINC `($__internal_22_$__cuda_sm20_div_s64) ;  /* 0x0000001c00e47944 */ /* 0x000fea0003c00000 */
[----:B------:R-:W-:Y:S01]  /*15d0*/  IMAD.MOV R3, RZ, RZ, -R10 ;  /* 0x000000ffff037224 */ /* 0x000fe200078e0a0a */
[----:B------:R-:W-:Y:S01]  /*15e0*/  MOV R12, R10 ;  /* 0x0000000a000c7202 */ /* 0x000fe20000000f00 */
[----:B------:R-:W-:Y:S02]  /*15f0*/  IMAD.MOV.U32 R13, RZ, RZ, R11 ;  /* 0x000000ffff0d7224 */ /* 0x000fe400078e000b */
[----:B------:R-:W-:-:S07]  /*1600*/  IMAD R16, R3, UR10, R16 ;  /* 0x0000000a03107c24 */ /* 0x000fce000f8e0210 */
.L_x_691:
[----:B------:R-:W-:Y:S05]  /*1610*/  BSYNC.RECONVERGENT B0 ;  /* 0x0000000000007941 */ /* 0x000fea0003800200 */
.L_x_689:
        /* <DEDUP_REMOVED lines=34> */
.L_x_693:
        /* <DEDUP_REMOVED lines=10> */
.L_x_694:
[----:B------:R-:W-:Y:S05]  /*18e0*/  BSYNC.RECONVERGENT B0 ;  /* 0x0000000000007941 */ /* 0x000fea0003800200 */
.L_x_692:
        /* <DEDUP_REMOVED lines=34> */
.L_x_696:
        /* <DEDUP_REMOVED lines=10> */
.L_x_697:
[----:B------:R-:W-:Y:S05]  /*1bb0*/  BSYNC.RECONVERGENT B0 ;  /* 0x0000000000007941 */ /* 0x000fea0003800200 */
.L_x_695:
        /* <DEDUP_REMOVED lines=33> */
.L_x_699:
[----:B------:R-:W-:Y:S01]  /*1dd0*/  IMAD.MOV.U32 R20, RZ, RZ, R12 ;  /* 0x000000ffff147224 */ /* 0x000fe200078e000c */
[----:B------:R-:W-:Y:S01]  /*1de0*/  MOV R5, R13 ;  /* 0x0000000d00057202 */ /* 0x000fe20000000f00 */
[----:B------:R-:W-:Y:S01]  /*1df0*/  IMAD.U32 R3, RZ, RZ, UR8 ;  /* 0x00000008ff037e24 */ /* 0x000fe2000f8e00ff */
[----:B------:R-:W-:Y:S02]  /*1e00*/  MOV R4, UR9 ;  /* 0x0000000900047c02 */ /* 0x000fe40008000f00 */
[----:B------:R-:W-:-:S07]  /*1e10*/  MOV R8, 0x1e30 ;  /* 0x00001e3000087802 */ /* 0x000fce0000000f00 */
[----:B------:R-:W-:Y:S05]  /*1e20*/  CALL.REL.NOINC `($__internal_22_$__cuda_sm20_div_s64) ;  /* 0x0000001400cc7944 */ /* 0x000fea0003c00000 */
[----:B------:R-:W-:Y:S01]  /*1e30*/  IMAD.MOV R3, RZ, RZ, -R10 ;  /* 0x000000ffff037224 */ /* 0x000fe200078e0a0a */
[----:B------:R-:W-:-:S03]  /*1e40*/  MOV R13, R10 ;  /* 0x0000000a000d7202 */ /* 0x000fc60000000f00 */
[----:B------:R-:W-:-:S07]  /*1e50*/  IMAD R12, R3, UR8, R12 ;  /* 0x00000008030c7c24 */ /* 0x000fce000f8e020c */
.L_x_700:
[----:B------:R-:W-:Y:S05]  /*1e60*/  BSYNC.RECONVERGENT B0 ;  /* 0x0000000000007941 */ /* 0x000fea0003800200 */
.L_x_698:
        /* <DEDUP_REMOVED lines=9> */
.L_x_676:
        /* <DEDUP_REMOVED lines=34> */
.L_x_704:
[----:B------:R-:W-:Y:S01]  /*2120*/  MOV R5, R11 ;  /* 0x0000000b00057202 */ /* 0x000fe20000000f00 */
[----:B------:R-:W-:Y:S01]  /*2130*/  IMAD.MOV.U32 R20, RZ, RZ, R13 ;  /* 0x000000ffff147224 */ /* 0x000fe200078e000d */
[----:B------:R-:W-:Y:S01]  /*2140*/  MOV R3, UR5 ;  /* 0x0000000500037c02 */ /* 0x000fe20008000f00 */
[----:B------:R-:W-:Y:S01]  /*2150*/  IMAD.U32 R4, RZ, RZ, UR6 ;  /* 0x00000006ff047e24 */ /* 0x000fe2000f8e00ff */
[----:B------:R-:W-:-:S07]  /*2160*/  MOV R8, 0x2180 ;  /* 0x0000218000087802 */ /* 0x000fce0000000f00 */
[----:B------:R-:W-:Y:S05]  /*2170*/  CALL.REL.NOINC `($__internal_22_$__cuda_sm20_div_s64) ;  /* 0x0000001000f87944 */ /* 0x000fea0003c00000 */
[----:B------:R-:W-:Y:S01]  /*2180*/  IADD3 R4, PT, PT, -R10, RZ, RZ ;  /* 0x000000ff0a047210 */ /* 0x000fe20007ffe1ff */
[----:B------:R-:W-:Y:S01]  /*2190*/  IMAD.MOV.U32 R16, RZ, RZ, R10 ;  /* 0x000000ffff107224 */ /* 0x000fe200078e000a */
[----:B------:R-:W-:-:S03]  /*21a0*/  MOV R17, R11 ;  /* 0x0000000b00117202 */ /* 0x000fc60000000f00 */
[----:B------:R-:W-:-:S07]  /*21b0*/  IMAD R4, R4, UR5, R13 ;  /* 0x0000000504047c24 */ /* 0x000fce000f8e020d */
.L_x_705:
[----:B------:R-:W-:Y:S05]  /*21c0*/  BSYNC.RECONVERGENT B0 ;  /* 0x0000000000007941 */ /* 0x000fea0003800200 */
.L_x_703:
        /* <DEDUP_REMOVED lines=34> */
.L_x_707:
        /* <DEDUP_REMOVED lines=10> */
.L_x_708:
[----:B------:R-:W-:Y:S05]  /*2490*/  BSYNC.RECONVERGENT B0 ;  /* 0x0000000000007941 */ /* 0x000fea0003800200 */
.L_x_706:
        /* <DEDUP_REMOVED lines=34> */
.L_x_710:
        /* <DEDUP_REMOVED lines=10> */
.L_x_711:
[----:B------:R-:W-:Y:S05]  /*2760*/  BSYNC.RECONVERGENT B0 ;  /* 0x0000000000007941 */ /* 0x000fea0003800200 */
.L_x_709:
        /* <DEDUP_REMOVED lines=34> */
.L_x_713:
[----:B------:R-:W-:Y:S01]  /*2990*/  MOV R20, R16 ;  /* 0x0000001000147202 */ /* 0x000fe20000000f00 */
[----:B------:R-:W-:Y:S01]  /*29a0*/  IMAD.MOV.U32 R5, RZ, RZ, R17 ;  /* 0x000000ffff057224 */ /* 0x000fe200078e0011 */
[----:B------:R-:W-:Y:S01]  /*29b0*/  MOV R3, UR8 ;  /* 0x0000000800037c02 */ /* 0x000fe20008000f00 */
[----:B------:R-:W-:Y:S01]  /*29c0*/  IMAD.U32 R4, RZ, RZ, UR7 ;  /* 0x00000007ff047e24 */ /* 0x000fe2000f8e00ff */
[----:B------:R-:W-:-:S07]  /*29d0*/  MOV R8, 0x29f0 ;  /* 0x000029f000087802 */ /* 0x000fce0000000f00 */
[----:B------:R-:W-:Y:S05]  /*29e0*/  CALL.REL.NOINC `($__internal_22_$__cuda_sm20_div_s64) ;  /* 0x0000000800dc7944 */ /* 0x000fea0003c00000 */
[----:B------:R-:W-:Y:S01]  /*29f0*/  IADD3 R3, PT, PT, -R10, RZ, RZ ;  /* 0x000000ff0a037210 */ /* 0x000fe20007ffe1ff */
[----:B------:R-:W-:-:S04]  /*2a00*/  IMAD.MOV.U32 R13, RZ, RZ, R10 ;  /* 0x000000ffff0d7224 */ /* 0x000fc800078e000a */
[----:B------:R-:W-:-:S07]  /*2a10*/  IMAD R16, R3, UR8, R16 ;  /* 0x0000000803107c24 */ /* 0x000fce000f8e0210 */
.L_x_714:
[----:B------:R-:W-:Y:S05]  /*2a20*/  BSYNC.RECONVERGENT B0 ;  /* 0x0000000000007941 */ /* 0x000fea0003800200 */
.L_x_712:
[----:B------:R-:W-:Y:S01]  /*2a30*/  UMOV UR5, 0x6c ;  /* 0x0000006c00057882 */ /* 0x000fe20000000000 */
[----:B------:R-:W-:Y:S02]  /*2a40*/  UIADD3 UR4, UPT, UPT, UR4, -0x4, URZ ;  /* 0xfffffffc04047890 */ /* 0x000fe4000fffe0ff */
[----:B------:R-:W-:-:S12]  /*2a50*/  ULEA UR5, UR6, UR5, 0x2 ;  /* 0x0000000506057291 */ /* 0x000fd8000f8e10ff */
[----:B------:R-:W0:Y:S02]  /*2a60*/  LDCU UR5, c[0x0][UR5+0x380] ;  /* 0x00007000050577ac */ /* 0x000e240008000800 */
[----:B0-----:R-:W-:-:S07]  /*2a70*/  IMAD R21, R16, UR5, R21 ;  /* 0x0000000510157c24 */ /* 0x001fce000f8e0215 */
.L_x_702:
        /* <DEDUP_REMOVED lines=33> */
.L_x_717:
        /* <DEDUP_REMOVED lines=10> */
.L_x_718:
[----:B------:R-:W-:Y:S05]  /*2d30*/  BSYNC.RECONVERGENT B0 ;  /* 0x0000000000007941 */ /* 0x000fea0003800200 */
.L_x_716:
        /* <DEDUP_REMOVED lines=34> */
.L_x_720:
        /* <DEDUP_REMOVED lines=9> */
.L_x_721:
[----:B------:R-:W-:Y:S05]  /*2ff0*/  BSYNC.RECONVERGENT B0 ;  /* 0x0000000000007941 */ /* 0x000fea0003800200 */
.L_x_719:
[----:B------:R-:W-:Y:S01]  /*3000*/  UMOV UR5, 0x6c ;  /* 0x0000006c00057882 */ /* 0x000fe20000000000 */
[----:B------:R-:W-:Y:S02]  /*3010*/  UIADD3 UR4, UPT, UPT, UR4, -0x2, URZ ;  /* 0xfffffffe04047890 */ /* 0x000fe4000fffe0ff */
[----:B------:R-:W-:-:S12]  /*3020*/  ULEA UR5, UR7, UR5, 0x2 ;  /* 0x0000000507057291 */ /* 0x000fd8000f8e10ff */
[----:B------:R-:W0:Y:S02]  /*3030*/  LDCU UR5, c[0x0][UR5+0x380] ;  /* 0x00007000050577ac */ /* 0x000e240008000800 */
[----:B0-----:R-:W-:-:S07]  /*3040*/  IMAD R21, R16, UR5, R21 ;  /* 0x0000000510157c24 */ /* 0x001fce000f8e0215 */
.L_x_715:
        /* <DEDUP_REMOVED lines=29> */
.L_x_723:
[----:B------:R-:W-:Y:S01]  /*3220*/  IMAD.MOV.U32 R16, RZ, RZ, R13 ;  /* 0x000000ffff107224 */ /* 0x000fe200078e000d */
[----:B------:R-:W-:Y:S01]  /*3230*/  MOV R15, R11 ;  /* 0x0000000b000f7202 */ /* 0x000fe20000000f00 */
[----:B------:R-:W-:Y:S01]  /*3240*/  IMAD.U32 R3, RZ, RZ, UR5 ;  /* 0x00000005ff037e24 */ /* 0x000fe2000f8e00ff */
[----:B------:R-:W-:Y:S02]  /*3250*/  MOV R7, UR6 ;  /* 0x0000000600077c02 */ /* 0x000fe40008000f00 */
[----:B------:R-:W-:-:S07]  /*3260*/  MOV R18, 0x3280 ;  /* 0x0000328000127802 */ /* 0x000fce0000000f00 */
[----:B------:R-:W-:Y:S05]  /*3270*/  CALL.REL.NOINC `($__internal_23_$__cuda_sm20_rem_s64) ;  /* 0x0000000800107944 */ /* 0x000fea0003c00000 */
.L_x_724:
[----:B------:R-:W-:Y:S05]  /*3280*/  BSYNC.RECONVERGENT B0 ;  /* 0x0000000000007941 */ /* 0x000fea0003800200 */
.L_x_722:
[----:B------:R-:W-:Y:S02]  /*3290*/  UMOV UR5, 0x6c ;  /* 0x0000006c00057882 */ /* 0x000fe40000000000 */
[----:B------:R-:W-:-:S12]  /*32a0*/  ULEA UR5, UR4, UR5, 0x2 ;  /* 0x0000000504057291 */ /* 0x000fd8000f8e10ff */
[----:B------:R-:W0:Y:S02]  /*32b0*/  LDCU UR5, c[0x0][UR5+0x380] ;  /* 0x00007000050577ac */ /* 0x000e240008000800 */
[----:B0-----:R-:W-:-:S07]  /*32c0*/  IMAD R21, R13, UR5, R21 ;  /* 0x000000050d157c24 */ /* 0x001fce000f8e0215 */
.L_x_675:
        /* <DEDUP_REMOVED lines=41> */
        .weak           $__internal_22_$__cuda_sm20_div_s64
        .type           $__internal_22_$__cuda_sm20_div_s64,@function
        .size           $__internal_22_$__cuda_sm20_div_s64,($__internal_23_$__cuda_sm20_rem_s64 - $__internal_22_$__cuda_sm20_div_s64)
$__internal_22_$__cuda_sm20_div_s64:
        /* <DEDUP_REMOVED lines=85> */
[----:B------:R-:W-:Y:S06]  /*3ab0*/  RET.REL.NODEC R8 `(_ZN2at6native16triu_tril_kernelIN3c104HalfEiLb1ELi4ELb1EEEvNS_4cuda6detail10TensorInfoIT_T0_EENS6_IKS7_S8_EEllS8_) ;  /* 0xffffffc408507950 */ /* 0x000fec0003c3ffff */
        .weak           $__internal_23_$__cuda_sm20_rem_s64
        .type           $__internal_23_$__cuda_sm20_rem_s64,@function
        .size           $__internal_23_$__cuda_sm20_rem_s64,(.L_x_6313 - $__internal_23_$__cuda_sm20_rem_s64)
$__internal_23_$__cuda_sm20_rem_s64:
        /* <DEDUP_REMOVED lines=74> */
[----:B------:R-:W-:Y:S06]  /*3f60*/  RET.REL.NODEC R18 `(_ZN2at6native16triu_tril_kernelIN3c104HalfEiLb1ELi4ELb1EEEvNS_4cuda6detail10TensorInfoIT_T0_EENS6_IKS7_S8_EEllS8_) ;  /* 0xffffffc012247950 */ /* 0x000fec0003c3ffff */
.L_x_725:
        /* <DEDUP_REMOVED lines=9> */
.L_x_6313:


//--------------------- .text._ZN2at6native16triu_tril_kernelIN3c107complexINS2_4HalfEEElLb1ELi2ELb0EEEvNS_4cuda6detail10TensorInfoIT_T0_EENS8_IKS9_SA_EEllSA_ --------------------------
	.section	.text._ZN2at6native16triu_tril_kernelIN3c107complexINS2_4HalfEEElLb1ELi2ELb0EEEvNS_4cuda6detail10TensorInfoIT_T0_EENS8_IKS9_SA_EEllSA_,"ax",@progbits
	.align	128
        .global         _ZN2at6native16triu_tril_kernelIN3c107complexINS2_4HalfEEElLb1ELi2ELb0EEEvNS_4cuda6detail10TensorInfoIT_T0_EENS8_IKS9_SA_EEllSA_
        .type           _ZN2at6native16triu_tril_kernelIN3c107complexINS2_4HalfEEElLb1ELi2ELb0EEEvNS_4cuda6detail10TensorInfoIT_T0_EENS8_IKS9_SA_EEllSA_,@function
        .size           _ZN2at6native16triu_tril_kernelIN3c107complexINS2_4HalfEEElLb1ELi2ELb0EEEvNS_4cuda6detail10TensorInfoIT_T0_EENS8_IKS9_SA_EEllSA_,(.L_x_6315 - _ZN2at6native16triu_tril_kernelIN3c107complexINS2_4HalfEEElLb1ELi2ELb0EEEvNS_4cuda6detail10TensorInfoIT_T0_EENS8_IKS9_SA_EEllSA_)
        .other          _ZN2at6native16triu_tril_kernelIN3c107complexINS2_4HalfEEElLb1ELi2ELb0EEEvNS_4cuda6detail10TensorInfoIT_T0_EENS8_IKS9_SA_EEllSA_,@"STO_CUDA_ENTRY STV_DEFAULT"
_ZN2at6native16triu_tril_kernelIN3c107complexINS2_4HalfEEElLb1ELi2ELb0EEEvNS_4cuda6detail10TensorInfoIT_T0_EENS8_IKS9_SA_EEllSA_:
.text._ZN2at6native16triu_tril_kernelIN3c107complexINS2_4HalfEEElLb1ELi2ELb0EEEvNS_4cuda6detail10TensorInfoIT_T0_EENS8_IKS9_SA_EEllSA_:
        /* <DEDUP_REMOVED lines=41> */
.L_x_727:
[----:B------:R-:W0:Y:S01]  /*0290*/  LDCU.64 UR4, c[0x0][0x6d0] ;  /* 0x0000da00ff0477ac */ /* 0x000e220008000a00 */
[----:B------:R-:W-:Y:S01]  /*02a0*/  MOV R21, R6 ;  /* 0x0000000600157202 */ /* 0x000fe20000000f00 */
[----:B------:R-:W-:Y:S01]  /*02b0*/  IMAD.MOV.U32 R24, RZ, RZ, R7 ;  /* 0x000000ffff187224 */ /* 0x000fe200078e0007 */
[----:B------:R-:W-:Y:S01]  /*02c0*/  MOV R8, 0x300 ;  /* 0x0000030000087802 */ /* 0x000fe20000000f00 */
[----:B0-----:R-:W-:Y:S01]  /*02d0*/  IMAD.U32 R5, RZ, RZ, UR4 ;  /* 0x00000004ff057e24 */ /* 0x001fe2000f8e00ff */
[----:B------:R-:W-:-:S07]  /*02e0*/  MOV R4, UR5 ;  /* 0x0000000500047c02 */ /* 0x000fce0008000f00 */
[----:B------:R-:W-:Y:S05]  /*02f0*/  CALL.REL.NOINC `($__internal_24_$__cuda_sm20_div_s64) ;  /* 0x0000004400687944 */ /* 0x000fea0003c00000 */
        /* <DEDUP_REMOVED lines=9> */
.L_x_728:
[----:B------:R-:W-:Y:S05]  /*0390*/  BSYNC.RECONVERGENT B0 ;  /* 0x0000000000007941 */ /* 0x000fea0003800200 */
.L_x_726:
        /* <DEDUP_REMOVED lines=31> */
.L_x_730:
[----:B------:R-:W-:Y:S01]  /*0590*/  MOV R21, R14 ;  /* 0x0000000e00157202 */ /* 0x000fe20000000f00 */
[----:B------:R-:W-:Y:S01]  /*05a0*/  IMAD.MOV.U32 R24, RZ, RZ, R15 ;  /* 0x000000ffff187224 */ /* 0x000fe200078e000f */
[----:B------:R-:W-:Y:S01]  /*05b0*/  MOV R5, R12 ;  /* 0x0000000c00057202 */ /* 0x000fe20000000f00 */
[----:B------:R-:W-:Y:S01]  /*05c0*/  IMAD.MOV.U32 R4, RZ, RZ, R13 ;  /* 0x000000ffff047224 */ /* 0x000fe200078e000d */
[----:B------:R-:W-:-:S07]  /*05d0*/  MOV R8, 0x5f0 ;  /* 0x000005f000087802 */ /* 0x000fce0000000f00 */
[----:B------:R-:W-:Y:S05]  /*05e0*/  CALL.REL.NOINC `($__internal_24_$__cuda_sm20_div_s64) ;  /* 0x0000004000ac7944 */ /* 0x000fea0003c00000 */
        /* <DEDUP_REMOVED lines=11> */
.L_x_731:
[----:B------:R-:W-:Y:S05]  /*06a0*/  BSYNC.RECONVERGENT B0 ;  /* 0x0000000000007941 */ /* 0x000fea0003800200 */
.L_x_729:
        /* <DEDUP_REMOVED lines=37> */
.L_x_758:
        /* <DEDUP_REMOVED lines=28> */
.L_x_735:
        /* <DEDUP_REMOVED lines=9> */
[----:B------:R-:W-:Y:S05]  /*0b50*/  CALL.REL.NOINC `($__internal_24_$__cuda_sm20_div_s64) ;  /* 0x0000003c00507944 */ /* 0x000fea0003c00000 */
        /* <DEDUP_REMOVED lines=9> */
.L_x_736:
[----:B------:R-:W-:Y:S05]  /*0bf0*/  BSYNC.RECONVERGENT B0 ;  /* 0x0000000000007941 */ /* 0x000fea0003800200 */
.L_x_734:
        /* <DEDUP_REMOVED lines=43> */
.L_x_738:
        /* <DEDUP_REMOVED lines=21> */
.L_x_739:
[----:B------:R-:W-:Y:S05]  /*1000*/  BSYNC.RECONVERGENT B0 ;  /* 0x0000000000007941 */ /* 0x000fea0003800200 */
.L_x_737:
        /* <DEDUP_REMOVED lines=40> */
.L_x_741:
        /* <DEDUP_REMOVED lines=21> */
.L_x_742:
[----:B------:R-:W-:Y:S05]  /*13e0*/  BSYNC.RECONVERGENT B0 ;  /* 0x0000000000007941 */ /* 0x000fea0003800200 */
.L_x_740:
        /* <DEDUP_REMOVED lines=40> */
.L_x_744:
        /* <DEDUP_REMOVED lines=21> */
.L_x_745:
[----:B------:R-:W-:Y:S05]  /*17c0*/  BSYNC.RECONVERGENT B0 ;  /* 0x0000000000007941 */ /* 0x000fea0003800200 */
.L_x_743:
        /* <DEDUP_REMOVED lines=40> */
.L_x_747:
        /* <DEDUP_REMOVED lines=21> */
.L_x_748:
[----:B------:R-:W-:Y:S05]  /*1ba0*/  BSYNC.RECONVERGENT B0 ;  /* 0x0000000000007941 */ /* 0x000fea0003800200 */
.L_x_746:
        /* <DEDUP_REMOVED lines=40> */
.L_x_750:
        /* <DEDUP_REMOVED lines=21> */
.L_x_751:
[----:B------:R-:W-:Y:S05]  /*1f80*/  BSYNC.RECONVERGENT B0 ;  /* 0x0000000000007941 */ /* 0x000fea0003800200 */
.L_x_749:
        /* <DEDUP_REMOVED lines=40> */
.L_x_753:
        /* <DEDUP_REMOVED lines=21> */
.L_x_754:
[----:B------:R-:W-:Y:S05]  /*2360*/  BSYNC.RECONVERGENT B0 ;  /* 0x0000000000007941 */ /* 0x000fea0003800200 */
.L_x_752:
        /* <DEDUP_REMOVED lines=41> */
.L_x_756:
        /* <DEDUP_REMOVED lines=21> */
.L_x_757:
[----:B------:R-:W-:Y:S05]  /*2750*/  BSYNC.RECONVERGENT B0 ;  /* 0x0000000000007941 */ /* 0x000fea0003800200 */
.L_x_755:
        /* <DEDUP_REMOVED lines=24> */
.L_x_733:
        /* <DEDUP_REMOVED lines=36> */
.L_x_761:
        /* <DEDUP_REMOVED lines=19> */
.L_x_762:
[----:B------:R-:W-:Y:S05]  /*2c50*/  BSYNC.RECONVERGENT B0 ;  /* 0x0000000000007941 */ /* 0x000fea0003800200 */
.L_x_760:
        /* <DEDUP_REMOVED lines=42> */
.L_x_764:
        /* <DEDUP_REMOVED lines=21> */
.L_x_765:
[----:B------:R-:W-:Y:S05]  /*3050*/  BSYNC.RECONVERGENT B0 ;  /* 0x0000000000007941 */ /* 0x000fea0003800200 */
.L_x_763:
        /* <DEDUP_REMOVED lines=40> */
.L_x_767:
        /* <DEDUP_REMOVED lines=21> */
.L_x_768:
[----:B------:R-:W-:Y:S05]  /*3430*/  BSYNC.RECONVERGENT B0 ;  /* 0x0000000000007941 */ /* 0x000fea0003800200 */
.L_x_766:
        /* <DEDUP_REMOVED lines=41> */
.L_x_770:
        /* <DEDUP_REMOVED lines=20> */
.L_x_771:
[----:B------:R-:W-:Y:S05]  /*3810*/  BSYNC.RECONVERGENT B0 ;  /* 0x0000000000007941 */ /* 0x000fea0003800200 */
.L_x_769:
        /* <DEDUP_REMOVED lines=15> */
.L_x_759:
        /* <DEDUP_REMOVED lines=37> */
.L_x_774:
        /* <DEDUP_REMOVED lines=12> */
[----:B------:R-:W-:Y:S01]  /*3c20*/  IMAD.WIDE.U32 R4, R9, UR12, R12 ;  /* 0x0000000c09047c25 */ /* 0x000fe2000f8e000c */
[----:B------:R-:W-:-:S03]  /*3c30*/  MOV R12, R10 ;  /* 0x0000000a000c7202 */ /* 0x000fc60000000f00 */
[----:B------:R-:W-:-:S04]  /*3c40*/  IMAD R8, R8, UR12, RZ ;  /* 0x0000000c08087c24 */ /* 0x000fc8000f8e02ff */
[----:B------:R-:W-:Y:S01]  /*3c50*/  IMAD R13, R9, UR13, R8 ;  /* 0x0000000d090d7c24 */ /* 0x000fe2000f8e0208 */
[----:B------:R-:W-:-:S03]  /*3c60*/  MOV R9, R4 ;  /* 0x0000000400097202 */ /* 0x000fc60000000f00 */
[----:B------:R-:W-:Y:S01]  /*3c70*/  IMAD.IADD R4, R5, 0x1, R13 ;  /* 0x0000000105047824 */ /* 0x000fe200078e020d */
[----:B------:R-:W-:-:S07]  /*3c80*/  MOV R13, R11 ;  /* 0x0000000b000d7202 */ /* 0x000fce0000000f00 */
.L_x_775:
[----:B------:R-:W-:Y:S05]  /*3c90*/  BSYNC.RECONVERGENT B0 ;  /* 0x0000000000007941 */ /* 0x000fea0003800200 */
.L_x_773:
        /* <DEDUP_REMOVED lines=23> */
[----:B------:R-:W-:Y:S02]  /*3e10*/  ISETP.NE.U32.AND P2, PT, RZ, UR16, PT ;  /* 0x00000010ff007c0c */ /* 0x000fe4000bf45070 */
[----:B------:R-:W-:-:S04]  /*3e20*/  MOV R13, RZ ;  /* 0x000000ff000d7202 */ /* 0x000fc80000000f00 */
[----:B0-----:R-:W0:Y:S02]  /*3e30*/  MUFU.RCP R8, R8 ;  /* 0x0000000800087308 */ /* 0x001e240000001000 */
[----:B0-----:R-:W-:Y:S01]  /*3e40*/  IADD3 R4, PT, PT, R8, 0xffffffe, RZ ;  /* 0x0ffffffe08047810 */ /* 0x001fe20007ffe0ff */
[----:B------:R-:W-:-:S05]  /*3e50*/  HFMA2 R8, -RZ, RZ, 0, 0 ;  /* 0x00000000ff087431 */ /* 0x000fca00000001ff */
[----:B------:R0:W1:Y:S02]  /*3e60*/  F2I.FTZ.U32.TRUNC.NTZ R5, R4 ;  /* 0x0000000400057305 */ /* 0x000064000021f000 */
[----:B0-----:R-:W-:Y:S02]  /*3e70*/  HFMA2 R4, -RZ, RZ, 0, 0 ;  /* 0x00000000ff047431 */ /* 0x001fe400000001ff */
        /* <DEDUP_REMOVED lines=9> */
[----:B------:R-:W-:Y:S02]  /*3f10*/  @P1 IADD3 R5, PT, PT, R5, 0x1, RZ ;  /* 0x0000000105051810 */ /* 0x000fe40007ffe0ff */
[----:B------:R-:W-:-:S05]  /*3f20*/  @!P2 LOP3.LUT R5, RZ, UR16, RZ, 0x33, !PT ;  /* 0x00000010ff05ac12 */ /* 0x000fca000f8e33ff */
[----:B------:R-:W-:-:S04]  /*3f30*/  IMAD.MOV R9, RZ, RZ, -R5 ;  /* 0x000000ffff097224 */ /* 0x000fc800078e0a05 */
[----:B------:R-:W-:Y:S02]  /*3f40*/  IMAD R4, R9, UR16, R12 ;  /* 0x0000001009047c24 */ /* 0x000fe4000f8e020c */
[----:B------:R-:W-:Y:S01]  /*3f50*/  IMAD.MOV.U32 R12, RZ, RZ, R5 ;  /* 0x000000ffff0c7224 */ /* 0x000fe200078e0005 */
[----:B------:R-:W-:Y:S06]  /*3f60*/  BRA `(.L_x_778) ;  /* 0x0000000000507947 */ /* 0x000fec0003800000 */
.L_x_777:
[----:B------:R-:W-:Y:S01]  /*3f70*/  MOV R4, UR16 ;  /* 0x0000001000047c02 */ /* 0x000fe20008000f00 */
[----:B------:R-:W-:Y:S01]  /*3f80*/  IMAD.U32 R8, RZ, RZ, UR16 ;  /* 0x00000010ff087e24 */ /* 0x000fe2000f8e00ff */
[----:B------:R-:W-:Y:S02]  /*3f90*/  MOV R9, UR17 ;  /* 0x0000001100097c02 */ /* 0x000fe40008000f00 */
[----:B------:R-:W-:Y:S01]  /*3fa0*/  MOV R5, UR17 ;  /* 0x0000001100057c02 */ /* 0x000fe20008000f00 */
[----:B------:R-:W-:Y:S01]  /*3fb0*/  IMAD.MOV.U32 R5, RZ, RZ, R4 ;  /* 0x000000ffff057224 */ /* 0x000fe200078e0004 */
[----:B------:R-:W-:Y:S02]  /*3fc0*/  MOV R21, R12 ;  /* 0x0000000c00157202 */ /* 0x000fe40000000f00 */
[----:B------:R-:W-:Y:S02]  /*3fd0*/  MOV R4, R9 ;  /* 0x0000000900047202 */ /* 0x000fe40000000f00 */
[----:B------:R-:W-:-:S02]  /*3fe0*/  MOV R24, R13 ;  /* 0x0000000d00187202 */ /* 0x000fc40000000f00 */
[----:B------:R-:W-:-:S07]  /*3ff0*/  MOV R8, 0x4010 ;  /* 0x0000401000087802 */ /* 0x000fce0000000f00 */
[----:B------:R-:W-:Y:S05]  /*4000*/  CALL.REL.NOINC `($__internal_24_$__cuda_sm20_div_s64) ;  /* 0x0000000800247944 */ /* 0x000fea0003c00000 */
[----:B------:R-:W-:Y:S02]  /*4010*/  IADD3 R9, P0, PT, RZ, -R10, RZ ;  /* 0x8000000aff097210 */ /* 0x000fe40007f1e0ff */
[----:B------:R-:W-:Y:S01]  /*4020*/  MOV R4, R12 ;  /* 0x0000000c00047202 */ /* 0x000fe20000000f00 */
[----:B------:R-:W-:Y:S01]  /*4030*/  IMAD.MOV.U32 R12, RZ, RZ, R10 ;  /* 0x000000ffff0c7224 */ /* 0x000fe200078e000a */
[----:B------:R-:W-:Y:S01]  /*4040*/  MOV R5, R13 ;  /* 0x0000000d00057202 */ /* 0x000fe20000000f00 */
[----:B------:R-:W-:Y:S01]  /*4050*/  IMAD.X R8, RZ, RZ, ~R11, P0 ;  /* 0x000000ffff087224 */ /* 0x000fe200000e0e0b */
[----:B------:R-:W-:-:S03]  /*4060*/  MOV R13, R11 ;  /* 0x0000000b000d7202 */ /* 0x000fc60000000f00 */
[----:B------:R-:W-:Y:S02]  /*4070*/  IMAD R8, R8, UR16, RZ ;  /* 0x0000001008087c24 */ /* 0x000fe4000f8e02ff */
[----:B------:R-:W-:-:S04]  /*4080*/  IMAD.WIDE.U32 R4, R9, UR16, R4 ;  /* 0x0000001009047c25 */ /* 0x000fc8000f8e0004 */
[----:B------:R-:W-:-:S05]  /*4090*/  IMAD R9, R9, UR17, R8 ;  /* 0x0000001109097c24 */ /* 0x000fca000f8e0208 */
[----:B------:R-:W-:-:S07]  /*40a0*/  IADD3 R8, PT, PT, R5, R9, RZ ;  /* 0x0000000905087210 */ /* 0x000fce0007ffe0ff */
.L_x_778:
[----:B------:R-:W-:Y:S05]  /*40b0*/  BSYNC.RECONVERGENT B0 ;  /* 0x0000000000007941 */ /* 0x000fea0003800200 */
.L_x_776:
        /* <DEDUP_REMOVED lines=12> */
[----:B------:R-:W-:-:S03]  /*4180*/  IMAD R5, R8, UR8, R5 ;  /* 0x0000000808057c24 */ /* 0x000fc6000f8e0205 */
[----:B------:R-:W-:Y:S01]  /*4190*/  IADD3 R16, PT, PT, R27, R9, RZ ;  /* 0x000000091b107210 */ /* 0x000fe20007ffe0ff */
[----:B------:R-:W-:-:S07]  /*41a0*/  IMAD.IADD R14, R29, 0x1, R5 ;  /* 0x000000011d0e7824 */ /* 0x000fce00078e0205 */
.L_x_772:
        /* <DEDUP_REMOVED lines=21> */
[----:B------:R-:W-:Y:S01]  /*4300*/  IMAD R12, R5, UR8, R12 ;  /* 0x00000008050c7c24 */ /* 0x000fe2000f8e020c */
[----:B------:R-:W-:-:S04]  /*4310*/  MOV R5, RZ ;  /* 0x000000ff00057202 */ /* 0x000fc80000000f00 */
[----:B------:R-:W-:-:S13]  /*4320*/  ISETP.GE.U32.AND P0, PT, R12, UR8, PT ;  /* 0x000000080c007c0c */ /* 0x000fda000bf06070 */
[----:B------:R-:W-:-:S04]  /*4330*/  @P0 IADD3 R12, PT, PT, R12, -UR8, RZ ;  /* 0x800000080c0c0c10 */ /* 0x000fc8000fffe0ff */
[----:B------:R-:W-:-:S13]  /*4340*/  ISETP.GE.U32.AND P0, PT, R12, UR8, PT ;  /* 0x000000080c007c0c */ /* 0x000fda000bf06070 */
[----:B------:R-:W-:Y:S02]  /*4350*/  @P0 IADD3 R12, PT, PT, R12, -UR8, RZ ;  /* 0x800000080c0c0c10 */ /* 0x000fe4000fffe0ff */
[----:B------:R-:W-:-:S05]  /*4360*/  @!P1 LOP3.LUT R12, RZ, UR8, RZ, 0x33, !PT ;  /* 0x00000008ff0c9c12 */ /* 0x000fca000f8e33ff */
[----:B------:R-:W-:Y:S01]  /*4370*/  IMAD.MOV.U32 R4, RZ, RZ, R12 ;  /* 0x000000ffff047224 */ /* 0x000fe200078e000c */
[----:B------:R-:W-:Y:S06]  /*4380*/  BRA `(.L_x_781) ;  /* 0x0000000000087947 */ /* 0x000fec0003800000 */
.L_x_780:
[----:B------:R-:W-:-:S07]  /*4390*/  MOV R10, 0x43b0 ;  /* 0x000043b0000a7802 */ /* 0x000fce0000000f00 */
[----:B------:R-:W-:Y:S05]  /*43a0*/  CALL.REL.NOINC `($__internal_25_$__cuda_sm20_rem_s64) ;  /* 0x0000000800947944 */ /* 0x000fea0003c00000 */
.L_x_781:
[----:B------:R-:W-:Y:S05]  /*43b0*/  BSYNC.RECONVERGENT B0 ;  /* 0x0000000000007941 */ /* 0x000fea0003800200 */
.L_x_779:
[----:B------:R-:W0:Y:S01]  /*43c0*/  LDCU.64 UR8, c[0x0][UR6+0x5f0] ;  /* 0x0000be00060877ac */ /* 0x000e220008000a00 */
[----:B------:R-:W-:Y:S01]  /*43d0*/  MOV R8, R15 ;  /* 0x0000000f00087202 */ /* 0x000fe20000000f00 */
[----:B------:R-:W-:Y:S01]  /*43e0*/  IMAD.MOV.U32 R9, RZ, RZ, R14 ;  /* 0x000000ffff097224 */ /* 0x000fe200078e000e */
[----:B------:R-:W-:Y:S01]  /*43f0*/  MOV R10, R17 ;  /* 0x00000011000a7202 */ /* 0x000fe20000000f00 */
[----:B------:R-:W1:Y:S01]  /*4400*/  LDCU.64 UR4, c[0x0][UR6+0x450] ;  /* 0x00008a00060477ac */ /* 0x000e620008000a00 */
[----:B------:R-:W-:Y:S01]  /*4410*/  MOV R11, R16 ;  /* 0x00000010000b7202 */ /* 0x000fe20000000f00 */
[C---:B0-----:R-:W-:Y:S02]  /*4420*/  IMAD R13, R4.reuse, UR9, RZ ;  /* 0x00000009040d7c24 */ /* 0x041fe4000f8e02ff */
[----:B------:R-:W-:-:S04]  /*4430*/  IMAD.WIDE.U32 R8, R4, UR8, R8 ;  /* 0x0000000804087c25 */ /* 0x000fc8000f8e0008 */
[C---:B-1----:R-:W-:Y:S02]  /*4440*/  IMAD R15, R4.reuse, UR5, RZ ;  /* 0x00000005040f7c24 */ /* 0x042fe4000f8e02ff */
[----:B------:R-:W-:Y:S02]  /*4450*/  IMAD R13, R5, UR8, R13 ;  /* 0x00000008050d7c24 */ /* 0x000fe4000f8e020d */
[----:B------:R-:W-:-:S03]  /*4460*/  IMAD.WIDE.U32 R10, R4, UR4, R10 ;  /* 0x00000004040a7c25 */ /* 0x000fc6000f8e000a */
[----:B------:R-:W-:Y:S01]  /*4470*/  IADD3 R14, PT, PT, R9, R13, RZ ;  /* 0x0000000d090e7210 */ /* 0x000fe20007ffe0ff */
[----:B------:R-:W-:Y:S01]  /*4480*/  IMAD R5, R5, UR4, R15 ;  /* 0x0000000405057c24 */ /* 0x000fe2000f8e020f */
[----:B------:R-:W-:Y:S01]  /*4490*/  MOV R17, R10 ;  /* 0x0000000a00117202 */ /* 0x000fe20000000f00 */
[----:B------:R-:W-:Y:S02]  /*44a0*/  IMAD.MOV.U32 R15, RZ, RZ, R8 ;  /* 0x000000ffff0f7224 */ /* 0x000fe400078e0008 */
[----:B------:R-:W-:-:S07]  /*44b0*/  IMAD.IADD R16, R11, 0x1, R5 ;  /* 0x000000010b107824 */ /* 0x000fce00078e0205 */
.L_x_732:
[----:B------:R-:W0:Y:S01]  /*44c0*/  LDCU.64 UR6, c[0x0][0x6c0] ;  /* 0x0000d800ff0677ac */ /* 0x000e220008000a00 */
[----:B------:R-:W-:Y:S01]  /*44d0*/  IADD3 R9, P0, PT, R6, -R0, RZ ;  /* 0x8000000006097210 */ /* 0x000fe20007f1e0ff */
[----:B------:R-:W-:Y:S01]  /*44e0*/  BSSY.RECONVERGENT B0, `(.L_x_782) ;  /* 0x0000029000007945 */ /* 0x000fe20003800200 */
[----:B------:R-:W1:Y:S02]  /*44f0*/  LDCU.64 UR4, c[0x0][0x358] ;  /* 0x00006b00ff0477ac */ /* 0x000e640008000a00 */
[----:B------:R-:W-:Y:S02]  /*4500*/  IADD3 R0, P1, PT, R9, 0x2, RZ ;  /* 0x0000000209007810 */ /* 0x000fe40007f3e0ff */
[----:B------:R-:W-:Y:S02]  /*4510*/  IADD3.X R10, PT, PT, R7, ~R2, RZ, P0, !PT ;  /* 0x80000002070a7210 */ /* 0x000fe400007fe4ff */
[----:B------:R-:W-:Y:S02]  /*4520*/  PRMT R2, RZ, 0x5410, RZ ;  /* 0x00005410ff027816 */ /* 0x000fe400000000ff */
[----:B0-----:R-:W-:-:S02]  /*4530*/  ISETP.GE.U32.AND P0, PT, R0, UR6, PT ;  /* 0x0000000600007c0c */ /* 0x001fc4000bf06070 */
[----:B------:R-:W-:-:S04]  /*4540*/  IADD3.X R0, PT, PT, RZ, R10, RZ, P1, !PT ;  /* 0x0000000aff007210 */ /* 0x000fc80000ffe4ff */
[----:B------:R-:W-:Y:S02]  /*4550*/  ISETP.GE.AND.EX P0, PT, R0, UR7, PT, P0 ;  /* 0x0000000700007c0c */ /* 0x000fe4000bf06300 */
[----:B------:R-:W-:-:S11]  /*4560*/  PRMT R0, RZ, 0x5410, RZ ;  /* 0x00005410ff007816 */ /* 0x000fd600000000ff */
[----:B-1----:R-:W-:Y:S05]  /*4570*/  @!P0 BRA `(.L_x_783) ;  /* 0x00000000007c8947 */ /* 0x002fea0003800000 */
[----:B------:R-:W0:Y:S01]  /*4580*/  LDC.64 R4, c[0x0][R3+0x520] ;  /* 0x0001480003047b82 */ /* 0x000e220000000a00 */
[C---:B------:R-:W-:Y:S01]  /*4590*/  IADD3 R8, P3, PT, R9.reuse, 0x1, RZ ;  /* 0x0000000109087810 */ /* 0x040fe20007f7e0ff */
[----:B------:R-:W-:Y:S01]  /*45a0*/  BSSY.RECONVERGENT B1, `(.L_x_784) ;  /* 0x0000018000017945 */ /* 0x000fe20003800200 */
[----:B------:R-:W-:Y:S02]  /*45b0*/  ISETP.GE.U32.AND P0, PT, R9, UR6, PT ;  /* 0x0000000609007c0c */ /* 0x000fe4000bf06070 */
[----:B------:R-:W-:Y:S01]  /*45c0*/  ISETP.GE.U32.AND P1, PT, R8, UR6, PT ;  /* 0x0000000608007c0c */ /* 0x000fe2000bf26070 */
[----:B------:R-:W-:Y:S01]  /*45d0*/  IMAD.X R8, RZ, RZ, R10, P3 ;  /* 0x000000ffff087224 */ /* 0x000fe200018e060a */
[----:B------:R-:W-:Y:S02]  /*45e0*/  ISETP.GE.AND.EX P0, PT, R10, UR7, PT, P0 ;  /* 0x000000070a007c0c */ /* 0x000fe4000bf06300 */
[----:B------:R-:W-:Y:S02]  /*45f0*/  PRMT R0, R0, 0x5410, RZ ;  /* 0x0000541000007816 */ /* 0x000fe400000000ff */
[----:B------:R-:W-:-:S02]  /*4600*/  ISETP.GE.AND.EX P1, PT, R8, UR7, PT, P1 ;  /* 0x0000000708007c0c */ /* 0x000fc4000bf26310 */
[----:B0-----:R-:W-:-:S04]  /*4610*/  ISETP.GE.U32.AND P2, PT, R6, R4, PT ;  /* 0x000000040600720c */ /* 0x001fc80003f46070 */
[----:B------:R-:W-:-:S13]  /*4620*/  ISETP.GE.AND.EX P2, PT, R7, R5, PT, P2 ;  /* 0x000000050700720c */ /* 0x000fda0003f46320 */
[----:B------:R-:W-:Y:S05]  /*4630*/  @P2 BRA `(.L_x_785) ;  /* 0x0000000000382947 */ /* 0x000fea0003800000 */
[----:B------:R-:W-:Y:S01]  /*4640*/  IADD3 R9, P3, PT, R6, 0x1, RZ ;  /* 0x0000000106097810 */ /* 0x000fe20007f7e0ff */
[----:B------:R-:W0:Y:S03]  /*4650*/  LDCU.64 UR8, c[0x0][0x520] ;  /* 0x0000a400ff0877ac */ /* 0x000e260008000a00 */
[----:B------:R-:W-:Y:S02]  /*4660*/  ISETP.GE.U32.AND P2, PT, R9, R4, PT ;  /* 0x000000040900720c */ /* 0x000fe40003f46070 */
[----:B------:R-:W-:-:S04]  /*4670*/  IADD3.X R4, PT, PT, RZ, R7, RZ, P3, !PT ;  /* 0x00000007ff047210 */ /* 0x000fc80001ffe4ff */
[----:B------:R-:W-:Y:S02]  /*4680*/  ISETP.GE.U32.AND.EX P2, PT, R4, R5, PT, P2 ;  /* 0x000000050400720c */ /* 0x000fe40003f46120 */
[----:B0-----:R-:W-:-:S11]  /*4690*/  LEA R4, P3, R15, UR8, 0x2 ;  /* 0x000000080f047c11 */ /* 0x001fd6000f8610ff */
[----:B------:R-:W0:Y:S01]  /*46a0*/  @!P2 LDC.64 R10, c[0x0][R3+0x5e8] ;  /* 0x00017a00030aab82 */ /* 0x000e220000000a00 */
[----:B------:R-:W-:-:S05]  /*46b0*/  LEA.HI.X R5, R15, UR9, R14, 0x2, P3 ;  /* 0x000000090f057c11 */ /* 0x000fca00098f140e */
[----:B------:R1:W5:Y:S01]  /*46c0*/  LDG.E R2, desc[UR4][R4.64] ;  /* 0x0000000404027981 */ /* 0x000362000c1e1900 */
[----:B0-----:R-:W-:-:S04]  /*46d0*/  @!P2 LEA R8, P3, R10, R4, 0x2 ;  /* 0x000000040a08a211 */ /* 0x001fc800078610ff */
[----:B------:R-:W-:-:S05]  /*46e0*/  @!P2 LEA.HI.X R9, R10, R5, R11, 0x2, P3 ;  /* 0x000000050a09a211 */ /* 0x000fca00018f140b */
[----:B------:R-:W2:Y:S02]  /*46f0*/  @!P2 LDG.E R8, desc[UR4][R8.64] ;  /* 0x000000040808a981 */ /* 0x000ea4000c1e1900 */
[----:B--2---:R-:W-:-:S04]  /*4700*/  @!P2 PRMT R0, R8, 0x7610, R0 ;  /* 0x000076100800a816 */ /* 0x004fc80000000000 */
[----:B-1----:R-:W-:-:S07]  /*4710*/  @!P2 PRMT R0, R0, 0x7610, R8 ;  /* 0x000076100000a816 */ /* 0x002fce0000000008 */
.L_x_785:
[----:B------:R-:W-:Y:S05]  /*4720*/  BSYNC.RECONVERGENT B1 ;  /* 0x0000000000017941 */ /* 0x000fea0003800200 */
.L_x_784:
[----:B-----5:R-:W-:Y:S02]  /*4730*/  @!P0 PRMT R2, RZ, 0x7610, R2 ;  /* 0x00007610ff028816 */ /* 0x020fe40000000002 */
[----:B------:R-:W-:Y:S02]  /*4740*/  @!P1 PRMT R0, R0, 0x5410, RZ ;  /* 0x0000541000009816 */ /* 0x000fe400000000ff */
[----:B------:R-:W-:Y:S02]  /*4750*/  @!P0 PRMT R2, R2, 0x5410, RZ ;  /* 0x0000541002028816 */ /* 0x000fe400000000ff */
[----:B------:R-:W-:-:S07]  /*4760*/  @!P1 PRMT R0, RZ, 0x7610, R0 ;  /* 0x00007610ff009816 */ /* 0x000fce0000000000 */
.L_x_783:
[----:B------:R-:W-:Y:S05]  /*4770*/  BSYNC.RECONVERGENT B0 ;  /* 0x0000000000007941 */ /* 0x000fea0003800200 */
.L_x_782:
[----:B------:R-:W0:Y:S02]  /*4780*/  LDC.64 R4, c[0x0][R3+0x520] ;  /* 0x0001480003047b82 */ /* 0x000e240000000a00 */
[----:B0-----:R-:W-:-:S04]  /*4790*/  ISETP.GE.U32.AND P0, PT, R6, R4, PT ;  /* 0x000000040600720c */ /* 0x001fc80003f06070 */
[----:B------:R-:W-:-:S13]  /*47a0*/  ISETP.GE.AND.EX P0, PT, R7, R5, PT, P0 ;  /* 0x000000050700720c */ /* 0x000fda0003f06300 */
[----:B------:R-:W-:Y:S05]  /*47b0*/  @P0 EXIT ;  /* 0x000000000000094d */ /* 0x000fea0003800000 */
[----:B------:R-:W0:Y:S01]  /*47c0*/  LDCU.64 UR6, c[0x0][0x380] ;  /* 0x00007000ff0677ac */ /* 0x000e220008000a00 */
[----:B------:R-:W-:-:S04]  /*47d0*/  IADD3 R9, P1, PT, R6, 0x1, RZ ;  /* 0x0000000106097810 */ /* 0x000fc80007f3e0ff */
[----:B------:R-:W-:Y:S02]  /*47e0*/  ISETP.GE.U32.AND P0, PT, R9, R4, PT ;  /* 0x000000040900720c */ /* 0x000fe40003f06070 */
[----:B------:R-:W-:-:S04]  /*47f0*/  IADD3.X R7, PT, PT, RZ, R7, RZ, P1, !PT ;  /* 0x00000007ff077210 */ /* 0x000fc80000ffe4ff */
[----:B------:R-:W-:Y:S02]  /*4800*/  ISETP.GE.U32.AND.EX P0, PT, R7, R5, PT, P0 ;  /* 0x000000050700720c */ /* 0x000fe40003f06100 */
[----:B0-----:R-:W-:-:S04]  /*4810*/  LEA R4, P1, R17, UR6, 0x2 ;  /* 0x0000000611047c11 */ /* 0x001fc8000f8210ff */
[----:B------:R-:W-:-:S05]  /*4820*/  LEA.HI.X R5, R17, UR7, R16, 0x2, P1 ;  /* 0x0000000711057c11 */ /* 0x000fca00088f1410 */
[----:B------:R0:W-:Y:S02]  /*4830*/  STG.E desc[UR4][R4.64], R2 ;  /* 0x0000000204007986 */ /* 0x0001e4000c101904 */
[----:B------:R-:W-:Y:S05]  /*4840*/  @P0 EXIT ;  /* 0x000000000000094d */ /* 0x000fea0003800000 */
[----:B0-----:R-:W0:Y:S02]  /*4850*/  LDC.64 R2, c[0x0][R3+0x448] ;  /* 0x0001120003027b82 */ /* 0x001e240000000a00 */
[----:B0-----:R-:W-:-:S04]  /*4860*/  LEA R4, P0, R2, R4, 0x2 ;  /* 0x0000000402047211 */ /* 0x001fc800078010ff */
[----:B------:R-:W-:-:S05]  /*4870*/  LEA.HI.X R5, R2, R5, R3, 0x2, P0 ;  /* 0x0000000502057211 */ /* 0x000fca00000f1403 */
[----:B------:R-:W-:Y:S01]  /*4880*/  STG.E desc[UR4][R4.64], R0 ;  /* 0x0000000004007986 */ /* 0x000fe2000c101904 */
[----:B------:R-:W-:Y:S05]  /*4890*/  EXIT ;  /* 0x000000000000794d */ /* 0x000fea0003800000 */
        .weak           $__internal_24_$__cuda_sm20_div_s64
        .type           $__internal_24_$__cuda_sm20_div_s64,@function
        .size           $__internal_24_$__cuda_sm20_div_s64,($__internal_25_$__cuda_sm20_rem_s64 - $__internal_24_$__cuda_sm20_div_s64)
$__internal_24_$__cuda_sm20_div_s64:
        /* <DEDUP_REMOVED lines=85> */
[----:B------:R-:W-:Y:S06]  /*4df0*/  RET.REL.NODEC R8 `(_ZN2at6native16triu_tril_kernelIN3c107complexINS2_4HalfEEElLb1ELi2ELb0EEEvNS_4cuda6detail10TensorInfoIT_T0_EENS8_IKS9_SA_EEllSA_) ;  /* 0xffffffb008807950 */ /* 0x000fec0003c3ffff */
        .weak           $__internal_25_$__cuda_sm20_rem_s64
        .type           $__internal_25_$__cuda_sm20_rem_s64,@function
        .size           $__internal_25_$__cuda_sm20_rem_s64,(.L_x_6315 - $__internal_25_$__cuda_sm20_rem_s64)
$__internal_25_$__cuda_sm20_rem_s64:
        /* <DEDUP_REMOVED lines=79> */
[----:B------:R-:W-:Y:S06]  /*52f0*/  RET.REL.NODEC R10 `(_ZN2at6native16triu_tril_kernelIN3c107complexINS2_4HalfEEElLb1ELi2ELb0EEEvNS_4cuda6detail10TensorInfoIT_T0_EENS8_IKS9_SA_EEllSA_) ;  /* 0xffffffac0a407950 */ /* 0x000fec0003c3ffff */
.L_x_786:
        /* <DEDUP_REMOVED lines=16> */
.L_x_6315:


//--------------------- .text._ZN2at6native16triu_tril_kernelIN3c107complexINS2_4HalfEEElLb1ELi2ELb1EEEvNS_4cuda6detail10TensorInfoIT_T0_EENS8_IKS9_SA_EEllSA_ --------------------------
	.section	.text._ZN2at6native16triu_tril_kernelIN3c107complexINS2_4HalfEEElLb1ELi2ELb1EEEvNS_4cuda6detail10TensorInfoIT_T0_EENS8_IKS9_SA_EEllSA_,"ax",@progbits
	.align	128
        .global         _ZN2at6native16triu_tril_kernelIN3c107complexINS2_4HalfEEElLb1ELi2ELb1EEEvNS_4cuda6detail10TensorInfoIT_T0_EENS8_IKS9_SA_EEllSA_
        .type           _ZN2at6native16triu_tril_kernelIN3c107complexINS2_4HalfEEElLb1ELi2ELb1EEEvNS_4cuda6detail10TensorInfoIT_T0_EENS8_IKS9_SA_EEllSA_,@function
        .size           _ZN2at6native16triu_tril_kernelIN3c107complexINS2_4HalfEEElLb1ELi2ELb1EEEvNS_4cuda6detail10TensorInfoIT_T0_EENS8_IKS9_SA_EEllSA_,(.L_x_6317 - _ZN2at6native16triu_tril_kernelIN3c107complexINS2_4HalfEEElLb1ELi2ELb1EEEvNS_4cuda6detail10TensorInfoIT_T0_EENS8_IKS9_SA_EEllSA_)
        .other          _ZN2at6native16triu_tril_kernelIN3c107complexINS2_4HalfEEElLb1ELi2ELb1EEEvNS_4cuda6detail10TensorInfoIT_T0_EENS8_IKS9_SA_EEllSA_,@"STO_CUDA_ENTRY STV_DEFAULT"
_ZN2at6native16triu_tril_kernelIN3c107complexINS2_4HalfEEElLb1ELi2ELb1EEEvNS_4cuda6detail10TensorInfoIT_T0_EENS8_IKS9_SA_EEllSA_:
.text._ZN2at6native16triu_tril_kernelIN3c107complexINS2_4HalfEEElLb1ELi2ELb1EEEvNS_4cuda6detail10TensorInfoIT_T0_EENS8_IKS9_SA_EEllSA_:
        /* <DEDUP_REMOVED lines=18> */
[----:B------:R-:W-:Y:S01]  /*0120*/  IMAD.MOV.U32 R21, RZ, RZ, RZ ;  /* 0x000000ffff157224 */ /* 0x000fe200078e00ff */
[----:B0-----:R-:W0:Y:S01]  /*0130*/  I2F.U32.RP R0, UR4 ;  /* 0x0000000400007d06 */ /* 0x001e220008209000 */
[----:B------:R-:W-:-:S07]  /*0140*/  ISETP.NE.U32.AND P2, PT, RZ, UR4, PT ;  /* 0x00000004ff007c0c */ /* 0x000fce000bf45070 */
[----:B0-----:R-:W0:Y:S02]  /*0150*/  MUFU.RCP R0, R0 ;  /* 0x0000000000007308 */ /* 0x001e240000001000 */
[----:B0-----:R-:W-:Y:S01]  /*0160*/  IADD3 R2, PT, PT, R0, 0xffffffe, RZ ;  /* 0x0ffffffe00027810 */ /* 0x001fe20007ffe0ff */
[----:B------:R-:W-:-:S05]  /*0170*/  HFMA2 R0, -RZ, RZ, 0, 0 ;  /* 0x00000000ff007431 */ /* 0x000fca00000001ff */
        /* <DEDUP_REMOVED lines=17> */
.L_x_788:
[----:B------:R-:W0:Y:S01]  /*0290*/  LDCU.64 UR4, c[0x0][0x6d0] ;  /* 0x0000da00ff0477ac */ /* 0x000e220008000a00 */
[----:B------:R-:W-:Y:S01]  /*02a0*/  MOV R6, R10 ;  /* 0x0000000a00067202 */ /* 0x000fe20000000f00 */
[----:B------:R-:W-:Y:S01]  /*02b0*/  IMAD.MOV.U32 R23, RZ, RZ, R11 ;  /* 0x000000ffff177224 */ /* 0x000fe200078e000b */
[----:B------:R-:W-:Y:S01]  /*02c0*/  MOV R4, 0x300 ;  /* 0x0000030000047802 */ /* 0x000fe20000000f00 */
[----:B0-----:R-:W-:Y:S01]  /*02d0*/  IMAD.U32 R8, RZ, RZ, UR4 ;  /* 0x00000004ff087e24 */ /* 0x001fe2000f8e00ff */
[----:B------:R-:W-:-:S07]  /*02e0*/  MOV R7, UR5 ;  /* 0x0000000500077c02 */ /* 0x000fce0008000f00 */
[----:B------:R-:W-:Y:S05]  /*02f0*/  CALL.REL.NOINC `($__internal_26_$__cuda_sm20_div_s64) ;  /* 0x0000003800b07944 */ /* 0x000fea0003c00000 */
[----:B------:R-:W0:Y:S01]  /*0300*/  LDCU.64 UR4, c[0x0][0x6d0] ;  /* 0x0000da00ff0477ac */ /* 0x000e220008000a00 */
[----:B------:R-:W-:-:S04]  /*0310*/  IADD3 R5, P0, PT, RZ, -R20, RZ ;  /* 0x80000014ff057210 */ /* 0x000fc80007f1e0ff */
[----:B------:R-:W-:-:S05]  /*0320*/  IADD3.X R0, PT, PT, RZ, ~R21, RZ, P0, !PT ;  /* 0x80000015ff007210 */ /* 0x000fca00007fe4ff */
[----:B0-----:R-:W-:Y:S02]  /*0330*/  IMAD R0, R0, UR4, RZ ;  /* 0x0000000400007c24 */ /* 0x001fe4000f8e02ff */
[----:B------:R-:W-:-:S04]  /*0340*/  IMAD.WIDE.U32 R2, R5, UR4, R10 ;  /* 0x0000000405027c25 */ /* 0x000fc8000f8e000a */
[----:B------:R-:W-:-:S04]  /*0350*/  IMAD R5, R5, UR5, R0 ;  /* 0x0000000505057c24 */ /* 0x000fc8000f8e0200 */
[----:B------:R-:W-:-:S07]  /*0360*/  IMAD.IADD R0, R3, 0x1, R5 ;  /* 0x0000000103007824 */ /* 0x000fce00078e0205 */
.L_x_789:
[----:B------:R-:W-:Y:S05]  /*0370*/  BSYNC.RECONVERGENT B0 ;  /* 0x0000000000007941 */ /* 0x000fea0003800200 */
.L_x_787:
[----:B------:R-:W0:Y:S01]  /*0380*/  LDC R5, c[0x0][0x6b8] ;  /* 0x0001ae00ff057b82 */ /* 0x000e220000000800 */
[----:B------:R-:W-:Y:S01]  /*0390*/  BSSY.RECONVERGENT B0, `(.L_x_790) ;  /* 0x0000022000007945 */ /* 0x000fe20003800200 */
[----:B0-----:R-:W-:-:S06]  /*03a0*/  SHF.L.U32 R5, R5, 0x3, RZ ;  /* 0x0000000305057819 */ /* 0x001fcc00000006ff */
        /* <DEDUP_REMOVED lines=15> */
[----:B------:R-:W-:Y:S02]  /*04a0*/  IMAD R13, R8, R11, R20 ;  /* 0x0000000b080d7224 */ /* 0x000fe400078e0214 */
[----:B------:R-:W-:-:S03]  /*04b0*/  HFMA2 R11, -RZ, RZ, 0, 0 ;  /* 0x00000000ff0b7431 */ /* 0x000fc600000001ff */
[----:B------:R-:W-:-:S13]  /*04c0*/  ISETP.GE.U32.AND P0, PT, R13, R8, PT ;  /* 0x000000080d00720c */ /* 0x000fda0003f06070 */
[----:B------:R-:W-:-:S05]  /*04d0*/  @P0 IMAD.IADD R13, R13, 0x1, -R8 ;  /* 0x000000010d0d0824 */ /* 0x000fca00078e0a08 */
[----:B------:R-:W-:-:S13]  /*04e0*/  ISETP.GE.U32.AND P0, PT, R13, R8, PT ;  /* 0x000000080d00720c */ /* 0x000fda0003f06070 */
[----:B------:R-:W-:Y:S02]  /*04f0*/  @P0 IADD3 R13, PT, PT, -R8, R13, RZ ;  /* 0x0000000d080d0210 */ /* 0x000fe40007ffe1ff */
[----:B------:R-:W-:-:S05]  /*0500*/  @!P1 LOP3.LUT R13, RZ, R8, RZ, 0x33, !PT ;  /* 0x00000008ff0d9212 */ /* 0x000fca00078e33ff */
[----:B------:R-:W-:Y:S01]  /*0510*/  IMAD.MOV.U32 R10, RZ, RZ, R13 ;  /* 0x000000ffff0a7224 */ /* 0x000fe200078e000d */
[----:B------:R-:W-:Y:S06]  /*0520*/  BRA `(.L_x_792) ;  /* 0x0000000000207947 */ /* 0x000fec0003800000 */
.L_x_791:
[----:B------:R-:W-:Y:S01]  /*0530*/  IMAD.MOV.U32 R6, RZ, RZ, R20 ;  /* 0x000000ffff067224 */ /* 0x000fe200078e0014 */
[----:B------:R-:W-:Y:S01]  /*0540*/  MOV R23, R21 ;  /* 0x0000001500177202 */ /* 0x000fe20000000f00 */
[----:B------:R-:W-:Y:S01]  /*0550*/  IMAD.MOV.U32 R4, RZ, RZ, R8 ;  /* 0x000000ffff047224 */ /* 0x000fe200078e0008 */
[----:B------:R-:W-:Y:S02]  /*0560*/  MOV R3, R9 ;  /* 0x0000000900037202 */ /* 0x000fe40000000f00 */
[----:B------:R-:W-:-:S07]  /*0570*/  MOV R22, 0x590 ;  /* 0x0000059000167802 */ /* 0x000fce0000000f00 */
[----:B------:R-:W-:Y:S05]  /*0580*/  CALL.REL.NOINC `($__internal_27_$__cuda_sm20_rem_s64) ;  /* 0x0000003c00687944 */ /* 0x000fea0003c00000 */
[----:B------:R-:W-:Y:S01]  /*0590*/  IMAD.MOV.U32 R10, RZ, RZ, R6 ;  /* 0x000000ffff0a7224 */ /* 0x000fe200078e0006 */
[----:B------:R-:W-:-:S07]  /*05a0*/  MOV R11, R3 ;  /* 0x00000003000b7202 */ /* 0x000fce0000000f00 */
.L_x_792:
[----:B------:R-:W-:Y:S05]  /*05b0*/  BSYNC.RECONVERGENT B0 ;  /* 0x0000000000007941 */ /* 0x000fea0003800200 */
.L_x_790:
        /* <DEDUP_REMOVED lines=17> */
[----:B0-----:R-:W-:Y:S02]  /*06d0*/  HFMA2 R6, -RZ, RZ, 0, 0 ;  /* 0x00000000ff067431 */ /* 0x001fe400000001ff */
        /* <DEDUP_REMOVED lines=9> */
[----:B------:R-:W-:Y:S02]  /*0770*/  @P1 IADD3 R6, PT, PT, R6, 0x1, RZ ;  /* 0x0000000106061810 */ /* 0x000fe40007ffe0ff */
[----:B------:R-:W-:Y:S01]  /*0780*/  @!P2 LOP3.LUT R6, RZ, R8, RZ, 0x33, !PT ;  /* 0x00000008ff06a212 */ /* 0x000fe200078e33ff */
[----:B------:R-:W-:Y:S06]  /*0790*/  BRA `(.L_x_795) ;  /* 0x00000000001c7947 */ /* 0x000fec0003800000 */
.L_x_794:
[----:B------:R-:W-:Y:S01]  /*07a0*/  MOV R6, R20 ;  /* 0x0000001400067202 */ /* 0x000fe20000000f00 */
[----:B------:R-:W-:Y:S01]  /*07b0*/  IMAD.MOV.U32 R23, RZ, RZ, R21 ;  /* 0x000000ffff177224 */ /* 0x000fe200078e0015 */
[----:B------:R-:W-:Y:S02]  /*07c0*/  MOV R7, R9 ;  /* 0x0000000900077202 */ /* 0x000fe40000000f00 */
[----:B------:R-:W-:-:S07]  /*07d0*/  MOV R4, 0x7f0 ;  /* 0x000007f000047802 */ /* 0x000fce0000000f00 */
[----:B-1----:R-:W-:Y:S05]  /*07e0*/  CALL.REL.NOINC `($__internal_26_$__cuda_sm20_div_s64) ;  /* 0x0000003400747944 */ /* 0x002fea0003c00000 */
[----:B------:R-:W-:Y:S01]  /*07f0*/  IMAD.MOV.U32 R6, RZ, RZ, R20 ;  /* 0x000000ffff067224 */ /* 0x000fe200078e0014 */
[----:B------:R-:W-:-:S07]  /*0800*/  MOV R23, R21 ;  /* 0x0000001500177202 */ /* 0x000fce0000000f00 */
.L_x_795:
[----:B------:R-:W-:Y:S05]  /*0810*/  BSYNC.RECONVERGENT B0 ;  /* 0x0000000000007941 */ /* 0x000fea0003800200 */
.L_x_793:
[----:B------:R-:W0:Y:S01]  /*0820*/  LDC.64 R8, c[0x0][R5+0x440] ;  /* 0x0001100005087b82 */ /* 0x000e220000000a00 */
[----:B------:R-:W2:Y:S01]  /*0830*/  LDCU UR6, c[0x0][0x6b8] ;  /* 0x0000d700ff0677ac */ /* 0x000ea20008000800 */
[----:B-1----:R-:W-:-:S04]  /*0840*/  IMAD R3, R13, R2, RZ ;  /* 0x000000020d037224 */ /* 0x002fc800078e02ff */
[C---:B------:R-:W-:Y:S02]  /*0850*/  IMAD R3, R12.reuse, R0, R3 ;  /* 0x000000000c037224 */ /* 0x040fe400078e0203 */
[----:B------:R-:W-:-:S04]  /*0860*/  IMAD.WIDE.U32 R12, R12, R2, RZ ;  /* 0x000000020c0c7225 */ /* 0x000fc800078e00ff */
[----:B------:R-:W-:Y:S01]  /*0870*/  IMAD.IADD R13, R13, 0x1, R3 ;  /* 0x000000010d0d7824 */ /* 0x000fe200078e0203 */
[----:B--2---:R-:W-:Y:S01]  /*0880*/  UISETP.GE.AND UP0, UPT, UR6, 0x3, UPT ;  /* 0x000000030600788c */ /* 0x004fe2000bf06270 */
[-C--:B0-----:R-:W-:Y:S02]  /*0890*/  IMAD R7, R9, R10.reuse, RZ ;  /* 0x0000000a09077224 */ /* 0x081fe400078e02ff */
[----:B------:R-:W-:-:S04]  /*08a0*/  IMAD.WIDE.U32 R14, R8, R10, R12 ;  /* 0x0000000a080e7225 */ /* 0x000fc800078e000c */
[----:B------:R-:W-:-:S05]  /*08b0*/  IMAD R7, R8, R11, R7 ;  /* 0x0000000b08077224 */ /* 0x000fca00078e0207 */
[----:B------:R-:W-:Y:S01]  /*08c0*/  IADD3 R15, PT, PT, R15, R7, RZ ;  /* 0x000000070f0f7210 */ /* 0x000fe20007ffe0ff */
        /* <DEDUP_REMOVED lines=13> */
.L_x_822:
        /* <DEDUP_REMOVED lines=28> */
.L_x_799:
[----:B------:R-:W-:Y:S01]  /*0b60*/  MOV R13, UR9 ;  /* 0x00000009000d7c02 */ /* 0x000fe20008000f00 */
[----:B------:R-:W-:Y:S01]  /*0b70*/  IMAD.U32 R8, RZ, RZ, UR8 ;  /* 0x00000008ff087e24 */ /* 0x000fe2000f8e00ff */
[----:B------:R-:W-:Y:S01]  /*0b80*/  MOV R9, UR9 ;  /* 0x0000000900097c02 */ /* 0x000fe20008000f00 */
[----:B------:R-:W-:Y:S01]  /*0b90*/  IMAD.U32 R12, RZ, RZ, UR8 ;  /* 0x00000008ff0c7e24 */ /* 0x000fe2000f8e00ff */
[----:B------:R-:W-:Y:S01]  /*0ba0*/  MOV R4, 0xbd0 ;  /* 0x00000bd000047802 */ /* 0x000fe20000000f00 */
[----:B------:R-:W-:-:S07]  /*0bb0*/  IMAD.MOV.U32 R7, RZ, RZ, R13 ;  /* 0x000000ffff077224 */ /* 0x000fce00078e000d */
[----:B------:R-:W-:Y:S05]  /*0bc0*/  CALL.REL.NOINC `($__internal_26_$__cuda_sm20_div_s64) ;  /* 0x00000030007c7944 */ /* 0x000fea0003c00000 */
        /* <DEDUP_REMOVED lines=9> */
.L_x_800:
[----:B------:R-:W-:Y:S05]  /*0c60*/  BSYNC.RECONVERGENT B0 ;  /* 0x0000000000007941 */ /* 0x000fea0003800200 */
.L_x_798:
        /* <DEDUP_REMOVED lines=34> */
.L_x_802:
[----:B------:R-:W-:Y:S01]  /*0e90*/  IMAD.U32 R6, RZ, RZ, UR14 ;  /* 0x0000000eff067e24 */ /* 0x000fe2000f8e00ff */
[----:B------:R-:W-:Y:S01]  /*0ea0*/  MOV R9, UR15 ;  /* 0x0000000f00097c02 */ /* 0x000fe20008000f00 */
[----:B------:R-:W-:Y:S01]  /*0eb0*/  IMAD.U32 R8, RZ, RZ, UR14 ;  /* 0x0000000eff087e24 */ /* 0x000fe2000f8e00ff */
[----:B------:R-:W-:Y:S01]  /*0ec0*/  MOV R7, UR15 ;  /* 0x0000000f00077c02 */ /* 0x000fe20008000f00 */
[----:B------:R-:W-:Y:S01]  /*0ed0*/  IMAD.MOV.U32 R6, RZ, RZ, R16 ;  /* 0x000000ffff067224 */ /* 0x000fe200078e0010 */
[----:B------:R-:W-:Y:S02]  /*0ee0*/  MOV R23, R17 ;  /* 0x0000001100177202 */ /* 0x000fe40000000f00 */
[----:B------:R-:W-:-:S07]  /*0ef0*/  MOV R4, 0xf10 ;  /* 0x00000f1000047802 */ /* 0x000fce0000000f00 */
[----:B------:R-:W-:Y:S05]  /*0f00*/  CALL.REL.NOINC `($__internal_26_$__cuda_sm20_div_s64) ;  /* 0x0000002c00ac7944 */ /* 0x000fea0003c00000 */
        /* <DEDUP_REMOVED lines=10> */
.L_x_803:
[----:B------:R-:W-:Y:S05]  /*0fb0*/  BSYNC.RECONVERGENT B0 ;  /* 0x0000000000007941 */ /* 0x000fea0003800200 */
.L_x_801:
        /* <DEDUP_REMOVED lines=35> */
.L_x_805:
[----:B------:R-:W-:Y:S01]  /*11f0*/  MOV R6, UR14 ;  /* 0x0000000e00067c02 */ /* 0x000fe20008000f00 */
[----:B------:R-:W-:Y:S01]  /*1200*/  IMAD.U32 R9, RZ, RZ, UR15 ;  /* 0x0000000fff097e24 */ /* 0x000fe2000f8e00ff */
[----:B------:R-:W-:Y:S01]  /*1210*/  MOV R8, UR14 ;  /* 0x0000000e00087c02 */ /* 0x000fe20008000f00 */
[----:B------:R-:W-:Y:S01]  /*1220*/  IMAD.U32 R7, RZ, RZ, UR15 ;  /* 0x0000000fff077e24 */ /* 0x000fe2000f8e00ff */
[----:B------:R-:W-:Y:S01]  /*1230*/  MOV R6, R16 ;  /* 0x0000001000067202 */ /* 0x000fe20000000f00 */
[----:B------:R-:W-:Y:S01]  /*1240*/  IMAD.MOV.U32 R23, RZ, RZ, R17 ;  /* 0x000000ffff177224 */ /* 0x000fe200078e0011 */
[----:B------:R-:W-:-:S07]  /*1250*/  MOV R4, 0x1270 ;  /* 0x0000127000047802 */ /* 0x000fce0000000f00 */
[----:B------:R-:W-:Y:S05]  /*1260*/  CALL.REL.NOINC `($__internal_26_$__cuda_sm20_div_s64) ;  /* 0x0000002800d47944 */ /* 0x000fea0003c00000 */
        /* <DEDUP_REMOVED lines=10> */
.L_x_806:
[----:B------:R-:W-:Y:S05]  /*1310*/  BSYNC.RECONVERGENT B0 ;  /* 0x0000000000007941 */ /* 0x000fea0003800200 */
.L_x_804:
        /* <DEDUP_REMOVED lines=35> */
.L_x_808:
        /* <DEDUP_REMOVED lines=18> */
.L_x_809:
[----:B------:R-:W-:Y:S05]  /*1670*/  BSYNC.RECONVERGENT B0 ;  /* 0x0000000000007941 */ /* 0x000fea0003800200 */
.L_x_807:
        /* <DEDUP_REMOVED lines=35> */
.L_x_811:
        /* <DEDUP_REMOVED lines=18> */
.L_x_812:
[----:B------:R-:W-:Y:S05]  /*19d0*/  BSYNC.RECONVERGENT B0 ;  /* 0x0000000000007941 */ /* 0x000fea0003800200 */
.L_x_810:
        /* <DEDUP_REMOVED lines=35> */
.L_x_814:
        /* <DEDUP_REMOVED lines=18> */
.L_x_815:
[----:B------:R-:W-:Y:S05]  /*1d30*/  BSYNC.RECONVERGENT B0 ;  /* 0x0000000000007941 */ /* 0x000fea0003800200 */
.L_x_813:
        /* <DEDUP_REMOVED lines=35> */
.L_x_817:
        /* <DEDUP_REMOVED lines=18> */
.L_x_818:
[----:B------:R-:W-:Y:S05]  /*2090*/  BSYNC.RECONVERGENT B0 ;  /* 0x0000000000007941 */ /* 0x000fea0003800200 */
.L_x_816:
        /* <DEDUP_REMOVED lines=34> */
.L_x_820:
        /* <DEDUP_REMOVED lines=18> */
.L_x_821:
[----:B------:R-:W-:Y:S05]  /*23e0*/  BSYNC.RECONVERGENT B0 ;  /* 0x0000000000007941 */ /* 0x000fea0003800200 */
.L_x_819:
[----:B------:R-:W0:Y:S01]  /*23f0*/  LDCU.64 UR8, c[0x0][UR7+0x348] ;  /* 0x00006900070877ac */ /* 0x000e220008000a00 */
[----:B------:R-:W-:Y:S01]  /*2400*/  MOV R14, R12 ;  /* 0x0000000c000e7202 */ /* 0x000fe20000000f00 */
        /* <DEDUP_REMOVED lines=9> */
[----:B------:R-:W-:-:S04]  /*24a0*/  IMAD R3, R3, UR8, R4 ;  /* 0x0000000803037c24 */ /* 0x000fc8000f8e0204 */
[----:B------:R-:W-:Y:S01]  /*24b0*/  IMAD.IADD R15, R15, 0x1, R3 ;  /* 0x000000010f0f7824 */ /* 0x000fe200078e0203 */
[----:B------:R-:W-:Y:S06]  /*24c0*/  BRA.U UP0, `(.L_x_822) ;  /* 0xffffffe500347547 */ /* 0x000fec000b83ffff */
.L_x_797:
        /* <DEDUP_REMOVED lines=36> */
.L_x_825:
[----:B------:R-:W-:Y:S01]  /*2710*/  IMAD.U32 R13, RZ, RZ, UR13 ;  /* 0x0000000dff0d7e24 */ /* 0x000fe2000f8e00ff */
[----:B------:R-:W-:Y:S01]  /*2720*/  MOV R8, UR12 ;  /* 0x0000000c00087c02 */ /* 0x000fe20008000f00 */
[----:B------:R-:W-:Y:S01]  /*2730*/  IMAD.U32 R9, RZ, RZ, UR13 ;  /* 0x0000000dff097e24 */ /* 0x000fe2000f8e00ff */
[----:B------:R-:W-:Y:S02]  /*2740*/  MOV R12, UR12 ;  /* 0x0000000c000c7c02 */ /* 0x000fe40008000f00 */
[----:B------:R-:W-:Y:S02]  /*2750*/  MOV R7, R13 ;  /* 0x0000000d00077202 */ /* 0x000fe40000000f00 */
[----:B------:R-:W-:-:S07]  /*2760*/  MOV R4, 0x2780 ;  /* 0x0000278000047802 */ /* 0x000fce0000000f00 */
[----:B------:R-:W-:Y:S05]  /*2770*/  CALL.REL.NOINC `($__internal_26_$__cuda_sm20_div_s64) ;  /* 0x0000001400907944 */ /* 0x000fea0003c00000 */
        /* <DEDUP_REMOVED lines=9> */
.L_x_826:
[----:B------:R-:W-:Y:S05]  /*2810*/  BSYNC.RECONVERGENT B0 ;  /* 0x0000000000007941 */ /* 0x000fea0003800200 */
.L_x_824:
        /* <DEDUP_REMOVED lines=33> */
.L_x_828:
        /* <DEDUP_REMOVED lines=18> */
.L_x_829:
[----:B------:R-:W-:Y:S05]  /*2b50*/  BSYNC.RECONVERGENT B0 ;  /* 0x0000000000007941 */ /* 0x000fea0003800200 */
.L_x_827:
        /* <DEDUP_REMOVED lines=34> */
.L_x_831:
        /* <DEDUP_REMOVED lines=18> */
.L_x_832:
[----:B------:R-:W-:Y:S05]  /*2ea0*/  BSYNC.RECONVERGENT B0 ;  /* 0x0000000000007941 */ /* 0x000fea0003800200 */
.L_x_830:
        /* <DEDUP_REMOVED lines=34> */
.L_x_834:
        /* <DEDUP_REMOVED lines=18> */
.L_x_835:
[----:B------:R-:W-:Y:S05]  /*31f0*/  BSYNC.RECONVERGENT B0 ;  /* 0x0000000000007941 */ /* 0x000fea0003800200 */
.L_x_833:
[----:B------:R-:W0:Y:S01]  /*3200*/  LDCU.64 UR8, c[0x0][UR4+0x438] ;  /* 0x00008700040877ac */ /* 0x000e220008000a00 */
[----:B------:R-:W-:Y:S01]  /*3210*/  IMAD.MOV.U32 R14, RZ, RZ, R12 ;  /* 0x000000ffff0e7224 */ /* 0x000fe200078e000c */
[----:B------:R-:W-:Y:S01]  /*3220*/  UIADD3 UR5, UPT, UPT, UR5, -0x4, URZ ;  /* 0xfffffffc05057890 */ /* 0x000fe2000fffe0ff */
[C---:B0-----:R-:W-:Y:S02]  /*3230*/  IMAD R4, R8.reuse, UR9, RZ ;  /* 0x0000000908047c24 */ /* 0x041fe4000f8e02ff */
[----:B------:R-:W-:-:S04]  /*3240*/  IMAD.WIDE.U32 R14, R8, UR8, R14 ;  /* 0x00000008080e7c25 */ /* 0x000fc8000f8e000e */
[----:B------:R-:W-:-:S05]  /*3250*/  IMAD R3, R3, UR8, R4 ;  /* 0x0000000803037c24 */ /* 0x000fca000f8e0204 */
[----:B------:R-:W-:-:S07]  /*3260*/  IADD3 R15, PT, PT, R15, R3, RZ ;  /* 0x000000030f0f7210 */ /* 0x000fce0007ffe0ff */
.L_x_823:
        /* <DEDUP_REMOVED lines=37> */
.L_x_838:
        /* <DEDUP_REMOVED lines=16> */
.L_x_839:
[----:B------:R-:W-:Y:S05]  /*35c0*/  BSYNC.RECONVERGENT B0 ;  /* 0x0000000000007941 */ /* 0x000fea0003800200 */
.L_x_837:
        /* <DEDUP_REMOVED lines=33> */
.L_x_841:
        /* <DEDUP_REMOVED lines=18> */
.L_x_842:
[----:B------:R-:W-:Y:S05]  /*3900*/  BSYNC.RECONVERGENT B0 ;  /* 0x0000000000007941 */ /* 0x000fea0003800200 */
.L_x_840:
[----:B------:R-:W0:Y:S01]  /*3910*/  LDCU.64 UR8, c[0x0][UR4+0x448] ;  /* 0x00008900040877ac */ /* 0x000e220008000a00 */
[----:B------:R-:W-:Y:S01]  /*3920*/  MOV R16, R14 ;  /* 0x0000000e00107202 */ /* 0x000fe20000000f00 */
[----:B------:R-:W-:Y:S01]  /*3930*/  UIADD3 UR5, UPT, UPT, UR5, -0x2, URZ ;  /* 0xfffffffe05057890 */ /* 0x000fe2000fffe0ff */
[----:B0-----:R-:W-:-:S03]  /*3940*/  IMAD R4, R8, UR9, RZ ;  /* 0x0000000908047c24 */ /* 0x001fc6000f8e02ff */
[----:B------:R-:W-:-:S04]  /*3950*/  IMAD.WIDE.U32 R14, R8, UR8, R16 ;  /* 0x00000008080e7c25 */ /* 0x000fc8000f8e0010 */
[----:B------:R-:W-:-:S04]  /*3960*/  IMAD R3, R3, UR8, R4 ;  /* 0x0000000803037c24 */ /* 0x000fc8000f8e0204 */
[----:B------:R-:W-:-:S07]  /*3970*/  IMAD.IADD R15, R15, 0x1, R3 ;  /* 0x000000010f0f7824 */ /* 0x000fce00078e0203 */
.L_x_836:
        /* <DEDUP_REMOVED lines=18> */
[----:B------:R-:W-:Y:S01]  /*3aa0*/  IMAD.HI.U32 R9, R9, R7, R8 ;  /* 0x0000000709097227 */ /* 0x000fe200078e0008 */
[----:B------:R-:W-:-:S05]  /*3ab0*/  MOV R7, RZ ;  /* 0x000000ff00077202 */ /* 0x000fca0000000f00 */
        /* <DEDUP_REMOVED lines=9> */
.L_x_844:
[----:B------:R-:W-:Y:S01]  /*3b50*/  IMAD.U32 R8, RZ, RZ, UR12 ;  /* 0x0000000cff087e24 */ /* 0x000fe2000f8e00ff */
[----:B------:R-:W-:Y:S01]  /*3b60*/  MOV R13, UR13 ;  /* 0x0000000d000d7c02 */ /* 0x000fe20008000f00 */
[----:B------:R-:W-:Y:S01]  /*3b70*/  IMAD.U32 R12, RZ, RZ, UR12 ;  /* 0x0000000cff0c7e24 */ /* 0x000fe2000f8e00ff */
[----:B------:R-:W-:Y:S01]  /*3b80*/  MOV R9, UR13 ;  /* 0x0000000d00097c02 */ /* 0x000fe20008000f00 */
[----:B------:R-:W-:Y:S01]  /*3b90*/  IMAD.MOV.U32 R4, RZ, RZ, R8 ;  /* 0x000000ffff047224 */ /* 0x000fe200078e0008 */
[----:B------:R-:W-:Y:S02]  /*3ba0*/  MOV R3, R13 ;  /* 0x0000000d00037202 */ /* 0x000fe40000000f00 */
[----:B------:R-:W-:-:S07]  /*3bb0*/  MOV R22, 0x3bd0 ;  /* 0x00003bd000167802 */ /* 0x000fce0000000f00 */
[----:B------:R-:W-:Y:S05]  /*3bc0*/  CALL.REL.NOINC `($__internal_27_$__cuda_sm20_rem_s64) ;  /* 0x0000000400d87944 */ /* 0x000fea0003c00000 */
[----:B------:R-:W-:-:S07]  /*3bd0*/  IMAD.MOV.U32 R7, RZ, RZ, R3 ;  /* 0x000000ffff077224 */ /* 0x000fce00078e0003 */
.L_x_845:
[----:B------:R-:W-:Y:S05]  /*3be0*/  BSYNC.RECONVERGENT B0 ;  /* 0x0000000000007941 */ /* 0x000fea0003800200 */
.L_x_843:
[----:B------:R-:W0:Y:S02]  /*3bf0*/  LDCU.64 UR8, c[0x0][UR8+0x450] ;  /* 0x00008a00080877ac */ /* 0x000e240008000a00 */
[C---:B0-----:R-:W-:Y:S02]  /*3c00*/  IMAD R3, R6.reuse, UR9, RZ ;  /* 0x0000000906037c24 */ /* 0x041fe4000f8e02ff */
[----:B------:R-:W-:-:S04]  /*3c10*/  IMAD.WIDE.U32 R14, R6, UR8, R14 ;  /* 0x00000008060e7c25 */ /* 0x000fc8000f8e000e */
[----:B------:R-:W-:-:S05]  /*3c20*/  IMAD R3, R7, UR8, R3 ;  /* 0x0000000807037c24 */ /* 0x000fca000f8e0203 */
[----:B------:R-:W-:-:S07]  /*3c30*/  IADD3 R15, PT, PT, R15, R3, RZ ;  /* 0x000000030f0f7210 */ /* 0x000fce0007ffe0ff */
.L_x_796:
[----:B------:R-:W0:Y:S02]  /*3c40*/  LDC.64 R6, c[0x0][R5+0x520] ;  /* 0x0001480005067b82 */ /* 0x000e240000000a00 */
[----:B0-----:R-:W-:-:S04]  /*3c50*/  ISETP.GE.U32.AND P0, PT, R2, R6, PT ;  /* 0x000000060200720c */ /* 0x001fc80003f06070 */
[----:B------:R-:W-:-:S13]  /*3c60*/  ISETP.GE.AND.EX P0, PT, R0, R7, PT, P0 ;  /* 0x000000070000720c */ /* 0x000fda0003f06300 */
[----:B------:R-:W-:Y:S05]  /*3c70*/  @P0 EXIT ;  /* 0x000000000000094d */ /* 0x000fea0003800000 */
[----:B------:R-:W0:Y:S01]  /*3c80*/  LDCU.64 UR8, c[0x0][0x6c0] ;  /* 0x0000d800ff0877ac */ /* 0x000e220008000a00 */
[----:B------:R-:W-:Y:S01]  /*3c90*/  IADD3 R3, P0, PT, R2, 0x1, RZ ;  /* 0x0000000102037810 */ /* 0x000fe20007f1e0ff */
[----:B------:R-:W1:Y:S03]  /*3ca0*/  LDCU.64 UR6, c[0x0][0x380] ;  /* 0x00007000ff0677ac */ /* 0x000e660008000a00 */
[----:B------:R-:W-:Y:S01]  /*3cb0*/  ISETP.GE.U32.AND P1, PT, R3, R6, PT ;  /* 0x000000060300720c */ /* 0x000fe20003f26070 */
[----:B------:R-:W-:Y:S01]  /*3cc0*/  IMAD.X R9, RZ, RZ, R0, P0 ;  /* 0x000000ffff097224 */ /* 0x000fe200000e0600 */
[----:B------:R-:W-:Y:S01]  /*3cd0*/  IADD3 R0, P0, PT, -R10, R3, RZ ;  /* 0x000000030a007210 */ /* 0x000fe20007f1e1ff */
[----:B------:R-:W2:Y:S03]  /*3ce0*/  LDCU.64 UR4, c[0x0][0x358] ;  /* 0x00006b00ff0477ac */ /* 0x000ea60008000a00 */
[----:B------:R-:W-:-:S02]  /*3cf0*/  IADD3.X R10, PT, PT, ~R11, R9, RZ, P0, !PT ;  /* 0x000000090b0a7210 */ /* 0x000fc400007fe5ff */
[----:B0-----:R-:W-:-:S04]  /*3d00*/  ISETP.GE.U32.AND P0, PT, R0, UR8, PT ;  /* 0x0000000800007c0c */ /* 0x001fc8000bf06070 */
[----:B------:R-:W-:Y:S02]  /*3d10*/  ISETP.GE.AND.EX P0, PT, R10, UR9, PT, P0 ;  /* 0x000000090a007c0c */ /* 0x000fe4000bf06300 */
[C---:B-1----:R-:W-:Y:S02]  /*3d20*/  LEA R2, P2, R14.reuse, UR6, 0x2 ;  /* 0x000000060e027c11 */ /* 0x042fe4000f8410ff */
[----:B------:R-:W-:Y:S02]  /*3d30*/  ISETP.GE.U32.OR.EX P0, PT, R9, R7, P0, P1 ;  /* 0x000000070900720c */ /* 0x000fe40000706510 */
[----:B------:R-:W-:-:S05]  /*3d40*/  LEA.HI.X R3, R14, UR7, R15, 0x2, P2 ;  /* 0x000000070e037c11 */ /* 0x000fca00090f140f */
[----:B--2---:R0:W-:Y:S06]  /*3d50*/  STG.E desc[UR4][R2.64], RZ ;  /* 0x000000ff02007986 */ /* 0x0041ec000c101904 */
[----:B------:R-:W-:Y:S05]  /*3d60*/  @P0 EXIT ;  /* 0x000000000000094d */ /* 0x000fea0003800000 */
[----:B------:R-:W0:Y:S02]  /*3d70*/  LDC.64 R4, c[0x0][R5+0x448] ;  /* 0x0001120005047b82 */ /* 0x000e240000000a00 */
[----:B0-----:R-:W-:-:S04]  /*3d80*/  LEA R2, P0, R4, R2, 0x2 ;  /* 0x0000000204027211 */ /* 0x001fc800078010ff */
[----:B------:R-:W-:-:S05]  /*3d90*/  LEA.HI.X R3, R4, R3, R5, 0x2, P0 ;  /* 0x0000000304037211 */ /* 0x000fca00000f1405 */
[----:B------:R-:W-:Y:S01]  /*3da0*/  STG.E desc[UR4][R2.64], RZ ;  /* 0x000000ff02007986 */ /* 0x000fe2000c101904 */
[----:B------:R-:W-:Y:S05]  /*3db0*/  EXIT ;  /* 0x000000000000794d */ /* 0x000fea0003800000 */
        .weak           $__internal_26_$__cuda_sm20_div_s64
        .type           $__internal_26_$__cuda_sm20_div_s64,@function
        .size           $__internal_26_$__cuda_sm20_div_s64,($__internal_27_$__cuda_sm20_rem_s64 - $__internal_26_$__cuda_sm20_div_s64)
$__internal_26_$__cuda_sm20_div_s64:
        /* <DEDUP_REMOVED lines=86> */
[----:B------:R-:W-:Y:S05]  /*4320*/  RET.REL.NODEC R8 `(_ZN2at6native16triu_tril_kernelIN3c107complexINS2_4HalfEEElLb1ELi2ELb1EEEvNS_4cuda6detail10TensorInfoIT_T0_EENS8_IKS9_SA_EEllSA_) ;  /* 0xffffffbc08347950 */ /* 0x000fea0003c3ffff */
        .weak           $__internal_27_$__cuda_sm20_rem_s64
        .type           $__internal_27_$__cuda_sm20_rem_s64,@function
        .size           $__internal_27_$__cuda_sm20_rem_s64,(.L_x_6317 - $__internal_27_$__cuda_sm20_rem_s64)
$__internal_27_$__cuda_sm20_rem_s64:
        /* <DEDUP_REMOVED lines=59> */
[-C--:B------:R-:W-:Y:S02]  /*46e0*/  IADD3 R17, P2, PT, R29, -R12.reuse, RZ ;  /* 0x8000000c1d117210 */ /* 0x080fe40007f5e0ff */
[CC--:B------:R-:W-:Y:S02]  /*46f0*/  ISETP.GE.U32.AND.EX P0, PT, R23.reuse, R13.reuse, PT, P0 ;  /* 0x0000000d1700720c */ /* 0x0c0fe40003f06100 */
[----:B------:R-:W-:Y:S02]  /*4700*/  IADD3.X R19, PT, PT, R23, ~R13, RZ, P2, !PT ;  /* 0x8000000d17137210 */ /* 0x000fe400017fe4ff */
[----:B------:R-:W-:Y:S02]  /*4710*/  SEL R17, R17, R29, P0 ;  /* 0x0000001d11117207 */ /* 0x000fe40000000000 */
[----:B------:R-:W-:Y:S01]  /*4720*/  SEL R19, R19, R23, P0 ;  /* 0x0000001713137207 */ /* 0x000fe20000000000 */
[----:B------:R-:W-:Y:S01]  /*4730*/  HFMA2 R23, -RZ, RZ, 0, 0 ;  /* 0x00000000ff177431 */ /* 0x000fe200000001ff */
[----:B------:R-:W-:-:S02]  /*4740*/  ISETP.GE.U32.AND P0, PT, R17, R12, PT ;  /* 0x0000000c1100720c */ /* 0x000fc40003f06070 */
[----:B------:R-:W-:Y:S02]  /*4750*/  IADD3 R6, P2, PT, R17, -R12, RZ ;  /* 0x8000000c11067210 */ /* 0x000fe40007f5e0ff */
[----:B------:R-:W-:-:S03]  /*4760*/  ISETP.GE.U32.AND.EX P0, PT, R19, R13, PT, P0 ;  /* 0x0000000d1300720c */ /* 0x000fc60003f06100 */
[----:B------:R-:W-:Y:S01]  /*4770*/  IMAD.X R12, R19, 0x1, ~R13, P2 ;  /* 0x00000001130c7824 */ /* 0x000fe200010e0e0d */
[----:B------:R-:W-:-:S04]  /*4780*/  SEL R6, R6, R17, P0 ;  /* 0x0000001106067207 */ /* 0x000fc80000000000 */
        /* <DEDUP_REMOVED lines=9> */
[----:B------:R-:W-:Y:S06]  /*4820*/  RET.REL.NODEC R22 `(_ZN2at6native16triu_tril_kernelIN3c107complexINS2_4HalfEEElLb1ELi2ELb1EEEvNS_4cuda6detail10TensorInfoIT_T0_EENS8_IKS9_SA_EEllSA_) ;  /* 0xffffffb416f47950 */ /* 0x000fec0003c3ffff */
.L_x_846:
        /* <DEDUP_REMOVED lines=13> */
.L_x_6317:


//--------------------- .text._ZN2at6native16triu_tril_kernelIN3c107complexINS2_4HalfEEEiLb1ELi2ELb0EEEvNS_4cuda6detail10TensorInfoIT_T0_EENS8_IKS9_SA_EEllSA_ --------------------------
	.section	.text._ZN2at6native16triu_tril_kernelIN3c107complexINS2_4HalfEEEiLb1ELi2ELb0EEEvNS_4cuda6detail10TensorInfoIT_T0_EENS8_IKS9_SA_EEllSA_,"ax",@progbits
	.align	128
        .global         _ZN2at6native16triu_tril_kernelIN3c107complexINS2_4HalfEEEiLb1ELi2ELb0EEEvNS_4cuda6detail10TensorInfoIT_T0_EENS8_IKS9_SA_EEllSA_
        .type           _ZN2at6native16triu_tril_kernelIN3c107complexINS2_4HalfEEEiLb1ELi2ELb0EEEvNS_4cuda6detail10TensorInfoIT_T0_EENS8_IKS9_SA_EEllSA_,@function
        .size           _ZN2at6native16triu_tril_kernelIN3c107complexINS2_4HalfEEEiLb1ELi2ELb0EEEvNS_4cuda6detail10TensorInfoIT_T0_EENS8_IKS9_SA_EEllSA_,(.L_x_6319 - _ZN2at6native16triu_tril_kernelIN3c107complexINS2_4HalfEEEiLb1ELi2ELb0EEEvNS_4cuda6detail10TensorInfoIT_T0_EENS8_IKS9_SA_EEllSA_)
        .other          _ZN2at6native16triu_tril_kernelIN3c107complexINS2_4HalfEEEiLb1ELi2ELb0EEEvNS_4cuda6detail10TensorInfoIT_T0_EENS8_IKS9_SA_EEllSA_,@"STO_CUDA_ENTRY STV_DEFAULT"
_ZN2at6native16triu_tril_kernelIN3c107complexINS2_4HalfEEEiLb1ELi2ELb0EEEvNS_4cuda6detail10TensorInfoIT_T0_EENS8_IKS9_SA_EEllSA_:
.text._ZN2at6native16triu_tril_kernelIN3c107complexINS2_4HalfEEEiLb1ELi2ELb0EEEvNS_4cuda6detail10TensorInfoIT_T0_EENS8_IKS9_SA_EEllSA_:
        /* <DEDUP_REMOVED lines=40> */
.L_x_848:
[----:B------:R-:W0:Y:S01]  /*0280*/  LDCU UR6, c[0x0][0x540] ;  /* 0x0000a800ff0677ac */ /* 0x000e220008000800 */
[----:B------:R-:W-:Y:S01]  /*0290*/  MOV R18, R4 ;  /* 0x0000000400127202 */ /* 0x000fe20000000f00 */
[----:B------:R-:W-:Y:S01]  /*02a0*/  IMAD.U32 R3, RZ, RZ, UR4 ;  /* 0x00000004ff037e24 */ /* 0x000fe2000f8e00ff */
[----:B------:R-:W-:Y:S01]  /*02b0*/  MOV R6, 0x2e0 ;  /* 0x000002e000067802 */ /* 0x000fe20000000f00 */
[----:B0-----:R-:W-:-:S07]  /*02c0*/  IMAD.U32 R2, RZ, RZ, UR6 ;  /* 0x00000006ff027e24 */ /* 0x001fce000f8e00ff */
[----:B------:R-:W-:Y:S05]  /*02d0*/  CALL.REL.NOINC `($__internal_28_$__cuda_sm20_div_s64) ;  /* 0x0000003000987944 */ /* 0x000fea0003c00000 */
[----:B------:R-:W0:Y:S01]  /*02e0*/  LDCU UR6, c[0x0][0x540] ;  /* 0x0000a800ff0677ac */ /* 0x000e220008000800 */
[----:B------:R-:W-:Y:S01]  /*02f0*/  IADD3 R3, PT, PT, -R9, RZ, RZ ;  /* 0x000000ff09037210 */ /* 0x000fe20007ffe1ff */
[----:B------:R-:W-:Y:S02]  /*0300*/  IMAD.MOV.U32 R16, RZ, RZ, R9 ;  /* 0x000000ffff107224 */ /* 0x000fe400078e0009 */
[----:B------:R-:W-:Y:S02]  /*0310*/  IMAD.MOV.U32 R17, RZ, RZ, R8 ;  /* 0x000000ffff117224 */ /* 0x000fe400078e0008 */
[----:B0-----:R-:W-:-:S07]  /*0320*/  IMAD R4, R3, UR6, R4 ;  /* 0x0000000603047c24 */ /* 0x001fce000f8e0204 */
.L_x_849:
[----:B------:R-:W-:Y:S05]  /*0330*/  BSYNC.RECONVERGENT B0 ;  /* 0x0000000000007941 */ /* 0x000fea0003800200 */
.L_x_847:
        /* <DEDUP_REMOVED lines=30> */
.L_x_851:
[----:B------:R-:W-:Y:S01]  /*0520*/  IMAD.MOV.U32 R18, RZ, RZ, R16 ;  /* 0x000000ffff127224 */ /* 0x000fe200078e0010 */
[----:B------:R-:W-:Y:S01]  /*0530*/  MOV R6, 0x560 ;  /* 0x0000056000067802 */ /* 0x000fe20000000f00 */
[----:B------:R-:W-:-:S07]  /*0540*/  IMAD.MOV.U32 R5, RZ, RZ, R17 ;  /* 0x000000ffff057224 */ /* 0x000fce00078e0011 */
[----:B------:R-:W-:Y:S05]  /*0550*/  CALL.REL.NOINC `($__internal_28_$__cuda_sm20_div_s64) ;  /* 0x0000002c00f87944 */ /* 0x000fea0003c00000 */
[----:B------:R-:W-:Y:S01]  /*0560*/  IADD3 R7, PT, PT, -R9, RZ, RZ ;  /* 0x000000ff09077210 */ /* 0x000fe20007ffe1ff */
[----:B------:R-:W-:-:S04]  /*0570*/  IMAD.MOV.U32 R12, RZ, RZ, R9 ;  /* 0x000000ffff0c7224 */ /* 0x000fc800078e0009 */
[----:B------:R-:W-:-:S07]  /*0580*/  IMAD R7, R2, R7, R16 ;  /* 0x0000000702077224 */ /* 0x000fce00078e0210 */
.L_x_852:
[----:B------:R-:W-:Y:S05]  /*0590*/  BSYNC.RECONVERGENT B0 ;  /* 0x0000000000007941 */ /* 0x000fea0003800200 */
.L_x_850:
        /* <DEDUP_REMOVED lines=19> */
.L_x_879:
        /* <DEDUP_REMOVED lines=30> */
.L_x_856:
[----:B------:R-:W-:Y:S01]  /*08b0*/  IMAD.MOV.U32 R5, RZ, RZ, R8 ;  /* 0x000000ffff057224 */ /* 0x000fe200078e0008 */
[----:B------:R-:W-:Y:S01]  /*08c0*/  MOV R18, R12 ;  /* 0x0000000c00127202 */ /* 0x000fe20000000f00 */
[----:B------:R-:W-:Y:S01]  /*08d0*/  IMAD.U32 R2, RZ, RZ, UR7 ;  /* 0x00000007ff027e24 */ /* 0x000fe2000f8e00ff */
[----:B------:R-:W-:Y:S01]  /*08e0*/  MOV R6, 0x910 ;  /* 0x0000091000067802 */ /* 0x000fe20000000f00 */
[----:B------:R-:W-:-:S07]  /*08f0*/  IMAD.U32 R3, RZ, RZ, UR9 ;  /* 0x00000009ff037e24 */ /* 0x000fce000f8e00ff */
[----:B------:R-:W-:Y:S05]  /*0900*/  CALL.REL.NOINC `($__internal_28_$__cuda_sm20_div_s64) ;  /* 0x0000002c000c7944 */ /* 0x000fea0003c00000 */
[----:B------:R-:W-:Y:S01]  /*0910*/  IADD3 R3, PT, PT, -R9, RZ, RZ ;  /* 0x000000ff09037210 */ /* 0x000fe20007ffe1ff */
[----:B------:R-:W-:Y:S02]  /*0920*/  IMAD.MOV.U32 R16, RZ, RZ, R9 ;  /* 0x000000ffff107224 */ /* 0x000fe400078e0009 */
[----:B------:R-:W-:Y:S02]  /*0930*/  IMAD.MOV.U32 R17, RZ, RZ, R8 ;  /* 0x000000ffff117224 */ /* 0x000fe400078e0008 */
[----:B------:R-:W-:-:S07]  /*0940*/  IMAD R3, R3, UR7, R12 ;  /* 0x0000000703037c24 */ /* 0x000fce000f8e020c */
.L_x_857:
[----:B------:R-:W-:Y:S05]  /*0950*/  BSYNC.RECONVERGENT B0 ;  /* 0x0000000000007941 */ /* 0x000fea0003800200 */
.L_x_855:
        /* <DEDUP_REMOVED lines=34> */
.L_x_859:
[----:B------:R-:W-:Y:S01]  /*0b80*/  MOV R18, R16 ;  /* 0x0000001000127202 */ /* 0x000fe20000000f00 */
[----:B------:R-:W-:Y:S01]  /*0b90*/  IMAD.MOV.U32 R5, RZ, RZ, R17 ;  /* 0x000000ffff057224 */ /* 0x000fe200078e0011 */
[----:B------:R-:W-:Y:S01]  /*0ba0*/  MOV R3, UR12 ;  /* 0x0000000c00037c02 */ /* 0x000fe20008000f00 */
[----:B------:R-:W-:Y:S01]  /*0bb0*/  IMAD.U32 R2, RZ, RZ, UR11 ;  /* 0x0000000bff027e24 */ /* 0x000fe2000f8e00ff */
[----:B------:R-:W-:-:S07]  /*0bc0*/  MOV R6, 0xbe0 ;  /* 0x00000be000067802 */ /* 0x000fce0000000f00 */
[----:B------:R-:W-:Y:S05]  /*0bd0*/  CALL.REL.NOINC `($__internal_28_$__cuda_sm20_div_s64) ;  /* 0x0000002800587944 */ /* 0x000fea0003c00000 */
[--C-:B------:R-:W-:Y:S01]  /*0be0*/  IMAD.MOV R17, RZ, RZ, -R9.reuse ;  /* 0x000000ffff117224 */ /* 0x100fe200078e0a09 */
[----:B------:R-:W-:Y:S01]  /*0bf0*/  MOV R13, R8 ;  /* 0x00000008000d7202 */ /* 0x000fe20000000f00 */
[----:B------:R-:W-:Y:S02]  /*0c00*/  IMAD.MOV.U32 R12, RZ, RZ, R9 ;  /* 0x000000ffff0c7224 */ /* 0x000fe400078e0009 */
[----:B------:R-:W-:-:S07]  /*0c10*/  IMAD R17, R17, UR11, R16 ;  /* 0x0000000b11117c24 */ /* 0x000fce000f8e0210 */
.L_x_860:
[----:B------:R-:W-:Y:S05]  /*0c20*/  BSYNC.RECONVERGENT B0 ;  /* 0x0000000000007941 */ /* 0x000fea0003800200 */
.L_x_858:
        /* <DEDUP_REMOVED lines=34> */
.L_x_862:
[----:B------:R-:W-:Y:S01]  /*0e50*/  MOV R18, R12 ;  /* 0x0000000c00127202 */ /* 0x000fe20000000f00 */
[----:B------:R-:W-:Y:S01]  /*0e60*/  IMAD.MOV.U32 R5, RZ, RZ, R13 ;  /* 0x000000ffff057224 */ /* 0x000fe200078e000d */
[----:B------:R-:W-:Y:S01]  /*0e70*/  MOV R2, UR12 ;  /* 0x0000000c00027c02 */ /* 0x000fe20008000f00 */
[----:B------:R-:W-:Y:S01]  /*0e80*/  IMAD.U32 R3, RZ, RZ, UR13 ;  /* 0x0000000dff037e24 */ /* 0x000fe2000f8e00ff */
[----:B------:R-:W-:-:S07]  /*0e90*/  MOV R6, 0xeb0 ;  /* 0x00000eb000067802 */ /* 0x000fce0000000f00 */
[----:B------:R-:W-:Y:S05]  /*0ea0*/  CALL.REL.NOINC `($__internal_28_$__cuda_sm20_div_s64) ;  /* 0x0000002400a47944 */ /* 0x000fea0003c00000 */
[----:B------:R-:W-:Y:S01]  /*0eb0*/  IADD3 R13, PT, PT, -R9, RZ, RZ ;  /* 0x000000ff090d7210 */ /* 0x000fe20007ffe1ff */
[----:B------:R-:W-:Y:S01]  /*0ec0*/  IMAD.MOV.U32 R16, RZ, RZ, R9 ;  /* 0x000000ffff107224 */ /* 0x000fe200078e0009 */
[----:B------:R-:W-:-:S03]  /*0ed0*/  MOV R17, R8 ;  /* 0x0000000800117202 */ /* 0x000fc60000000f00 */
[----:B------:R-:W-:-:S07]  /*0ee0*/  IMAD R13, R13, UR12, R12 ;  /* 0x0000000c0d0d7c24 */ /* 0x000fce000f8e020c */
.L_x_863:
[----:B------:R-:W-:Y:S05]  /*0ef0*/  BSYNC.RECONVERGENT B0 ;  /* 0x0000000000007941 */ /* 0x000fea0003800200 */
.L_x_861:
        /* <DEDUP_REMOVED lines=34> */
.L_x_865:
        /* <DEDUP_REMOVED lines=10> */
.L_x_866:
[----:B------:R-:W-:Y:S05]  /*11c0*/  BSYNC.RECONVERGENT B0 ;  /* 0x0000000000007941 */ /* 0x000fea0003800200 */
.L_x_864:
        /* <DEDUP_REMOVED lines=34> */
.L_x_868:
        /* <DEDUP_REMOVED lines=10> */
.L_x_869:
[----:B------:R-:W-:Y:S05]  /*1490*/  BSYNC.RECONVERGENT B0 ;  /* 0x0000000000007941 */ /* 0x000fea0003800200 */
.L_x_867:
        /* <DEDUP_REMOVED lines=34> */
.L_x_871:
        /* <DEDUP_REMOVED lines=10> */
.L_x_872:
[----:B------:R-:W-:Y:S05]  /*1760*/  BSYNC.RECONVERGENT B0 ;  /* 0x0000000000007941 */ /* 0x000fea0003800200 */
.L_x_870:
        /* <DEDUP_REMOVED lines=34> */
.L_x_874:
        /* <DEDUP_REMOVED lines=10> */
.L_x_875:
[----:B------:R-:W-:Y:S05]  /*1a30*/  BSYNC.RECONVERGENT B0 ;  /* 0x0000000000007941 */ /* 0x000fea0003800200 */
.L_x_873:
        /* <DEDUP_REMOVED lines=33> */
.L_x_877:
[----:B------:R-:W-:Y:S01]  /*1c50*/  MOV R18, R16 ;  /* 0x0000001000127202 */ /* 0x000fe20000000f00 */
[----:B------:R-:W-:Y:S01]  /*1c60*/  IMAD.MOV.U32 R5, RZ, RZ, R17 ;  /* 0x000000ffff057224 */ /* 0x000fe200078e0011 */
[----:B------:R-:W-:Y:S01]  /*1c70*/  MOV R2, UR11 ;  /* 0x0000000b00027c02 */ /* 0x000fe20008000f00 */
[----:B------:R-:W-:Y:S01]  /*1c80*/  IMAD.U32 R3, RZ, RZ, UR12 ;  /* 0x0000000cff037e24 */ /* 0x000fe2000f8e00ff */
[----:B------:R-:W-:-:S07]  /*1c90*/  MOV R6, 0x1cb0 ;  /* 0x00001cb000067802 */ /* 0x000fce0000000f00 */
[----:B------:R-:W-:Y:S05]  /*1ca0*/  CALL.REL.NOINC `($__internal_28_$__cuda_sm20_div_s64) ;  /* 0x0000001800247944 */ /* 0x000fea0003c00000 */
[----:B------:R-:W-:Y:S01]  /*1cb0*/  IADD3 R17, PT, PT, -R9, RZ, RZ ;  /* 0x000000ff09117210 */ /* 0x000fe20007ffe1ff */
[----:B------:R-:W-:-:S04]  /*1cc0*/  IMAD.MOV.U32 R12, RZ, RZ, R9 ;  /* 0x000000ffff0c7224 */ /* 0x000fc800078e0009 */
[----:B------:R-:W-:-:S07]  /*1cd0*/  IMAD R17, R17, UR11, R16 ;  /* 0x0000000b11117c24 */ /* 0x000fce000f8e0210 */
.L_x_878:
[----:B------:R-:W-:Y:S05]  /*1ce0*/  BSYNC.RECONVERGENT B0 ;  /* 0x0000000000007941 */ /* 0x000fea0003800200 */
.L_x_876:
        /* <DEDUP_REMOVED lines=9> */
.L_x_854:
        /* <DEDUP_REMOVED lines=34> */
.L_x_882:
[----:B------:R-:W-:Y:S01]  /*1fa0*/  IMAD.MOV.U32 R5, RZ, RZ, R8 ;  /* 0x000000ffff057224 */ /* 0x000fe200078e0008 */
[----:B------:R-:W-:Y:S01]  /*1fb0*/  MOV R18, R12 ;  /* 0x0000000c00127202 */ /* 0x000fe20000000f00 */
[----:B------:R-:W-:Y:S01]  /*1fc0*/  IMAD.U32 R2, RZ, RZ, UR7 ;  /* 0x00000007ff027e24 */ /* 0x000fe2000f8e00ff */
[----:B------:R-:W-:Y:S02]  /*1fd0*/  MOV R3, UR8 ;  /* 0x0000000800037c02 */ /* 0x000fe40008000f00 */
[----:B------:R-:W-:-:S07]  /*1fe0*/  MOV R6, 0x2000 ;  /* 0x0000200000067802 */ /* 0x000fce0000000f00 */
[----:B------:R-:W-:Y:S05]  /*1ff0*/  CALL.REL.NOINC `($__internal_28_$__cuda_sm20_div_s64) ;  /* 0x0000001400507944 */ /* 0x000fea0003c00000 */
[----:B------:R-:W-:Y:S01]  /*2000*/  IMAD.MOV R3, RZ, RZ, -R9 ;  /* 0x000000ffff037224 */ /* 0x000fe200078e0a09 */
[----:B------:R-:W-:Y:S01]  /*2010*/  MOV R16, R9 ;  /* 0x0000000900107202 */ /* 0x000fe20000000f00 */
[----:B------:R-:W-:Y:S02]  /*2020*/  IMAD.MOV.U32 R17, RZ, RZ, R8 ;  /* 0x000000ffff117224 */ /* 0x000fe400078e0008 */
[----:B------:R-:W-:-:S07]  /*2030*/  IMAD R3, R3, UR7, R12 ;  /* 0x0000000703037c24 */ /* 0x000fce000f8e020c */
.L_x_883:
[----:B------:R-:W-:Y:S05]  /*2040*/  BSYNC.RECONVERGENT B0 ;  /* 0x0000000000007941 */ /* 0x000fea0003800200 */
.L_x_881:
        /* <DEDUP_REMOVED lines=36> */
.L_x_885:
        /* <DEDUP_REMOVED lines=10> */
.L_x_886:
[----:B------:R-:W-:Y:S05]  /*2330*/  BSYNC.RECONVERGENT B0 ;  /* 0x0000000000007941 */ /* 0x000fea0003800200 */
.L_x_884:
        /* <DEDUP_REMOVED lines=36> */
.L_x_888:
        /* <DEDUP_REMOVED lines=10> */
.L_x_889:
[----:B------:R-:W-:Y:S05]  /*2620*/  BSYNC.RECONVERGENT B0 ;  /* 0x0000000000007941 */ /* 0x000fea0003800200 */
.L_x_887:
        /* <DEDUP_REMOVED lines=36> */
.L_x_891:
[----:B------:R-:W-:Y:S01]  /*2870*/  IMAD.MOV.U32 R18, RZ, RZ, R16 ;  /* 0x000000ffff127224 */ /* 0x000fe200078e0010 */
[----:B------:R-:W-:Y:S01]  /*2880*/  MOV R5, R17 ;  /* 0x0000001100057202 */ /* 0x000fe20000000f00 */
[----:B------:R-:W-:Y:S01]  /*2890*/  IMAD.U32 R2, RZ, RZ, UR11 ;  /* 0x0000000bff027e24 */ /* 0x000fe2000f8e00ff */
[----:B------:R-:W-:Y:S02]  /*28a0*/  MOV R3, UR10 ;  /* 0x0000000a00037c02 */ /* 0x000fe40008000f00 */
[----:B------:R-:W-:-:S07]  /*28b0*/  MOV R6, 0x28d0 ;  /* 0x000028d000067802 */ /* 0x000fce0000000f00 */
[----:B------:R-:W-:Y:S05]  /*28c0*/  CALL.REL.NOINC `($__internal_28_$__cuda_sm20_div_s64) ;  /* 0x0000000c001c7944 */ /* 0x000fea0003c00000 */
[----:B------:R-:W-:Y:S01]  /*28d0*/  IMAD.MOV R17, RZ, RZ, -R9 ;  /* 0x000000ffff117224 */ /* 0x000fe200078e0a09 */
[----:B------:R-:W-:-:S03]  /*28e0*/  MOV R12, R9 ;  /* 0x00000009000c7202 */ /* 0x000fc60000000f00 */
[----:B------:R-:W-:-:S07]  /*28f0*/  IMAD R17, R17, UR11, R16 ;  /* 0x0000000b11117c24 */ /* 0x000fce000f8e0210 */
.L_x_892:
[----:B------:R-:W-:Y:S05]  /*2900*/  BSYNC.RECONVERGENT B0 ;  /* 0x0000000000007941 */ /* 0x000fea0003800200 */
.L_x_890:
[----:B------:R-:W-:Y:S01]  /*2910*/  UMOV UR6, 0x6c ;  /* 0x0000006c00067882 */ /* 0x000fe20000000000 */
[----:B------:R-:W0:Y:S01]  /*2920*/  LDCU UR8, c[0x0][UR8+0x4c4] ;  /* 0x00009880080877ac */ /* 0x000e220008000800 */
[----:B------:R-:W-:Y:S02]  /*2930*/  ULEA UR6, UR9, UR6, 0x2 ;  /* 0x0000000609067291 */ /* 0x000fe4000f8e10ff */
[----:B------:R-:W-:-:S10]  /*2940*/  UIADD3 UR4, UPT, UPT, UR4, -0x4, URZ ;  /* 0xfffffffc04047890 */ /* 0x000fd4000fffe0ff */
[----:B------:R-:W1:Y:S01]  /*2950*/  LDCU UR6, c[0x0][UR6+0x380] ;  /* 0x00007000060677ac */ /* 0x000e620008000800 */
[C---:B0-----:R-:W-:Y:S02]  /*2960*/  IMAD R20, R17.reuse, UR8, R20 ;  /* 0x0000000811147c24 */ /* 0x041fe4000f8e0214 */
[----:B-1----:R-:W-:-:S07]  /*2970*/  IMAD R22, R17, UR6, R22 ;  /* 0x0000000611167c24 */ /* 0x002fce000f8e0216 */
.L_x_880:
        /* <DEDUP_REMOVED lines=33> */
.L_x_895:
        /* <DEDUP_REMOVED lines=10> */
.L_x_896:
[----:B------:R-:W-:Y:S05]  /*2c30*/  BSYNC.RECONVERGENT B0 ;  /* 0x0000000000007941 */ /* 0x000fea0003800200 */
.L_x_894:
        /* <DEDUP_REMOVED lines=36> */
.L_x_898:
        /* <DEDUP_REMOVED lines=9> */
.L_x_899:
[----:B------:R-:W-:Y:S05]  /*2f10*/  BSYNC.RECONVERGENT B0 ;  /* 0x0000000000007941 */ /* 0x000fea0003800200 */
.L_x_897:
[----:B------:R-:W-:Y:S01]  /*2f20*/  UMOV UR5, 0x6c ;  /* 0x0000006c00057882 */ /* 0x000fe20000000000 */
[----:B------:R-:W0:Y:S01]  /*2f30*/  LDCU UR7, c[0x0][UR7+0x4c4] ;  /* 0x00009880070777ac */ /* 0x000e220008000800 */
[----:B------:R-:W-:Y:S02]  /*2f40*/  ULEA UR5, UR8, UR5, 0x2 ;  /* 0x0000000508057291 */ /* 0x000fe4000f8e10ff */
[----:B------:R-:W-:-:S10]  /*2f50*/  UIADD3 UR4, UPT, UPT, UR4, -0x2, URZ ;  /* 0xfffffffe04047890 */ /* 0x000fd4000fffe0ff */
[----:B------:R-:W1:Y:S01]  /*2f60*/  LDCU UR5, c[0x0][UR5+0x380] ;  /* 0x00007000050577ac */ /* 0x000e620008000800 */
[C---:B0-----:R-:W-:Y:S02]  /*2f70*/  IMAD R20, R17.reuse, UR7, R20 ;  /* 0x0000000711147c24 */ /* 0x041fe4000f8e0214 */
[----:B-1----:R-:W-:-:S07]  /*2f80*/  IMAD R22, R17, UR5, R22 ;  /* 0x0000000511167c24 */ /* 0x002fce000f8e0216 */
.L_x_893:
        /* <DEDUP_REMOVED lines=29> */
.L_x_901:
[----:B------:R-:W-:Y:S02]  /*3160*/  MOV R3, R8 ;  /* 0x0000000800037202 */ /* 0x000fe40000000f00 */
[----:B------:R-:W-:-:S07]  /*3170*/  MOV R2, 0x3190 ;  /* 0x0000319000027802 */ /* 0x000fce0000000f00 */
[----:B------:R-:W-:Y:S05]  /*3180*/  CALL.REL.NOINC `($__internal_29_$__cuda_sm20_rem_s64) ;  /* 0x0000000800487944 */ /* 0x000fea0003c00000 */
.L_x_902:
[----:B------:R-:W-:Y:S05]  /*3190*/  BSYNC.RECONVERGENT B0 ;  /* 0x0000000000007941 */ /* 0x000fea0003800200 */
.L_x_900:
[----:B------:R-:W0:Y:S01]  /*31a0*/  LDCU UR4, c[0x0][UR6+0x4c4] ;  /* 0x00009880060477ac */ /* 0x000e220008000800 */
[----:B------:R-:W1:Y:S01]  /*31b0*/  LDCU UR6, c[0x0][UR6+0x3ec] ;  /* 0x00007d80060677ac */ /* 0x000e620008000800 */
[C---:B0-----:R-:W-:Y:S02]  /*31c0*/  IMAD R20, R12.reuse, UR4, R20 ;  /* 0x000000040c147c24 */ /* 0x041fe4000f8e0214 */
[----:B-1----:R-:W-:-:S07]  /*31d0*/  IMAD R22, R12, UR6, R22 ;  /* 0x000000060c167c24 */ /* 0x002fce000f8e0216 */
.L_x_853:
[----:B------:R-:W0:Y:S01]  /*31e0*/  LDCU.64 UR6, c[0x0][0x530] ;  /* 0x0000a600ff0677ac */ /* 0x000e220008000a00 */
[----:B------:R-:W-:Y:S01]  /*31f0*/  IADD3 R2, PT, PT, R4, 0x2, -R7 ;  /* 0x0000000204027810 */ /* 0x000fe20007ffe807 */
[----:B------:R-:W-:Y:S01]  /*3200*/  BSSY.RECONVERGENT B0, `(.L_x_903) ;  /* 0x0000025000007945 */ /* 0x000fe20003800200 */
[----:B------:R-:W-:Y:S01]  /*3210*/  PRMT R3, RZ, 0x5410, RZ ;  /* 0x00005410ff037816 */ /* 0x000fe200000000ff */
[----:B------:R-:W1:Y:S01]  /*3220*/  LDCU.64 UR4, c[0x0][0x358] ;  /* 0x00006b00ff0477ac */ /* 0x000e620008000a00 */
[----:B0-----:R-:W-:Y:S02]  /*3230*/  ISETP.GE.U32.AND P0, PT, R2, UR6, PT ;  /* 0x0000000602007c0c */ /* 0x001fe4000bf06070 */
[----:B------:R-:W-:-:S04]  /*3240*/  SHF.R.S32.HI R2, RZ, 0x1f, R2 ;  /* 0x0000001fff027819 */ /* 0x000fc80000011402 */
[----:B------:R-:W-:Y:S02]  /*3250*/  ISETP.GE.AND.EX P0, PT, R2, UR7, PT, P0 ;  /* 0x0000000702007c0c */ /* 0x000fe4000bf06300 */
[----:B------:R-:W-:-:S11]  /*3260*/  PRMT R2, RZ, 0x5410, RZ ;  /* 0x00005410ff027816 */ /* 0x000fd600000000ff */
[----:B-1----:R-:W-:Y:S05]  /*3270*/  @!P0 BRA `(.L_x_904) ;  /* 0x0000000000748947 */ /* 0x002fea0003800000 */
[----:B------:R-:W0:Y:S01]  /*3280*/  LDC R5, c[0x0][R0+0x45c] ;  /* 0x0001170000057b82 */ /* 0x000e220000000800 */
[----:B------:R-:W-:Y:S01]  /*3290*/  IMAD.IADD R7, R4, 0x1, -R7 ;  /* 0x0000000104077824 */ /* 0x000fe200078e0a07 */
[----:B------:R-:W-:Y:S01]  /*32a0*/  BSSY.RECONVERGENT B1, `(.L_x_905) ;  /* 0x0000016000017945 */ /* 0x000fe20003800200 */
[----:B------:R-:W-:-:S03]  /*32b0*/  PRMT R2, R2, 0x5410, RZ ;  /* 0x0000541002027816 */ /* 0x000fc600000000ff */
[C---:B------:R-:W-:Y:S02]  /*32c0*/  IADD3 R6, PT, PT, R7.reuse, 0x1, RZ ;  /* 0x0000000107067810 */ /* 0x040fe40007ffe0ff */
[----:B------:R-:W-:Y:S02]  /*32d0*/  ISETP.GE.U32.AND P0, PT, R7, UR6, PT ;  /* 0x0000000607007c0c */ /* 0x000fe4000bf06070 */
[----:B------:R-:W-:Y:S02]  /*32e0*/  ISETP.GE.U32.AND P1, PT, R6, UR6, PT ;  /* 0x0000000606007c0c */ /* 0x000fe4000bf26070 */
[----:B------:R-:W-:Y:S02]  /*32f0*/  SHF.R.S32.HI R7, RZ, 0x1f, R7 ;  /* 0x0000001fff077819 */ /* 0x000fe40000011407 */
[----:B------:R-:W-:Y:S02]  /*3300*/  SHF.R.S32.HI R6, RZ, 0x1f, R6 ;  /* 0x0000001fff067819 */ /* 0x000fe40000011406 */
[----:B------:R-:W-:-:S02]  /*3310*/  ISETP.GE.AND.EX P0, PT, R7, UR7, PT, P0 ;  /* 0x0000000707007c0c */ /* 0x000fc4000bf06300 */
[----:B------:R-:W-:Y:S02]  /*3320*/  ISETP.GE.AND.EX P1, PT, R6, UR7, PT, P1 ;  /* 0x0000000706007c0c */ /* 0x000fe4000bf26310 */
[----:B0-----:R-:W-:-:S05]  /*3330*/  VIMNMX R5, PT, PT, R5, R4, !PT ;  /* 0x0000000405057248 */ /* 0x001fca0007fe0100 */
[----:B------:R-:W-:-:S05]  /*3340*/  IMAD.IADD R5, R5, 0x1, -R4 ;  /* 0x0000000105057824 */ /* 0x000fca00078e0a04 */
[----:B------:R-:W-:-:S13]  /*3350*/  ISETP.NE.AND P2, PT, R5, RZ, PT ;  /* 0x000000ff0500720c */ /* 0x000fda0003f45270 */
[----:B------:R-:W-:Y:S05]  /*3360*/  @!P2 BRA `(.L_x_906) ;  /* 0x000000000024a947 */ /* 0x000fea0003800000 */
[----:B------:R-:W-:Y:S01]  /*3370*/  ISETP.NE.AND P2, PT, R5, 0x1, PT ;  /* 0x000000010500780c */ /* 0x000fe20003f45270 */
[----:B------:R-:W0:-:S12]  /*3380*/  LDC.64 R6, c[0x0][0x458] ;  /* 0x00011600ff067b82 */ /* 0x000e180000000a00 */
[----:B------:R-:W1:Y:S01]  /*3390*/  @P2 LDC R3, c[0x0][R0+0x4c0] ;  /* 0x0001300000032b82 */ /* 0x000e620000000800 */
[----:B0-----:R-:W-:-:S04]  /*33a0*/  IMAD.WIDE R20, R20, 0x4, R6 ;  /* 0x0000000414147825 */ /* 0x001fc800078e0206 */
[----:B-1----:R-:W-:Y:S02]  /*33b0*/  @P2 IMAD.WIDE R6, R3, 0x4, R20 ;  /* 0x0000000403062825 */ /* 0x002fe400078e0214 */
[----:B------:R0:W5:Y:S04]  /*33c0*/  LDG.E R3, desc[UR4][R20.64] ;  /* 0x0000000414037981 */ /* 0x000168000c1e1900 */
[----:B------:R-:W2:Y:S02]  /*33d0*/  @P2 LDG.E R6, desc[UR4][R6.64] ;  /* 0x0000000406062981 */ /* 0x000ea4000c1e1900 */
[----:B--2---:R-:W-:-:S04]  /*33e0*/  @P2 PRMT R2, R6, 0x7610, R2 ;  /* 0x0000761006022816 */ /* 0x004fc80000000002 */
[----:B0-----:R-:W-:-:S07]  /*33f0*/  @P2 PRMT R2, R2, 0x7610, R6 ;  /* 0x0000761002022816 */ /* 0x001fce0000000006 */
.L_x_906:
[----:B------:R-:W-:Y:S05]  /*3400*/  BSYNC.RECONVERGENT B1 ;  /* 0x0000000000017941 */ /* 0x000fea0003800200 */
.L_x_905:
[----:B-----5:R-:W-:Y:S02]  /*3410*/  @!P0 PRMT R3, RZ, 0x7610, R3 ;  /* 0x00007610ff038816 */ /* 0x020fe40000000003 */
[----:B------:R-:W-:Y:S02]  /*3420*/  @!P1 PRMT R2, R2, 0x5410, RZ ;  /* 0x0000541002029816 */ /* 0x000fe400000000ff */
[----:B------:R-:W-:Y:S02]  /*3430*/  @!P0 PRMT R3, R3, 0x5410, RZ ;  /* 0x0000541003038816 */ /* 0x000fe400000000ff */
[----:B------:R-:W-:-:S07]  /*3440*/  @!P1 PRMT R2, RZ, 0x7610, R2 ;  /* 0x00007610ff029816 */ /* 0x000fce0000000002 */
.L_x_904:
[----:B------:R-:W-:Y:S05]  /*3450*/  BSYNC.RECONVERGENT B0 ;  /* 0x0000000000007941 */ /* 0x000fea0003800200 */
.L_x_903:
[----:B------:R-:W0:Y:S02]  /*3460*/  LDC R5, c[0x0][R0+0x45c] ;  /* 0x0001170000057b82 */ /* 0x000e240000000800 */
[----:B0-----:R-:W-:-:S04]  /*3470*/  VIMNMX R5, PT, PT, R5, R4, !PT ;  /* 0x0000000405057248 */ /* 0x001fc80007fe0100 */
[----:B------:R-:W-:-:S04]  /*3480*/  IADD3 R6, PT, PT, R5, -R4, RZ ;  /* 0x8000000405067210 */ /* 0x000fc80007ffe0ff */
[----:B------:R-:W-:-:S13]  /*3490*/  ISETP.NE.AND P0, PT, R6, RZ, PT ;  /* 0x000000ff0600720c */ /* 0x000fda0003f05270 */
[----:B------:R-:W-:Y:S05]  /*34a0*/  @!P0 EXIT ;  /* 0x000000000000894d */ /* 0x000fea0003800000 */
[----:B------:R-:W0:Y:S01]  /*34b0*/  LDC.64 R4, c[0x0][0x380] ;  /* 0x0000e000ff047b82 */ /* 0x000e220000000a00 */
[----:B------:R-:W-:Y:S01]  /*34c0*/  ISETP.NE.AND P0, PT, R6, 0x1, PT ;  /* 0x000000010600780c */ /* 0x000fe20003f05270 */
[----:B0-----:R-:W-:-:S05]  /*34d0*/  IMAD.WIDE R4, R22, 0x4, R4 ;  /* 0x0000000416047825 */ /* 0x001fca00078e0204 */
[----:B------:R0:W-:Y:S07]  /*34e0*/  STG.E desc[UR4][R4.64], R3 ;  /* 0x0000000304007986 */ /* 0x0001ee000c101904 */
[----:B------:R-:W-:Y:S05]  /*34f0*/  @!P0 EXIT ;  /* 0x000000000000894d */ /* 0x000fea0003800000 */
[----:B0-----:R-:W0:Y:S02]  /*3500*/  LDC R3, c[0x0][R0+0x3e8] ;  /* 0x0000fa0000037b82 */ /* 0x001e240000000800 */
[----:B0-----:R-:W-:-:S05]  /*3510*/  IMAD.WIDE R4, R3, 0x4, R4 ;  /* 0x0000000403047825 */ /* 0x001fca00078e0204 */
[----:B------:R-:W-:Y:S01]  /*3520*/  STG.E desc[UR4][R4.64], R2 ;  /* 0x0000000204007986 */ /* 0x000fe2000c101904 */
[----:B------:R-:W-:Y:S05]  /*3530*/  EXIT ;  /* 0x000000000000794d */ /* 0x000fea0003800000 */
        .weak           $__internal_28_$__cuda_sm20_div_s64
        .type           $__internal_28_$__cuda_sm20_div_s64,@function
        .size           $__internal_28_$__cuda_sm20_div_s64,($__internal_29_$__cuda_sm20_rem_s64 - $__internal_28_$__cuda_sm20_div_s64)
$__internal_28_$__cuda_sm20_div_s64:
        /* <DEDUP_REMOVED lines=86> */
[----:B------:R-:W-:Y:S06]  /*3aa0*/  RET.REL.NODEC R10 `(_ZN2at6native16triu_tril_kernelIN3c107complexINS2_4HalfEEEiLb1ELi2ELb0EEEvNS_4cuda6detail10TensorInfoIT_T0_EENS8_IKS9_SA_EEllSA_) ;  /* 0xffffffc40a547950 */ /* 0x000fec0003c3ffff */
        .weak           $__internal_29_$__cuda_sm20_rem_s64
        .type           $__internal_29_$__cuda_sm20_rem_s64,@function
        .size           $__internal_29_$__cuda_sm20_rem_s64,(.L_x_6319 - $__internal_29_$__cuda_sm20_rem_s64)
$__internal_29_$__cuda_sm20_rem_s64:
        /* <DEDUP_REMOVED lines=74> */
[----:B------:R-:W-:Y:S06]  /*3f50*/  RET.REL.NODEC R2 `(_ZN2at6native16triu_tril_kernelIN3c107complexINS2_4HalfEEEiLb1ELi2ELb0EEEvNS_4cuda6detail10TensorInfoIT_T0_EENS8_IKS9_SA_EEllSA_) ;  /* 0xffffffc002287950 */ /* 0x000fec0003c3ffff */
.L_x_907:
        /* <DEDUP_REMOVED lines=10> */
.L_x_6319:


//--------------------- .text._ZN2at6native16triu_tril_kernelIN3c107complexINS2_4HalfEEEiLb1ELi2ELb1EEEvNS_4cuda6detail10TensorInfoIT_T0_EENS8_IKS9_SA_EEllSA_ --------------------------
	.section	.text._ZN2at6native16triu_tril_kernelIN3c107complexINS2_4HalfEEEiLb1ELi2ELb1EEEvNS_4cuda6detail10TensorInfoIT_T0_EENS8_IKS9_SA_EEllSA_,"ax",@progbits
	.align	128
        .global         _ZN2at6native16triu_tril_kernelIN3c107complexINS2_4HalfEEEiLb1ELi2ELb1EEEvNS_4cuda6detail10TensorInfoIT_T0_EENS8_IKS9_SA_EEllSA_
        .type           _ZN2at6native16triu_tril_kernelIN3c107complexINS2_4HalfEEEiLb1ELi2ELb1EEEvNS_4cuda6detail10TensorInfoIT_T0_EENS8_IKS9_SA_EEllSA_,@function
        .size           _ZN2at6native16triu_tril_kernelIN3c107complexINS2_4HalfEEEiLb1ELi2ELb1EEEvNS_4cuda6detail10TensorInfoIT_T0_EENS8_IKS9_SA_EEllSA_,(.L_x_6321 - _ZN2at6native16triu_tril_kernelIN3c107complexINS2_4HalfEEEiLb1ELi2ELb1EEEvNS_4cuda6detail10TensorInfoIT_T0_EENS8_IKS9_SA_EEllSA_)
        .other          _ZN2at6native16triu_tril_kernelIN3c107complexINS2_4HalfEEEiLb1ELi2ELb1EEEvNS_4cuda6detail10TensorInfoIT_T0_EENS8_IKS9_SA_EEllSA_,@"STO_CUDA_ENTRY STV_DEFAULT"
_ZN2at6native16triu_tril_kernelIN3c107complexINS2_4HalfEEEiLb1ELi2ELb1EEEvNS_4cuda6detail10TensorInfoIT_T0_EENS8_IKS9_SA_EEllSA_:
.text._ZN2at6native16triu_tril_kernelIN3c107complexINS2_4HalfEEEiLb1ELi2ELb1EEEvNS_4cuda6detail10TensorInfoIT_T0_EENS8_IKS9_SA_EEllSA_:
        /* <DEDUP_REMOVED lines=40> */
.L_x_909:
[----:B------:R-:W0:Y:S01]  /*0280*/  LDCU UR6, c[0x0][0x540] ;  /* 0x0000a800ff0677ac */ /* 0x000e220008000800 */
[----:B------:R-:W-:Y:S01]  /*0290*/  MOV R20, R6 ;  /* 0x0000000600147202 */ /* 0x000fe20000000f00 */
[----:B------:R-:W-:Y:S01]  /*02a0*/  IMAD.U32 R4, RZ, RZ, UR4 ;  /* 0x00000004ff047e24 */ /* 0x000fe2000f8e00ff */
[----:B------:R-:W-:Y:S01]  /*02b0*/  MOV R8, 0x2e0 ;  /* 0x000002e000087802 */ /* 0x000fe20000000f00 */
[----:B0-----:R-:W-:-:S07]  /*02c0*/  IMAD.U32 R3, RZ, RZ, UR6 ;  /* 0x00000006ff037e24 */ /* 0x001fce000f8e00ff */
[----:B------:R-:W-:Y:S05]  /*02d0*/  CALL.REL.NOINC `($__internal_30_$__cuda_sm20_div_s64) ;  /* 0x0000003000507944 */ /* 0x000fea0003c00000 */
[----:B------:R-:W0:Y:S01]  /*02e0*/  LDCU UR6, c[0x0][0x540] ;  /* 0x0000a800ff0677ac */ /* 0x000e220008000800 */
[----:B------:R-:W-:-:S05]  /*02f0*/  IADD3 R3, PT, PT, -R10, RZ, RZ ;  /* 0x000000ff0a037210 */ /* 0x000fca0007ffe1ff */
[----:B0-----:R-:W-:-:S07]  /*0300*/  IMAD R6, R3, UR6, R6 ;  /* 0x0000000603067c24 */ /* 0x001fce000f8e0206 */
.L_x_910:
[----:B------:R-:W-:Y:S05]  /*0310*/  BSYNC.RECONVERGENT B0 ;  /* 0x0000000000007941 */ /* 0x000fea0003800200 */
.L_x_908:
        /* <DEDUP_REMOVED lines=26> */
.L_x_912:
[----:B------:R-:W-:Y:S01]  /*04c0*/  IMAD.MOV.U32 R16, RZ, RZ, R10 ;  /* 0x000000ffff107224 */ /* 0x000fe200078e000a */
[----:B------:R-:W-:Y:S02]  /*04d0*/  MOV R15, R11 ;  /* 0x0000000b000f7202 */ /* 0x000fe40000000f00 */
[----:B------:R-:W-:-:S07]  /*04e0*/  MOV R18, 0x500 ;  /* 0x0000050000127802 */ /* 0x000fce0000000f00 */
[----:B------:R-:W-:Y:S05]  /*04f0*/  CALL.REL.NOINC `($__internal_31_$__cuda_sm20_rem_s64) ;  /* 0x0000003400207944 */ /* 0x000fea0003c00000 */
[----:B------:R-:W-:-:S07]  /*0500*/  IMAD.MOV.U32 R21, RZ, RZ, R13 ;  /* 0x000000ffff157224 */ /* 0x000fce00078e000d */
.L_x_913:
[----:B------:R-:W-:Y:S05]  /*0510*/  BSYNC.RECONVERGENT B0 ;  /* 0x0000000000007941 */ /* 0x000fea0003800200 */
.L_x_911:
        /* <DEDUP_REMOVED lines=30> */
.L_x_915:
[----:B------:R-:W-:Y:S01]  /*0700*/  IMAD.MOV.U32 R20, RZ, RZ, R10 ;  /* 0x000000ffff147224 */ /* 0x000fe200078e000a */
[----:B------:R-:W-:Y:S01]  /*0710*/  MOV R5, R11 ;  /* 0x0000000b00057202 */ /* 0x000fe20000000f00 */
[----:B------:R-:W-:Y:S01]  /*0720*/  IMAD.MOV.U32 R4, RZ, RZ, R7 ;  /* 0x000000ffff047224 */ /* 0x000fe200078e0007 */
[----:B------:R-:W-:-:S07]  /*0730*/  MOV R8, 0x750 ;  /* 0x0000075000087802 */ /* 0x000fce0000000f00 */
[----:B-1----:R-:W-:Y:S05]  /*0740*/  CALL.REL.NOINC `($__internal_30_$__cuda_sm20_div_s64) ;  /* 0x0000002c00347944 */ /* 0x002fea0003c00000 */
[----:B------:R-:W-:-:S07]  /*0750*/  IMAD.MOV.U32 R13, RZ, RZ, R10 ;  /* 0x000000ffff0d7224 */ /* 0x000fce00078e000a */
.L_x_916:
[----:B------:R-:W-:Y:S05]  /*0760*/  BSYNC.RECONVERGENT B0 ;  /* 0x0000000000007941 */ /* 0x000fea0003800200 */
.L_x_914:
        /* <DEDUP_REMOVED lines=14> */
.L_x_943:
        /* <DEDUP_REMOVED lines=30> */
.L_x_920:
[----:B------:R-:W-:Y:S01]  /*0a30*/  MOV R5, R11 ;  /* 0x0000000b00057202 */ /* 0x000fe20000000f00 */
[----:B------:R-:W-:Y:S01]  /*0a40*/  IMAD.MOV.U32 R20, RZ, RZ, R13 ;  /* 0x000000ffff147224 */ /* 0x000fe200078e000d */
[----:B------:R-:W-:Y:S01]  /*0a50*/  MOV R4, UR8 ;  /* 0x0000000800047c02 */ /* 0x000fe20008000f00 */
[----:B------:R-:W-:Y:S01]  /*0a60*/  IMAD.U32 R3, RZ, RZ, UR6 ;  /* 0x00000006ff037e24 */ /* 0x000fe2000f8e00ff */
[----:B------:R-:W-:-:S07]  /*0a70*/  MOV R8, 0xa90 ;  /* 0x00000a9000087802 */ /* 0x000fce0000000f00 */
[----:B------:R-:W-:Y:S05]  /*0a80*/  CALL.REL.NOINC `($__internal_30_$__cuda_sm20_div_s64) ;  /* 0x0000002800647944 */ /* 0x000fea0003c00000 */
[--C-:B------:R-:W-:Y:S01]  /*0a90*/  IMAD.MOV R4, RZ, RZ, -R10.reuse ;  /* 0x000000ffff047224 */ /* 0x100fe200078e0a0a */
[----:B------:R-:W-:Y:S01]  /*0aa0*/  MOV R23, R11 ;  /* 0x0000000b00177202 */ /* 0x000fe20000000f00 */
[----:B------:R-:W-:Y:S02]  /*0ab0*/  IMAD.MOV.U32 R22, RZ, RZ, R10 ;  /* 0x000000ffff167224 */ /* 0x000fe400078e000a */
[----:B------:R-:W-:-:S07]  /*0ac0*/  IMAD R4, R4, UR6, R13 ;  /* 0x0000000604047c24 */ /* 0x000fce000f8e020d */
.L_x_921:
[----:B------:R-:W-:Y:S05]  /*0ad0*/  BSYNC.RECONVERGENT B0 ;  /* 0x0000000000007941 */ /* 0x000fea0003800200 */
.L_x_919:
        /* <DEDUP_REMOVED lines=34> */
.L_x_923:
[----:B------:R-:W-:Y:S01]  /*0d00*/  IMAD.MOV.U32 R20, RZ, RZ, R22 ;  /* 0x000000ffff147224 */ /* 0x000fe200078e0016 */
[----:B------:R-:W-:Y:S01]  /*0d10*/  MOV R3, UR9 ;  /* 0x0000000900037c02 */ /* 0x000fe20008000f00 */
[----:B------:R-:W-:Y:S01]  /*0d20*/  IMAD.MOV.U32 R5, RZ, RZ, R23 ;  /* 0x000000ffff057224 */ /* 0x000fe200078e0017 */
[----:B------:R-:W-:Y:S01]  /*0d30*/  MOV R8, 0xd60 ;  /* 0x00000d6000087802 */ /* 0x000fe20000000f00 */
[----:B------:R-:W-:-:S07]  /*0d40*/  IMAD.U32 R4, RZ, RZ, UR7 ;  /* 0x00000007ff047e24 */ /* 0x000fce000f8e00ff */
[----:B------:R-:W-:Y:S05]  /*0d50*/  CALL.REL.NOINC `($__internal_30_$__cuda_sm20_div_s64) ;  /* 0x0000002400b07944 */ /* 0x000fea0003c00000 */
[----:B------:R-:W-:Y:S01]  /*0d60*/  IMAD.MOV R3, RZ, RZ, -R10 ;  /* 0x000000ffff037224 */ /* 0x000fe200078e0a0a */
[----:B------:R-:W-:Y:S01]  /*0d70*/  MOV R16, R10 ;  /* 0x0000000a00107202 */ /* 0x000fe20000000f00 */
[----:B------:R-:W-:Y:S02]  /*0d80*/  IMAD.MOV.U32 R17, RZ, RZ, R11 ;  /* 0x000000ffff117224 */ /* 0x000fe400078e000b */
[----:B------:R-:W-:-:S07]  /*0d90*/  IMAD R22, R3, UR9, R22 ;  /* 0x0000000903167c24 */ /* 0x000fce000f8e0216 */
.L_x_924:
[----:B------:R-:W-:Y:S05]  /*0da0*/  BSYNC.RECONVERGENT B0 ;  /* 0x0000000000007941 */ /* 0x000fea0003800200 */
.L_x_922:
        /* <DEDUP_REMOVED lines=34> */
.L_x_926:
[----:B------:R-:W-:Y:S01]  /*0fd0*/  IMAD.MOV.U32 R20, RZ, RZ, R16 ;  /* 0x000000ffff147224 */ /* 0x000fe200078e0010 */
[----:B------:R-:W-:Y:S01]  /*0fe0*/  MOV R5, R17 ;  /* 0x0000001100057202 */ /* 0x000fe20000000f00 */
[----:B------:R-:W-:Y:S01]  /*0ff0*/  IMAD.U32 R3, RZ, RZ, UR9 ;  /* 0x00000009ff037e24 */ /* 0x000fe2000f8e00ff */
[----:B------:R-:W-:Y:S01]  /*1000*/  MOV R8, 0x1030 ;  /* 0x0000103000087802 */ /* 0x000fe20000000f00 */
[----:B------:R-:W-:-:S07]  /*1010*/  IMAD.U32 R4, RZ, RZ, UR8 ;  /* 0x00000008ff047e24 */ /* 0x000fce000f8e00ff */
[----:B------:R-:W-:Y:S05]  /*1020*/  CALL.REL.NOINC `($__internal_30_$__cuda_sm20_div_s64) ;  /* 0x0000002000fc7944 */ /* 0x000fea0003c00000 */
[----:B------:R-:W-:Y:S01]  /*1030*/  IADD3 R3, PT, PT, -R10, RZ, RZ ;  /* 0x000000ff0a037210 */ /* 0x000fe20007ffe1ff */
[----:B------:R-:W-:Y:S02]  /*1040*/  IMAD.MOV.U32 R12, RZ, RZ, R10 ;  /* 0x000000ffff0c7224 */ /* 0x000fe400078e000a */
[----:B------:R-:W-:Y:S02]  /*1050*/  IMAD.MOV.U32 R13, RZ, RZ, R11 ;  /* 0x000000ffff0d7224 */ /* 0x000fe400078e000b */
[----:B------:R-:W-:-:S07]  /*1060*/  IMAD R16, R3, UR9, R16 ;  /* 0x0000000903107c24 */ /* 0x000fce000f8e0210 */
.L_x_927:
[----:B------:R-:W-:Y:S05]  /*1070*/  BSYNC.RECONVERGENT B0 ;  /* 0x0000000000007941 */ /* 0x000fea0003800200 */
.L_x_925:
        /* <DEDUP_REMOVED lines=34> */
.L_x_929:
[----:B------:R-:W-:Y:S01]  /*12a0*/  MOV R20, R12 ;  /* 0x0000000c00147202 */ /* 0x000fe20000000f00 */
[----:B------:R-:W-:Y:S01]  /*12b0*/  IMAD.MOV.U32 R5, RZ, RZ, R13 ;  /* 0x000000ffff057224 */ /* 0x000fe200078e000d */
[----:B------:R-:W-:Y:S01]  /*12c0*/  MOV R3, UR9 ;  /* 0x0000000900037c02 */ /* 0x000fe20008000f00 */
[----:B------:R-:W-:Y:S01]  /*12d0*/  IMAD.U32 R4, RZ, RZ, UR10 ;  /* 0x0000000aff047e24 */ /* 0x000fe2000f8e00ff */
[----:B------:R-:W-:-:S07]  /*12e0*/  MOV R8, 0x1300 ;  /* 0x0000130000087802 */ /* 0x000fce0000000f00 */
[----:B------:R-:W-:Y:S05]  /*12f0*/  CALL.REL.NOINC `($__internal_30_$__cuda_sm20_div_s64) ;  /* 0x0000002000487944 */ /* 0x000fea0003c00000 */
[----:B------:R-:W-:Y:S01]  /*1300*/  IADD3 R3, PT, PT, -R10, RZ, RZ ;  /* 0x000000ff0a037210 */ /* 0x000fe20007ffe1ff */
[----:B------:R-:W-:Y:S01]  /*1310*/  IMAD.MOV.U32 R16, RZ, RZ, R10 ;  /* 0x000000ffff107224 */ /* 0x000fe200078e000a */
[----:B------:R-:W-:-:S03]  /*1320*/  MOV R17, R11 ;  /* 0x0000000b00117202 */ /* 0x000fc60000000f00 */
[----:B------:R-:W-:-:S07]  /*1330*/  IMAD R12, R3, UR9, R12 ;  /* 0x00000009030c7c24 */ /* 0x000fce000f8e020c */
.L_x_930:
[----:B------:R-:W-:Y:S05]  /*1340*/  BSYNC.RECONVERGENT B0 ;  /* 0x0000000000007941 */ /* 0x000fea0003800200 */
.L_x_928:
        /* <DEDUP_REMOVED lines=34> */
.L_x_932:
        /* <DEDUP_REMOVED lines=10> */
.L_x_933:
[----:B------:R-:W-:Y:S05]  /*1610*/  BSYNC.RECONVERGENT B0 ;  /* 0x0000000000007941 */ /* 0x000fea0003800200 */
.L_x_931:
        /* <DEDUP_REMOVED lines=34> */
.L_x_935:
        /* <DEDUP_REMOVED lines=10> */
.L_x_936:
[----:B------:R-:W-:Y:S05]  /*18e0*/  BSYNC.RECONVERGENT B0 ;  /* 0x0000000000007941 */ /* 0x000fea0003800200 */
.L_x_934:
        /* <DEDUP_REMOVED lines=34> */
.L_x_938:
        /* <DEDUP_REMOVED lines=10> */
.L_x_939:
[----:B------:R-:W-:Y:S05]  /*1bb0*/  BSYNC.RECONVERGENT B0 ;  /* 0x0000000000007941 */ /* 0x000fea0003800200 */
.L_x_937:
        /* <DEDUP_REMOVED lines=33> */
.L_x_941:
[----:B------:R-:W-:Y:S01]  /*1dd0*/  MOV R20, R12 ;  /* 0x0000000c00147202 */ /* 0x000fe20000000f00 */
[----:B------:R-:W-:Y:S01]  /*1de0*/  IMAD.MOV.U32 R5, RZ, RZ, R13 ;  /* 0x000000ffff057224 */ /* 0x000fe200078e000d */
[----:B------:R-:W-:Y:S01]  /*1df0*/  MOV R3, UR8 ;  /* 0x0000000800037c02 */ /* 0x000fe20008000f00 */
[----:B------:R-:W-:Y:S01]  /*1e00*/  IMAD.U32 R4, RZ, RZ, UR9 ;  /* 0x00000009ff047e24 */ /* 0x000fe2000f8e00ff */
[----:B------:R-:W-:-:S07]  /*1e10*/  MOV R8, 0x1e30 ;  /* 0x00001e3000087802 */ /* 0x000fce0000000f00 */
[----:B------:R-:W-:Y:S05]  /*1e20*/  CALL.REL.NOINC `($__internal_30_$__cuda_sm20_div_s64) ;  /* 0x00000014007c7944 */ /* 0x000fea0003c00000 */
[----:B------:R-:W-:Y:S01]  /*1e30*/  IADD3 R3, PT, PT, -R10, RZ, RZ ;  /* 0x000000ff0a037210 */ /* 0x000fe20007ffe1ff */
[----:B------:R-:W-:-:S04]  /*1e40*/  IMAD.MOV.U32 R13, RZ, RZ, R10 ;  /* 0x000000ffff0d7224 */ /* 0x000fc800078e000a */
[----:B------:R-:W-:-:S07]  /*1e50*/  IMAD R12, R3, UR8, R12 ;  /* 0x00000008030c7c24 */ /* 0x000fce000f8e020c */
.L_x_942:
[----:B------:R-:W-:Y:S05]  /*1e60*/  BSYNC.RECONVERGENT B0 ;  /* 0x0000000000007941 */ /* 0x000fea0003800200 */
.L_x_940:
        /* <DEDUP_REMOVED lines=9> */
.L_x_918:
        /* <DEDUP_REMOVED lines=34> */
.L_x_946:
[----:B------:R-:W-:Y:S01]  /*2120*/  IMAD.MOV.U32 R5, RZ, RZ, R11 ;  /* 0x000000ffff057224 */ /* 0x000fe200078e000b */
[----:B------:R-:W-:Y:S01]  /*2130*/  MOV R20, R13 ;  /* 0x0000000d00147202 */ /* 0x000fe20000000f00 */
[----:B------:R-:W-:Y:S01]  /*2140*/  IMAD.U32 R3, RZ, RZ, UR5 ;  /* 0x00000005ff037e24 */ /* 0x000fe2000f8e00ff */
[----:B------:R-:W-:Y:S02]  /*2150*/  MOV R4, UR6 ;  /* 0x0000000600047c02 */ /* 0x000fe40008000f00 */
[----:B------:R-:W-:-:S07]  /*2160*/  MOV R8, 0x2180 ;  /* 0x0000218000087802 */ /* 0x000fce0000000f00 */
[----:B------:R-:W-:Y:S05]  /*2170*/  CALL.REL.NOINC `($__internal_30_$__cuda_sm20_div_s64) ;  /* 0x0000001000a87944 */ /* 0x000fea0003c00000 */
[----:B------:R-:W-:Y:S01]  /*2180*/  IMAD.MOV R4, RZ, RZ, -R10 ;  /* 0x000000ffff047224 */ /* 0x000fe200078e0a0a */
[----:B------:R-:W-:Y:S01]  /*2190*/  MOV R16, R10 ;  /* 0x0000000a00107202 */ /* 0x000fe20000000f00 */
[----:B------:R-:W-:Y:S02]  /*21a0*/  IMAD.MOV.U32 R17, RZ, RZ, R11 ;  /* 0x000000ffff117224 */ /* 0x000fe400078e000b */
[----:B------:R-:W-:-:S07]  /*21b0*/  IMAD R4, R4, UR5, R13 ;  /* 0x0000000504047c24 */ /* 0x000fce000f8e020d */
.L_x_947:
[----:B------:R-:W-:Y:S05]  /*21c0*/  BSYNC.RECONVERGENT B0 ;  /* 0x0000000000007941 */ /* 0x000fea0003800200 */
.L_x_945:
        /* <DEDUP_REMOVED lines=34> */
.L_x_949:
        /* <DEDUP_REMOVED lines=10> */
.L_x_950:
[----:B------:R-:W-:Y:S05]  /*2490*/  BSYNC.RECONVERGENT B0 ;  /* 0x0000000000007941 */ /* 0x000fea0003800200 */
.L_x_948:
        /* <DEDUP_REMOVED lines=34> */
.L_x_952:
        /* <DEDUP_REMOVED lines=10> */
.L_x_953:
[----:B------:R-:W-:Y:S05]  /*2760*/  BSYNC.RECONVERGENT B0 ;  /* 0x0000000000007941 */ /* 0x000fea0003800200 */
.L_x_951:
        /* <DEDUP_REMOVED lines=34> */
.L_x_955:
[----:B------:R-:W-:Y:S01]  /*2990*/  IMAD.MOV.U32 R20, RZ, RZ, R16 ;  /* 0x000000ffff147224 */ /* 0x000fe200078e0010 */
[----:B------:R-:W-:Y:S01]  /*29a0*/  MOV R5, R17 ;  /* 0x0000001100057202 */ /* 0x000fe20000000f00 */
[----:B------:R-:W-:Y:S01]  /*29b0*/  IMAD.U32 R3, RZ, RZ, UR8 ;  /* 0x00000008ff037e24 */ /* 0x000fe2000f8e00ff */
[----:B------:R-:W-:Y:S02]  /*29c0*/  MOV R4, UR7 ;  /* 0x0000000700047c02 */ /* 0x000fe40008000f00 */
[----:B------:R-:W-:-:S07]  /*29d0*/  MOV R8, 0x29f0 ;  /* 0x000029f000087802 */ /* 0x000fce0000000f00 */
[----:B------:R-:W-:Y:S05]  /*29e0*/  CALL.REL.NOINC `($__internal_30_$__cuda_sm20_div_s64) ;  /* 0x00000008008c7944 */ /* 0x000fea0003c00000 */
[----:B------:R-:W-:Y:S01]  /*29f0*/  IMAD.MOV R3, RZ, RZ, -R10 ;  /* 0x000000ffff037224 */ /* 0x000fe200078e0a0a */
[----:B------:R-:W-:-:S03]  /*2a00*/  MOV R13, R10 ;  /* 0x0000000a000d7202 */ /* 0x000fc60000000f00 */
[----:B------:R-:W-:-:S07]  /*2a10*/  IMAD R16, R3, UR8, R16 ;  /* 0x0000000803107c24 */ /* 0x000fce000f8e0210 */
.L_x_956:
[----:B------:R-:W-:Y:S05]  /*2a20*/  BSYNC.RECONVERGENT B0 ;  /* 0x0000000000007941 */ /* 0x000fea0003800200 */
.L_x_954:
[----:B------:R-:W-:Y:S01]  /*2a30*/  UMOV UR5, 0x6c ;  /* 0x0000006c00057882 */ /* 0x000fe20000000000 */
[----:B------:R-:W-:Y:S02]  /*2a40*/  UIADD3 UR4, UPT, UPT, UR4, -0x4, URZ ;  /* 0xfffffffc04047890 */ /* 0x000fe4000fffe0ff */
[----:B------:R-:W-:-:S12]  /*2a50*/  ULEA UR5, UR6, UR5, 0x2 ;  /* 0x0000000506057291 */ /* 0x000fd8000f8e10ff */
[----:B------:R-:W0:Y:S02]  /*2a60*/  LDCU UR5, c[0x0][UR5+0x380] ;  /* 0x00007000050577ac */ /* 0x000e240008000800 */
[----:B0-----:R-:W-:-:S07]  /*2a70*/  IMAD R21, R16, UR5, R21 ;  /* 0x0000000510157c24 */ /* 0x001fce000f8e0215 */
.L_x_944:
        /* <DEDUP_REMOVED lines=33> */
.L_x_959:
        /* <DEDUP_REMOVED lines=10> */
.L_x_960:
[----:B------:R-:W-:Y:S05]  /*2d30*/  BSYNC.RECONVERGENT B0 ;  /* 0x0000000000007941 */ /* 0x000fea0003800200 */
.L_x_958:
        /* <DEDUP_REMOVED lines=34> */
.L_x_962:
        /* <DEDUP_REMOVED lines=9> */
.L_x_963:
[----:B------:R-:W-:Y:S05]  /*2ff0*/  BSYNC.RECONVERGENT B0 ;  /* 0x0000000000007941 */ /* 0x000fea0003800200 */
.L_x_961:
[----:B------:R-:W-:Y:S01]  /*3000*/  UMOV UR5, 0x6c ;  /* 0x0000006c00057882 */ /* 0x000fe20000000000 */
[----:B------:R-:W-:Y:S02]  /*3010*/  UIADD3 UR4, UPT, UPT, UR4, -0x2, URZ ;  /* 0xfffffffe04047890 */ /* 0x000fe4000fffe0ff */
[----:B------:R-:W-:-:S12]  /*3020*/  ULEA UR5, UR7, UR5, 0x2 ;  /* 0x0000000507057291 */ /* 0x000fd8000f8e10ff */
[----:B------:R-:W0:Y:S02]  /*3030*/  LDCU UR5, c[0x0][UR5+0x380] ;  /* 0x00007000050577ac */ /* 0x000e240008000800 */
[----:B0-----:R-:W-:-:S07]  /*3040*/  IMAD R21, R16, UR5, R21 ;  /* 0x0000000510157c24 */ /* 0x001fce000f8e0215 */
.L_x_957:
        /* <DEDUP_REMOVED lines=29> */
.L_x_965:
[----:B------:R-:W-:Y:S01]  /*3220*/  MOV R16, R13 ;  /* 0x0000000d00107202 */ /* 0x000fe20000000f00 */
[----:B------:R-:W-:Y:S01]  /*3230*/  IMAD.MOV.U32 R15, RZ, RZ, R11 ;  /* 0x000000ffff0f7224 */ /* 0x000fe200078e000b */
[----:B------:R-:W-:Y:S01]  /*3240*/  MOV R3, UR5 ;  /* 0x0000000500037c02 */ /* 0x000fe20008000f00 */
[----:B------:R-:W-:Y:S01]  /*3250*/  IMAD.U32 R7, RZ, RZ, UR6 ;  /* 0x00000006ff077e24 */ /* 0x000fe2000f8e00ff */
[----:B------:R-:W-:-:S07]  /*3260*/  MOV R18, 0x3280 ;  /* 0x0000328000127802 */ /* 0x000fce0000000f00 */
[----:B------:R-:W-:Y:S05]  /*3270*/  CALL.REL.NOINC `($__internal_31_$__cuda_sm20_rem_s64) ;  /* 0x0000000400c07944 */ /* 0x000fea0003c00000 */
.L_x_966:
[----:B------:R-:W-:Y:S05]  /*3280*/  BSYNC.RECONVERGENT B0 ;  /* 0x0000000000007941 */ /* 0x000fea0003800200 */
.L_x_964:
[----:B------:R-:W-:Y:S02]  /*3290*/  UMOV UR5, 0x6c ;  /* 0x0000006c00057882 */ /* 0x000fe40000000000 */
[----:B------:R-:W-:-:S12]  /*32a0*/  ULEA UR5, UR4, UR5, 0x2 ;  /* 0x0000000504057291 */ /* 0x000fd8000f8e10ff */
[----:B------:R-:W0:Y:S02]  /*32b0*/  LDCU UR5, c[0x0][UR5+0x380] ;  /* 0x00007000050577ac */ /* 0x000e240008000800 */
[----:B0-----:R-:W-:-:S07]  /*32c0*/  IMAD R21, R13, UR5, R21 ;  /* 0x000000050d157c24 */ /* 0x001fce000f8e0215 */
.L_x_917:
[----:B------:R-:W0:Y:S02]  /*32d0*/  LDC R3, c[0x0][R2+0x45c] ;  /* 0x0001170002037b82 */ /* 0x000e240000000800 */
[----:B0-----:R-:W-:-:S04]  /*32e0*/  VIMNMX R3, PT, PT, R3, R6, !PT ;  /* 0x0000000603037248 */ /* 0x001fc80007fe0100 */
[----:B------:R-:W-:-:S04]  /*32f0*/  IADD3 R3, PT, PT, R3, -R6, RZ ;  /* 0x8000000603037210 */ /* 0x000fc80007ffe0ff */
[----:B------:R-:W-:-:S13]  /*3300*/  ISETP.NE.AND P0, PT, R3, RZ, PT ;  /* 0x000000ff0300720c */ /* 0x000fda0003f05270 */
[----:B------:R-:W-:Y:S05]  /*3310*/  @!P0 EXIT ;  /* 0x000000000000894d */ /* 0x000fea0003800000 */
[----:B------:R-:W0:Y:S01]  /*3320*/  LDC.64 R4, c[0x0][0x380] ;  /* 0x0000e000ff047b82 */ /* 0x000e220000000a00 */
[----:B------:R-:W1:Y:S01]  /*3330*/  LDCU.64 UR4, c[0x0][0x358] ;  /* 0x00006b00ff0477ac */ /* 0x000e620008000a00 */
[----:B------:R-:W-:Y:S01]  /*3340*/  ISETP.NE.AND P0, PT, R3, 0x1, PT ;  /* 0x000000010300780c */ /* 0x000fe20003f05270 */
[----:B0-----:R-:W-:-:S05]  /*3350*/  IMAD.WIDE R4, R21, 0x4, R4 ;  /* 0x0000000415047825 */ /* 0x001fca00078e0204 */
[----:B-1----:R0:W-:Y:S07]  /*3360*/  STG.E desc[UR4][R4.64], RZ ;  /* 0x000000ff04007986 */ /* 0x0021ee000c101904 */
[----:B------:R-:W-:Y:S05]  /*3370*/  @!P0 EXIT ;  /* 0x000000000000894d */ /* 0x000fea0003800000 */
[----:B------:R-:W1:Y:S01]  /*3380*/  LDCU.64 UR6, c[0x0][0x530] ;  /* 0x0000a600ff0677ac */ /* 0x000e620008000a00 */
[----:B------:R-:W-:-:S05]  /*3390*/  VIADD R0, R0, 0x1 ;  /* 0x0000000100007836 */ /* 0x000fca0000000000 */
[----:B-1----:R-:W-:Y:S02]  /*33a0*/  ISETP.GE.U32.AND P0, PT, R0, UR6, PT ;  /* 0x0000000600007c0c */ /* 0x002fe4000bf06070 */
[----:B------:R-:W-:-:S04]  /*33b0*/  SHF.R.S32.HI R0, RZ, 0x1f, R0 ;  /* 0x0000001fff007819 */ /* 0x000fc80000011400 */
[----:B------:R-:W-:-:S13]  /*33c0*/  ISETP.GE.AND.EX P0, PT, R0, UR7, PT, P0 ;  /* 0x0000000700007c0c */ /* 0x000fda000bf06300 */
[----:B------:R-:W-:Y:S05]  /*33d0*/  @P0 EXIT ;  /* 0x000000000000094d */ /* 0x000fea0003800000 */
[----:B------:R-:W0:Y:S02]  /*33e0*/  LDC R3, c[0x0][R2+0x3e8] ;  /* 0x0000fa0002037b82 */ /* 0x000e240000000800 */
[----:B0-----:R-:W-:-:S05]  /*33f0*/  IMAD.WIDE R4, R3, 0x4, R4 ;  /* 0x0000000403047825 */ /* 0x001fca00078e0204 */
[----:B------:R-:W-:Y:S01]  /*3400*/  STG.E desc[UR4][R4.64], RZ ;  /* 0x000000ff04007986 */ /* 0x000fe2000c101904 */
[----:B------:R-:W-:Y:S05]  /*3410*/  EXIT ;  /* 0x000000000000794d */ /* 0x000fea0003800000 */
        .weak           $__internal_30_$__cuda_sm20_div_s64
        .type           $__internal_30_$__cuda_sm20_div_s64,@function
        .size           $__internal_30_$__cuda_sm20_div_s64,($__internal_31_$__cuda_sm20_rem_s64 - $__internal_30_$__cuda_sm20_div_s64)
$__internal_30_$__cuda_sm20_div_s64:
        /* <DEDUP_REMOVED lines=85> */
[----:B------:R-:W-:Y:S06]  /*3970*/  RET.REL.NODEC R8 `(_ZN2at6native16triu_tril_kernelIN3c107complexINS2_4HalfEEEiLb1ELi2ELb1EEEvNS_4cuda6detail10TensorInfoIT_T0_EENS8_IKS9_SA_EEllSA_) ;  /* 0xffffffc408a07950 */ /* 0x000fec0003c3ffff */
        .weak           $__internal_31_$__cuda_sm20_rem_s64
        .type           $__internal_31_$__cuda_sm20_rem_s64,@function
        .size           $__internal_31_$__cuda_sm20_rem_s64,(.L_x_6321 - $__internal_31_$__cuda_sm20_rem_s64)
$__internal_31_$__cuda_sm20_rem_s64:
        /* <DEDUP_REMOVED lines=74> */
[----:B------:R-:W-:Y:S06]  /*3e20*/  RET.REL.NODEC R18 `(_ZN2at6native16triu_tril_kernelIN3c107complexINS2_4HalfEEEiLb1ELi2ELb1EEEvNS_4cuda6detail10TensorInfoIT_T0_EENS8_IKS9_SA_EEllSA_) ;  /* 0xffffffc012747950 */ /* 0x000fec0003c3ffff */
.L_x_967:
        /* <DEDUP_REMOVED lines=13> */
.L_x_6321:


//--------------------- .text._ZN2at6native16triu_tril_kernelIN3c107complexIfEElLb1ELi1ELb0EEEvNS_4cuda6detail10TensorInfoIT_T0_EENS7_IKS8_S9_EEllS9_ --------------------------
	.section	.text._ZN2at6native16triu_tril_kernelIN3c107complexIfEElLb1ELi1ELb0EEEvNS_4cuda6detail10TensorInfoIT_T0_EENS7_IKS8_S9_EEllS9_,"ax",@progbits
	.align	128
        .global         _ZN2at6native16triu_tril_kernelIN3c107complexIfEElLb1ELi1ELb0EEEvNS_4cuda6detail10TensorInfoIT_T0_EENS7_IKS8_S9_EEllS9_
        .type           _ZN2at6native16triu_tril_kernelIN3c107complexIfEElLb1ELi1ELb0EEEvNS_4cuda6detail10TensorInfoIT_T0_EENS7_IKS8_S9_EEllS9_,@function
        .size           _ZN2at6native16triu_tril_kernelIN3c107complexIfEElLb1ELi1ELb0EEEvNS_4cuda6detail10TensorInfoIT_T0_EENS7_IKS8_S9_EEllS9_,(.L_x_6323 - _ZN2at6native16triu_tril_kernelIN3c107complexIfEElLb1ELi1ELb0EEEvNS_4cuda6detail10TensorInfoIT_T0_EENS7_IKS8_S9_EEllS9_)
        .other          _ZN2at6native16triu_tril_kernelIN3c107complexIfEElLb1ELi1ELb0EEEvNS_4cuda6detail10TensorInfoIT_T0_EENS7_IKS8_S9_EEllS9_,@"STO_CUDA_ENTRY STV_DEFAULT"
_ZN2at6native16triu_tril_kernelIN3c107complexIfEElLb1ELi1ELb0EEEvNS_4cuda6detail10TensorInfoIT_T0_EENS7_IKS8_S9_EEllS9_:
.text._ZN2at6native16triu_tril_kernelIN3c107complexIfEElLb1ELi1ELb0EEEvNS_4cuda6detail10TensorInfoIT_T0_EENS7_IKS8_S9_EEllS9_:
[----:B------:R-:W-:Y:S01]  /*0000*/  LDC R1, c[0x0][0x37c] ;  /* 0x0000df00ff017b82 */ /* 0x000fe20000000800 */
[----:B------:R-:W0:Y:S07]  /*0010*/  S2R R2, SR_TID.X ;  /* 0x0000000000027919 */ /* 0x000e2e0000002100 */
[----:B------:R-:W0:Y:S01]  /*0020*/  S2UR UR4, SR_CTAID.X ;  /* 0x00000000000479c3 */ /* 0x000e220000002500 */
[----:B------:R-:W1:Y:S01]  /*0030*/  LDCU.64 UR6, c[0x0][0x6c8] ;  /* 0x0000d900ff0677ac */ /* 0x000e620008000a00 */
[----:B------:R-:W-:-:S06]  /*0040*/  HFMA2 R3, -RZ, RZ, 0, 0 ;  /* 0x00000000ff037431 */ /* 0x000fcc00000001ff */
[----:B------:R-:W0:Y:S02]  /*0050*/  LDC R5, c[0x0][0x360] ;  /* 0x0000d800ff057b82 */ /* 0x000e240000000800 */
[----:B0-----:R-:W-:-:S03]  /*0060*/  IMAD.WIDE.U32 R2, R5, UR4, R2 ;  /* 0x0000000405027c25 */ /* 0x001fc6000f8e0002 */
        /* <DEDUP_REMOVED lines=9> */
[----:B------:R-:W-:Y:S01]  /*0100*/  MOV R11, RZ ;  /* 0x000000ff000b7202 */ /* 0x000fe20000000f00 */
[----:B0-----:R-:W0:Y:S01]  /*0110*/  I2F.U32.RP R0, UR4 ;  /* 0x0000000400007d06 */ /* 0x001e220008209000 */
[----:B------:R-:W-:-:S07]  /*0120*/  ISETP.NE.U32.AND P2, PT, RZ, UR4, PT ;  /* 0x00000004ff007c0c */ /* 0x000fce000bf45070 */
[----:B0-----:R-:W0:Y:S02]  /*0130*/  MUFU.RCP R0, R0 ;  /* 0x0000000000007308 */ /* 0x001e240000001000 */
[----:B0-----:R-:W-:Y:S02]  /*0140*/  VIADD R4, R0, 0xffffffe ;  /* 0x0ffffffe00047836 */ /* 0x001fe40000000000 */
[----:B------:R-:W-:-:S04]  /*0150*/  IMAD.MOV.U32 R0, RZ, RZ, RZ ;  /* 0x000000ffff007224 */ /* 0x000fc800078e00ff */
[----:B------:R0:W1:Y:S02]  /*0160*/  F2I.FTZ.U32.TRUNC.NTZ R5, R4 ;  /* 0x0000000400057305 */ /* 0x000064000021f000 */
[----:B0-----:R-:W-:Y:S01]  /*0170*/  IMAD.MOV.U32 R4, RZ, RZ, RZ ;  /* 0x000000ffff047224 */ /* 0x001fe200078e00ff */
[----:B-1----:R-:W-:-:S05]  /*0180*/  IADD3 R3, PT, PT, RZ, -R5, RZ ;  /* 0x80000005ff037210 */ /* 0x002fca0007ffe0ff */
[----:B------:R-:W-:-:S04]  /*0190*/  IMAD R3, R3, UR4, RZ ;  /* 0x0000000403037c24 */ /* 0x000fc8000f8e02ff */
        /* <DEDUP_REMOVED lines=13> */
.L_x_969:
[----:B------:R-:W0:Y:S01]  /*0270*/  LDCU.64 UR4, c[0x0][0x6d0] ;  /* 0x0000da00ff0477ac */ /* 0x000e220008000a00 */
[----:B------:R-:W-:Y:S01]  /*0280*/  IMAD.MOV.U32 R22, RZ, RZ, R2 ;  /* 0x000000ffff167224 */ /* 0x000fe200078e0002 */
[----:B------:R-:W-:Y:S02]  /*0290*/  MOV R29, R3 ;  /* 0x00000003001d7202 */ /* 0x000fe40000000f00 */
[----:B------:R-:W-:Y:S02]  /*02a0*/  MOV R4, 0x2e0 ;  /* 0x000002e000047802 */ /* 0x000fe40000000f00 */
[----:B0-----:R-:W-:Y:S01]  /*02b0*/  MOV R6, UR4 ;  /* 0x0000000400067c02 */ /* 0x001fe20008000f00 */
[----:B------:R-:W-:-:S07]  /*02c0*/  IMAD.U32 R7, RZ, RZ, UR5 ;  /* 0x00000005ff077e24 */ /* 0x000fce000f8e00ff */
[----:B------:R-:W-:Y:S05]  /*02d0*/  CALL.REL.NOINC `($__internal_32_$__cuda_sm20_div_s64) ;  /* 0x00000040005c7944 */ /* 0x000fea0003c00000 */
[----:B------:R-:W0:Y:S01]  /*02e0*/  LDCU.64 UR4, c[0x0][0x6d0] ;  /* 0x0000da00ff0477ac */ /* 0x000e220008000a00 */
[----:B------:R-:W-:Y:S01]  /*02f0*/  IADD3 R5, P0, PT, RZ, -R6, RZ ;  /* 0x80000006ff057210 */ /* 0x000fe20007f1e0ff */
[----:B------:R-:W-:Y:S01]  /*0300*/  IMAD.MOV.U32 R10, RZ, RZ, R6 ;  /* 0x000000ffff0a7224 */ /* 0x000fe200078e0006 */
[----:B------:R-:W-:-:S03]  /*0310*/  MOV R11, R7 ;  /* 0x00000007000b7202 */ /* 0x000fc60000000f00 */
[----:B------:R-:W-:-:S04]  /*0320*/  IMAD.X R0, RZ, RZ, ~R7, P0 ;  /* 0x000000ffff007224 */ /* 0x000fc800000e0e07 */
[----:B0-----:R-:W-:Y:S02]  /*0330*/  IMAD R0, R0, UR4, RZ ;  /* 0x0000000400007c24 */ /* 0x001fe4000f8e02ff */
[----:B------:R-:W-:-:S04]  /*0340*/  IMAD.WIDE.U32 R2, R5, UR4, R2 ;  /* 0x0000000405027c25 */ /* 0x000fc8000f8e0002 */
[----:B------:R-:W-:-:S05]  /*0350*/  IMAD R5, R5, UR5, R0 ;  /* 0x0000000505057c24 */ /* 0x000fca000f8e0200 */
[----:B------:R-:W-:-:S07]  /*0360*/  IADD3 R0, PT, PT, R3, R5, RZ ;  /* 0x0000000503007210 */ /* 0x000fce0007ffe0ff */
.L_x_970:
[----:B------:R-:W-:Y:S05]  /*0370*/  BSYNC.RECONVERGENT B0 ;  /* 0x0000000000007941 */ /* 0x000fea0003800200 */
.L_x_968:
[----:B------:R-:W0:Y:S01]  /*0380*/  LDCU UR5, c[0x0][0x6b8] ;  /* 0x0000d700ff0577ac */ /* 0x000e220008000800 */
[----:B------:R-:W-:Y:S01]  /*0390*/  BSSY.RECONVERGENT B0, `(.L_x_971) ;  /* 0x0000032000007945 */ /* 0x000fe20003800200 */
[----:B0-----:R-:W-:-:S12]  /*03a0*/  USHF.L.U32 UR5, UR5, 0x3, URZ ;  /* 0x0000000305057899 */ /* 0x001fd800080006ff */
[----:B------:R-:W0:Y:S02]  /*03b0*/  LDCU.64 UR6, c[0x0][UR5+0x518] ;  /* 0x0000a300050677ac */ /* 0x000e240008000a00 */
        /* <DEDUP_REMOVED lines=27> */
.L_x_972:
[----:B------:R-:W-:Y:S01]  /*0570*/  IMAD.U32 R5, RZ, RZ, UR7 ;  /* 0x00000007ff057e24 */ /* 0x000fe2000f8e00ff */
[----:B------:R-:W-:Y:S01]  /*0580*/  MOV R4, UR6 ;  /* 0x0000000600047c02 */ /* 0x000fe20008000f00 */
[----:B------:R-:W-:Y:S01]  /*0590*/  IMAD.U32 R7, RZ, RZ, UR7 ;  /* 0x00000007ff077e24 */ /* 0x000fe2000f8e00ff */
[----:B------:R-:W-:Y:S01]  /*05a0*/  MOV R6, UR6 ;  /* 0x0000000600067c02 */ /* 0x000fe20008000f00 */
[----:B------:R-:W-:Y:S01]  /*05b0*/  IMAD.MOV.U32 R7, RZ, RZ, R5 ;  /* 0x000000ffff077224 */ /* 0x000fe200078e0005 */
[----:B------:R-:W-:Y:S02]  /*05c0*/  MOV R22, R10 ;  /* 0x0000000a00167202 */ /* 0x000fe40000000f00 */
[----:B------:R-:W-:Y:S02]  /*05d0*/  MOV R29, R11 ;  /* 0x0000000b001d7202 */ /* 0x000fe40000000f00 */
[----:B------:R-:W-:-:S07]  /*05e0*/  MOV R4, 0x600 ;  /* 0x0000060000047802 */ /* 0x000fce0000000f00 */
[----:B------:R-:W-:Y:S05]  /*05f0*/  CALL.REL.NOINC `($__internal_32_$__cuda_sm20_div_s64) ;  /* 0x0000003c00947944 */ /* 0x000fea0003c00000 */
        /* <DEDUP_REMOVED lines=11> */
.L_x_973:
[----:B------:R-:W-:Y:S05]  /*06b0*/  BSYNC.RECONVERGENT B0 ;  /* 0x0000000000007941 */ /* 0x000fea0003800200 */
.L_x_971:
[----:B------:R-:W0:Y:S01]  /*06c0*/  LDCU.64 UR6, c[0x0][UR5+0x5e8] ;  /* 0x0000bd00050677ac */ /* 0x000e220008000a00 */
[----:B------:R-:W1:Y:S01]  /*06d0*/  LDCU.64 UR8, c[0x0][UR5+0x448] ;  /* 0x00008900050877ac */ /* 0x000e620008000a00 */
[----:B------:R-:W2:Y:S01]  /*06e0*/  LDCU.64 UR10, c[0x0][UR5+0x5e0] ;  /* 0x0000bc00050a77ac */ /* 0x000ea20008000a00 */
[----:B------:R-:W3:Y:S01]  /*06f0*/  LDCU.64 UR12, c[0x0][UR5+0x440] ;  /* 0x00008800050c77ac */ /* 0x000ee20008000a00 */
[C---:B0-----:R-:W-:Y:S01]  /*0700*/  IMAD R9, R2.reuse, UR7, RZ ;  /* 0x0000000702097c24 */ /* 0x041fe2000f8e02ff */
[----:B------:R-:W0:Y:S01]  /*0710*/  LDCU UR7, c[0x0][0x6b8] ;  /* 0x0000d700ff0777ac */ /* 0x000e220008000800 */
[----:B------:R-:W-:-:S04]  /*0720*/  IMAD.WIDE.U32 R6, R2, UR6, RZ ;  /* 0x0000000602067c25 */ /* 0x000fc8000f8e00ff */
[----:B-1----:R-:W-:Y:S02]  /*0730*/  IMAD R15, R2, UR9, RZ ;  /* 0x00000009020f7c24 */ /* 0x002fe4000f8e02ff */
[----:B------:R-:W-:Y:S02]  /*0740*/  IMAD R13, R0, UR6, R9 ;  /* 0x00000006000d7c24 */ /* 0x000fe4000f8e0209 */
[----:B------:R-:W-:-:S03]  /*0750*/  IMAD.WIDE.U32 R8, R2, UR8, RZ ;  /* 0x0000000802087c25 */ /* 0x000fc6000f8e00ff */
[----:B------:R-:W-:Y:S01]  /*0760*/  IADD3 R7, PT, PT, R7, R13, RZ ;  /* 0x0000000d07077210 */ /* 0x000fe20007ffe0ff */
[----:B------:R-:W-:Y:S02]  /*0770*/  IMAD R15, R0, UR8, R15 ;  /* 0x00000008000f7c24 */ /* 0x000fe4000f8e020f */
[C---:B--2---:R-:W-:Y:S02]  /*0780*/  IMAD R4, R5.reuse, UR11, RZ ;  /* 0x0000000b05047c24 */ /* 0x044fe4000f8e02ff */
[----:B---3--:R-:W-:Y:S01]  /*0790*/  IMAD R14, R5, UR13, RZ ;  /* 0x0000000d050e7c24 */ /* 0x008fe2000f8e02ff */
[----:B0-----:R-:W-:Y:S01]  /*07a0*/  UISETP.GE.AND UP0, UPT, UR7, 0x3, UPT ;  /* 0x000000030700788c */ /* 0x001fe2000bf06270 */
[----:B------:R-:W-:Y:S02]  /*07b0*/  IMAD.IADD R9, R9, 0x1, R15 ;  /* 0x0000000109097824 */ /* 0x000fe400078e020f */
[----:B------:R-:W-:-:S04]  /*07c0*/  IMAD.WIDE.U32 R12, R5, UR10, R6 ;  /* 0x0000000a050c7c25 */ /* 0x000fc8000f8e0006 */
[C---:B------:R-:W-:Y:S02]  /*07d0*/  IMAD R17, R3.reuse, UR10, R4 ;  /* 0x0000000a03117c24 */ /* 0x040fe4000f8e0204 */
[----:B------:R-:W-:Y:S02]  /*07e0*/  IMAD R7, R3, UR12, R14 ;  /* 0x0000000c03077c24 */ /* 0x000fe4000f8e020e */
[----:B------:R-:W-:Y:S01]  /*07f0*/  IMAD.WIDE.U32 R14, R5, UR12, R8 ;  /* 0x0000000c050e7c25 */ /* 0x000fe2000f8e0008 */
[----:B------:R-:W-:-:S03]  /*0800*/  IADD3 R13, PT, PT, R13, R17, RZ ;  /* 0x000000110d0d7210 */ /* 0x000fc60007ffe0ff */
        /* <DEDUP_REMOVED lines=14> */
.L_x_1000:
        /* <DEDUP_REMOVED lines=29> */
.L_x_977:
[----:B------:R-:W-:Y:S01]  /*0ac0*/  MOV R9, UR11 ;  /* 0x0000000b00097c02 */ /* 0x000fe20008000f00 */
[----:B------:R-:W-:Y:S01]  /*0ad0*/  IMAD.U32 R6, RZ, RZ, UR10 ;  /* 0x0000000aff067e24 */ /* 0x000fe2000f8e00ff */
[----:B------:R-:W-:Y:S01]  /*0ae0*/  MOV R7, UR11 ;  /* 0x0000000b00077c02 */ /* 0x000fe20008000f00 */
[----:B------:R-:W-:Y:S01]  /*0af0*/  IMAD.U32 R8, RZ, RZ, UR10 ;  /* 0x0000000aff087e24 */ /* 0x000fe2000f8e00ff */
[----:B------:R-:W-:Y:S01]  /*0b00*/  MOV R7, R9 ;  /* 0x0000000900077202 */ /* 0x000fe20000000f00 */
[----:B------:R-:W-:Y:S01]  /*0b10*/  IMAD.MOV.U32 R22, RZ, RZ, R10 ;  /* 0x000000ffff167224 */ /* 0x000fe200078e000a */
[----:B------:R-:W-:Y:S01]  /*0b20*/  MOV R4, 0xb50 ;  /* 0x00000b5000047802 */ /* 0x000fe20000000f00 */
[----:B------:R-:W-:-:S07]  /*0b30*/  IMAD.MOV.U32 R29, RZ, RZ, R11 ;  /* 0x000000ffff1d7224 */ /* 0x000fce00078e000b */
[----:B------:R-:W-:Y:S05]  /*0b40*/  CALL.REL.NOINC `($__internal_32_$__cuda_sm20_div_s64) ;  /* 0x0000003800407944 */ /* 0x000fea0003c00000 */
[----:B------:R-:W-:-:S04]  /*0b50*/  IADD3 R17, P0, PT, RZ, -R6, RZ ;  /* 0x80000006ff117210 */ /* 0x000fc80007f1e0ff */
[----:B------:R-:W-:Y:S01]  /*0b60*/  IADD3.X R4, PT, PT, RZ, ~R7, RZ, P0, !PT ;  /* 0x80000007ff047210 */ /* 0x000fe200007fe4ff */
[----:B------:R-:W-:Y:S01]  /*0b70*/  IMAD.WIDE.U32 R8, R17, UR10, R10 ;  /* 0x0000000a11087c25 */ /* 0x000fe2000f8e000a */
[----:B------:R-:W-:-:S03]  /*0b80*/  MOV R10, R6 ;  /* 0x00000006000a7202 */ /* 0x000fc60000000f00 */
[----:B------:R-:W-:-:S04]  /*0b90*/  IMAD R4, R4, UR10, RZ ;  /* 0x0000000a04047c24 */ /* 0x000fc8000f8e02ff */
[----:B------:R-:W-:-:S04]  /*0ba0*/  IMAD R11, R17, UR11, R4 ;  /* 0x0000000b110b7c24 */ /* 0x000fc8000f8e0204 */
[----:B------:R-:W-:Y:S02]  /*0bb0*/  IMAD.IADD R4, R9, 0x1, R11 ;  /* 0x0000000109047824 */ /* 0x000fe400078e020b */
[----:B------:R-:W-:-:S07]  /*0bc0*/  IMAD.MOV.U32 R11, RZ, RZ, R7 ;  /* 0x000000ffff0b7224 */ /* 0x000fce00078e0007 */
.L_x_978:
[----:B------:R-:W-:Y:S05]  /*0bd0*/  BSYNC.RECONVERGENT B0 ;  /* 0x0000000000007941 */ /* 0x000fea0003800200 */
.L_x_976:
[----:B------:R-:W0:Y:S01]  /*0be0*/  LDCU.64 UR18, c[0x0][UR14+0x380] ;  /* 0x000070000e1277ac */ /* 0x000e220008000a00 */
        /* <DEDUP_REMOVED lines=38> */
.L_x_980:
        /* <DEDUP_REMOVED lines=9> */
[-C--:B------:R-:W-:Y:S01]  /*0ee0*/  IADD3 R19, P0, PT, RZ, -R6.reuse, RZ ;  /* 0x80000006ff137210 */ /* 0x080fe20007f1e0ff */
[----:B------:R-:W-:Y:S01]  /*0ef0*/  IMAD.MOV.U32 R8, RZ, RZ, R10 ;  /* 0x000000ffff087224 */ /* 0x000fe200078e000a */
[----:B------:R-:W-:Y:S02]  /*0f00*/  MOV R9, R11 ;  /* 0x0000000b00097202 */ /* 0x000fe40000000f00 */
[----:B------:R-:W-:Y:S02]  /*0f10*/  IADD3.X R4, PT, PT, RZ, ~R7, RZ, P0, !PT ;  /* 0x80000007ff047210 */ /* 0x000fe400007fe4ff */
[----:B------:R-:W-:Y:S01]  /*0f20*/  MOV R10, R6 ;  /* 0x00000006000a7202 */ /* 0x000fe20000000f00 */
[----:B------:R-:W-:-:S04]  /*0f30*/  IMAD.WIDE.U32 R8, R19, UR18, R8 ;  /* 0x0000001213087c25 */ /* 0x000fc8000f8e0008 */
[----:B------:R-:W-:-:S04]  /*0f40*/  IMAD R4, R4, UR18, RZ ;  /* 0x0000001204047c24 */ /* 0x000fc8000f8e02ff */
[----:B------:R-:W-:-:S04]  /*0f50*/  IMAD R11, R19, UR19, R4 ;  /* 0x00000013130b7c24 */ /* 0x000fc8000f8e0204 */
[----:B------:R-:W-:Y:S02]  /*0f60*/  IMAD.IADD R4, R9, 0x1, R11 ;  /* 0x0000000109047824 */ /* 0x000fe400078e020b */
[----:B------:R-:W-:-:S07]  /*0f70*/  IMAD.MOV.U32 R11, RZ, RZ, R7 ;  /* 0x000000ffff0b7224 */ /* 0x000fce00078e0007 */
.L_x_981:
[----:B------:R-:W-:Y:S05]  /*0f80*/  BSYNC.RECONVERGENT B0 ;  /* 0x0000000000007941 */ /* 0x000fea0003800200 */
.L_x_979:
        /* <DEDUP_REMOVED lines=41> */
.L_x_983:
        /* <DEDUP_REMOVED lines=19> */
.L_x_984:
[----:B------:R-:W-:Y:S05]  /*1350*/  BSYNC.RECONVERGENT B0 ;  /* 0x0000000000007941 */ /* 0x000fea0003800200 */
.L_x_982:
        /* <DEDUP_REMOVED lines=41> */
.L_x_986:
        /* <DEDUP_REMOVED lines=19> */
.L_x_987:
[----:B------:R-:W-:Y:S05]  /*1720*/  BSYNC.RECONVERGENT B0 ;  /* 0x0000000000007941 */ /* 0x000fea0003800200 */
.L_x_985:
        /* <DEDUP_REMOVED lines=41> */
.L_x_989:
        /* <DEDUP_REMOVED lines=19> */
.L_x_990:
[----:B------:R-:W-:Y:S05]  /*1af0*/  BSYNC.RECONVERGENT B0 ;  /* 0x0000000000007941 */ /* 0x000fea0003800200 */
.L_x_988:
        /* <DEDUP_REMOVED lines=41> */
.L_x_992:
        /* <DEDUP_REMOVED lines=19> */
.L_x_993:
[----:B------:R-:W-:Y:S05]  /*1ec0*/  BSYNC.RECONVERGENT B0 ;  /* 0x0000000000007941 */ /* 0x000fea0003800200 */
.L_x_991:
        /* <DEDUP_REMOVED lines=41> */
.L_x_995:
        /* <DEDUP_REMOVED lines=19> */
.L_x_996:
[----:B------:R-:W-:Y:S05]  /*2290*/  BSYNC.RECONVERGENT B0 ;  /* 0x0000000000007941 */ /* 0x000fea0003800200 */
.L_x_994:
        /* <DEDUP_REMOVED lines=41> */
.L_x_998:
        /* <DEDUP_REMOVED lines=9> */
[----:B------:R-:W-:Y:S01]  /*25c0*/  IADD3 R19, P0, PT, RZ, -R6, RZ ;  /* 0x80000006ff137210 */ /* 0x000fe20007f1e0ff */
[----:B------:R-:W-:Y:S01]  /*25d0*/  IMAD.MOV.U32 R8, RZ, RZ, R10 ;  /* 0x000000ffff087224 */ /* 0x000fe200078e000a */
[----:B------:R-:W-:Y:S01]  /*25e0*/  MOV R9, R11 ;  /* 0x0000000b00097202 */ /* 0x000fe20000000f00 */
[----:B------:R-:W-:Y:S01]  /*25f0*/  IMAD.MOV.U32 R10, RZ, RZ, R6 ;  /* 0x000000ffff0a7224 */ /* 0x000fe200078e0006 */
[----:B------:R-:W-:Y:S01]  /*2600*/  IADD3.X R4, PT, PT, RZ, ~R7, RZ, P0, !PT ;  /* 0x80000007ff047210 */ /* 0x000fe200007fe4ff */
[----:B------:R-:W-:-:S04]  /*2610*/  IMAD.WIDE.U32 R8, R19, UR18, R8 ;  /* 0x0000001213087c25 */ /* 0x000fc8000f8e0008 */
[----:B------:R-:W-:-:S04]  /*2620*/  IMAD R4, R4, UR18, RZ ;  /* 0x0000001204047c24 */ /* 0x000fc8000f8e02ff */
[----:B------:R-:W-:-:S05]  /*2630*/  IMAD R11, R19, UR19, R4 ;  /* 0x00000013130b7c24 */ /* 0x000fca000f8e0204 */
[----:B------:R-:W-:Y:S01]  /*2640*/  IADD3 R4, PT, PT, R9, R11, RZ ;  /* 0x0000000b09047210 */ /* 0x000fe20007ffe0ff */
[----:B------:R-:W-:-:S07]  /*2650*/  IMAD.MOV.U32 R11, RZ, RZ, R7 ;  /* 0x000000ffff0b7224 */ /* 0x000fce00078e0007 */
.L_x_999:
[----:B------:R-:W-:Y:S05]  /*2660*/  BSYNC.RECONVERGENT B0 ;  /* 0x0000000000007941 */ /* 0x000fea0003800200 */
.L_x_997:
[----:B------:R-:W0:Y:S01]  /*2670*/  LDCU.64 UR10, c[0x0][UR14+0x418] ;  /* 0x000083000e0a77ac */ /* 0x000e220008000a00 */
[----:B------:R-:W-:Y:S01]  /*2680*/  MOV R14, R30 ;  /* 0x0000001e000e7202 */ /* 0x000fe20000000f00 */
[----:B------:R-:W-:Y:S01]  /*2690*/  IMAD.MOV.U32 R17, RZ, RZ, R13 ;  /* 0x000000ffff117224 */ /* 0x000fe200078e000d */
[----:B------:R-:W1:Y:S01]  /*26a0*/  LDCU.64 UR12, c[0x0][UR9+0x348] ;  /* 0x00006900090c77ac */ /* 0x000e620008000a00 */
[----:B------:R-:W-:Y:S02]  /*26b0*/  UIADD3 UR15, UP0, UPT, UR15, -0x8, URZ ;  /* 0xfffffff80f0f7890 */ /* 0x000fe4000ff1e0ff */
[----:B------:R-:W-:Y:S02]  /*26c0*/  UIADD3 UR6, UPT, UPT, UR6, -0x8, URZ ;  /* 0xfffffff806067890 */ /* 0x000fe4000fffe0ff */
[----:B------:R-:W-:Y:S02]  /*26d0*/  UIADD3.X UR4, UPT, UPT, UR4, -0x1, URZ, UP0, !UPT ;  /* 0xffffffff04047890 */ /* 0x000fe400087fe4ff */
[----:B------:R-:W-:-:S02]  /*26e0*/  UISETP.NE.U32.AND UP0, UPT, UR15, URZ, UPT ;  /* 0x000000ff0f00728c */ /* 0x000fc4000bf05070 */
[----:B------:R-:W-:Y:S02]  /*26f0*/  UIADD3 UR14, UPT, UPT, UR14, -0x40, URZ ;  /* 0xffffffc00e0e7890 */ /* 0x000fe4000fffe0ff */
[----:B------:R-:W-:Y:S01]  /*2700*/  UISETP.NE.AND.EX UP0, UPT, UR4, URZ, UPT, UP0 ;  /* 0x000000ff0400728c */ /* 0x000fe2000bf05300 */
[C---:B0-----:R-:W-:Y:S01]  /*2710*/  IMAD R7, R8.reuse, UR11, RZ ;  /* 0x0000000b08077c24 */ /* 0x041fe2000f8e02ff */
[----:B------:R-:W-:Y:S01]  /*2720*/  UIADD3 UR9, UPT, UPT, UR9, -0x40, URZ ;  /* 0xffffffc009097890 */ /* 0x000fe2000fffe0ff */
[----:B------:R-:W-:-:S04]  /*2730*/  IMAD.WIDE.U32 R12, R8, UR10, R14 ;  /* 0x0000000a080c7c25 */ /* 0x000fc8000f8e000e */
[----:B-1----:R-:W-:Y:S02]  /*2740*/  IMAD R9, R8, UR13, RZ ;  /* 0x0000000d08097c24 */ /* 0x002fe4000f8e02ff */
[----:B------:R-:W-:Y:S02]  /*2750*/  IMAD R7, R4, UR10, R7 ;  /* 0x0000000a04077c24 */ /* 0x000fe4000f8e0207 */
[----:B------:R-:W-:-:S03]  /*2760*/  IMAD.WIDE.U32 R14, R8, UR12, R16 ;  /* 0x0000000c080e7c25 */ /* 0x000fc6000f8e0010 */
[----:B------:R-:W-:Y:S01]  /*2770*/  IADD3 R13, PT, PT, R13, R7, RZ ;  /* 0x000000070d0d7210 */ /* 0x000fe20007ffe0ff */
[----:B------:R-:W-:-:S04]  /*2780*/  IMAD R9, R4, UR12, R9 ;  /* 0x0000000c04097c24 */ /* 0x000fc8000f8e0209 */
[----:B------:R-:W-:Y:S01]  /*2790*/  IMAD.IADD R15, R15, 0x1, R9 ;  /* 0x000000010f0f7824 */ /* 0x000fe200078e0209 */
[----:B------:R-:W-:Y:S06]  /*27a0*/  BRA.U UP0, `(.L_x_1000) ;  /* 0xffffffe100507547 */ /* 0x000fec000b83ffff */
.L_x_975:
        /* <DEDUP_REMOVED lines=37> */
.L_x_1003:
        /* <DEDUP_REMOVED lines=17> */
.L_x_1004:
[----:B------:R-:W-:Y:S05]  /*2b10*/  BSYNC.RECONVERGENT B0 ;  /* 0x0000000000007941 */ /* 0x000fea0003800200 */
.L_x_1002:
        /* <DEDUP_REMOVED lines=34> */
[----:B------:R-:W-:-:S04]  /*2d40*/  @!P2 LOP3.LUT R7, RZ, UR18, RZ, 0x33, !PT ;  /* 0x00000012ff07ac12 */ /* 0x000fc8000f8e33ff */
[----:B------:R-:W-:-:S05]  /*2d50*/  IADD3 R9, PT, PT, -R7, RZ, RZ ;  /* 0x000000ff07097210 */ /* 0x000fca0007ffe1ff */
[----:B------:R-:W-:Y:S01]  /*2d60*/  IMAD R8, R9, UR18, R10 ;  /* 0x0000001209087c24 */ /* 0x000fe2000f8e020a */
[----:B------:R-:W-:Y:S01]  /*2d70*/  MOV R10, R7 ;  /* 0x00000007000a7202 */ /* 0x000fe20000000f00 */
[----:B------:R-:W-:Y:S06]  /*2d80*/  BRA `(.L_x_1007) ;  /* 0x00000000004c7947 */ /* 0x000fec0003800000 */
.L_x_1006:
        /* <DEDUP_REMOVED lines=11> */
[----:B------:R-:W-:Y:S02]  /*2e40*/  MOV R8, R10 ;  /* 0x0000000a00087202 */ /* 0x000fe40000000f00 */
[----:B------:R-:W-:Y:S02]  /*2e50*/  IADD3.X R4, PT, PT, RZ, ~R7, RZ, P0, !PT ;  /* 0x80000007ff047210 */ /* 0x000fe400007fe4ff */
[----:B------:R-:W-:Y:S01]  /*2e60*/  MOV R10, R6 ;  /* 0x00000006000a7202 */ /* 0x000fe20000000f00 */
[----:B------:R-:W-:-:S04]  /*2e70*/  IMAD.WIDE.U32 R8, R19, UR18, R8 ;  /* 0x0000001213087c25 */ /* 0x000fc8000f8e0008 */
[----:B------:R-:W-:-:S04]  /*2e80*/  IMAD R4, R4, UR18, RZ ;  /* 0x0000001204047c24 */ /* 0x000fc8000f8e02ff */
[----:B------:R-:W-:-:S05]  /*2e90*/  IMAD R11, R19, UR19, R4 ;  /* 0x00000013130b7c24 */ /* 0x000fca000f8e0204 */
[----:B------:R-:W-:Y:S01]  /*2ea0*/  IADD3 R4, PT, PT, R9, R11, RZ ;  /* 0x0000000b09047210 */ /* 0x000fe20007ffe0ff */
[----:B------:R-:W-:-:S07]  /*2eb0*/  IMAD.MOV.U32 R11, RZ, RZ, R7 ;  /* 0x000000ffff0b7224 */ /* 0x000fce00078e0007 */
.L_x_1007:
[----:B------:R-:W-:Y:S05]  /*2ec0*/  BSYNC.RECONVERGENT B0 ;  /* 0x0000000000007941 */ /* 0x000fea0003800200 */
.L_x_1005:
[----:B------:R-:W0:Y:S01]  /*2ed0*/  LDCU.64 UR18, c[0x0][UR10+0x378] ;  /* 0x00006f000a1277ac */ /* 0x000e220008000a00 */
[----:B------:R-:W-:Y:S01]  /*2ee0*/  MOV R14, R12 ;  /* 0x0000000c000e7202 */ /* 0x000fe20000000f00 */
[----:B------:R-:W-:Y:S01]  /*2ef0*/  BSSY.RECONVERGENT B0, `(.L_x_1008) ;  /* 0x000003a000007945 */ /* 0x000fe20003800200 */
[----:B------:R-:W-:Y:S01]  /*2f00*/  MOV R30, R16 ;  /* 0x00000010001e7202 */ /* 0x000fe20000000f00 */
        /* <DEDUP_REMOVED lines=34> */
[----:B------:R-:W-:Y:S01]  /*3130*/  IMAD R8, R9, UR18, R10 ;  /* 0x0000001209087c24 */ /* 0x000fe2000f8e020a */
[----:B------:R-:W-:Y:S01]  /*3140*/  MOV R10, R7 ;  /* 0x00000007000a7202 */ /* 0x000fe20000000f00 */
[----:B------:R-:W-:Y:S06]  /*3150*/  BRA `(.L_x_1010) ;  /* 0x00000000004c7947 */ /* 0x000fec0003800000 */
.L_x_1009:
[----:B------:R-:W-:Y:S01]  /*3160*/  MOV R9, UR19 ;  /* 0x0000001300097c02 */ /* 0x000fe20008000f00 */
[----:B------:R-:W-:Y:S01]  /*3170*/  IMAD.U32 R8, RZ, RZ, UR18 ;  /* 0x00000012ff087e24 */ /* 0x000fe2000f8e00ff */
[----:B------:R-:W-:Y:S02]  /*3180*/  MOV R7, UR19 ;  /* 0x0000001300077c02 */ /* 0x000fe40008000f00 */
        /* <DEDUP_REMOVED lines=14> */
[----:B------:R-:W-:Y:S02]  /*3270*/  IADD3 R4, PT, PT, R9, R11, RZ ;  /* 0x0000000b09047210 */ /* 0x000fe40007ffe0ff */
[----:B------:R-:W-:-:S07]  /*3280*/  MOV R11, R7 ;  /* 0x00000007000b7202 */ /* 0x000fce0000000f00 */
.L_x_1010:
[----:B------:R-:W-:Y:S05]  /*3290*/  BSYNC.RECONVERGENT B0 ;  /* 0x0000000000007941 */ /* 0x000fea0003800200 */
.L_x_1008:
        /* <DEDUP_REMOVED lines=13> */
[----:B------:R-:W-:-:S03]  /*3370*/  IMAD R9, R4, UR16, R9 ;  /* 0x0000001004097c24 */ /* 0x000fc6000f8e0209 */
[----:B------:R-:W-:Y:S02]  /*3380*/  IADD3 R31, PT, PT, R15, R7, RZ ;  /* 0x000000070f1f7210 */ /* 0x000fe40007ffe0ff */
[----:B------:R-:W-:Y:S01]  /*3390*/  IADD3 R17, PT, PT, R13, R9, RZ ;  /* 0x000000090d117210 */ /* 0x000fe20007ffe0ff */
[----:B------:R-:W-:Y:S06]  /*33a0*/  @P0 BRA `(.L_x_1012) ;  /* 0x0000000000600947 */ /* 0x000fec0003800000 */
[----:B------:R-:W0:Y:S01]  /*33b0*/  I2F.U32.RP R4, UR18 ;  /* 0x0000001200047d06 */ /* 0x000e220008209000 */
[----:B------:R-:W-:Y:S02]  /*33c0*/  IADD3 R9, PT, PT, RZ, -UR18, RZ ;  /* 0x80000012ff097c10 */ /* 0x000fe4000fffe0ff */
[----:B------:R-:W-:Y:S02]  /*33d0*/  ISETP.NE.U32.AND P2, PT, RZ, UR18, PT ;  /* 0x00000012ff007c0c */ /* 0x000fe4000bf45070 */
[----:B------:R-:W-:-:S03]  /*33e0*/  MOV R11, RZ ;  /* 0x000000ff000b7202 */ /* 0x000fc60000000f00 */
[----:B0-----:R-:W0:Y:S02]  /*33f0*/  MUFU.RCP R4, R4 ;  /* 0x0000000400047308 */ /* 0x001e240000001000 */
[----:B0-----:R-:W-:Y:S02]  /*3400*/  VIADD R6, R4, 0xffffffe ;  /* 0x0ffffffe04067836 */ /* 0x001fe40000000000 */
[----:B------:R-:W-:-:S04]  /*3410*/  IMAD.MOV.U32 R4, RZ, RZ, RZ ;  /* 0x000000ffff047224 */ /* 0x000fc800078e00ff */
        /* <DEDUP_REMOVED lines=8> */
[----:B------:R-:W-:Y:S02]  /*34a0*/  @P0 IADD3 R8, PT, PT, R8, -UR18, RZ ;  /* 0x8000001208080c10 */ /* 0x000fe4000fffe0ff */
[----:B------:R-:W-:Y:S02]  /*34b0*/  @P0 IADD3 R7, PT, PT, R7, 0x1, RZ ;  /* 0x0000000107070810 */ /* 0x000fe40007ffe0ff */
[----:B------:R-:W-:-:S13]  /*34c0*/  ISETP.GE.U32.AND P1, PT, R8, UR18, PT ;  /* 0x0000001208007c0c */ /* 0x000fda000bf26070 */
[----:B------:R-:W-:Y:S01]  /*34d0*/  @P1 VIADD R7, R7, 0x1 ;  /* 0x0000000107071836 */ /* 0x000fe20000000000 */
[----:B------:R-:W-:-:S04]  /*34e0*/  @!P2 LOP3.LUT R7, RZ, UR18, RZ, 0x33, !PT ;  /* 0x00000012ff07ac12 */ /* 0x000fc8000f8e33ff */
[----:B------:R-:W-:-:S05]  /*34f0*/  IADD3 R9, PT, PT, -R7, RZ, RZ ;  /* 0x000000ff07097210 */ /* 0x000fca0007ffe1ff */
[----:B------:R-:W-:Y:S01]  /*3500*/  IMAD R8, R9, UR18, R10 ;  /* 0x0000001209087c24 */ /* 0x000fe2000f8e020a */
[----:B------:R-:W-:Y:S01]  /*3510*/  MOV R10, R7 ;  /* 0x00000007000a7202 */ /* 0x000fe20000000f00 */
[----:B------:R-:W-:Y:S06]  /*3520*/  BRA `(.L_x_1013) ;  /* 0x00000000004c7947 */ /* 0x000fec0003800000 */
.L_x_1012:
[----:B------:R-:W-:Y:S01]  /*3530*/  MOV R9, UR19 ;  /* 0x0000001300097c02 */ /* 0x000fe20008000f00 */
[----:B------:R-:W-:Y:S01]  /*3540*/  IMAD.U32 R7, RZ, RZ, UR19 ;  /* 0x00000013ff077e24 */ /* 0x000fe2000f8e00ff */
[----:B------:R-:W-:Y:S01]  /*3550*/  MOV R6, UR18 ;  /* 0x0000001200067c02 */ /* 0x000fe20008000f00 */
[----:B------:R-:W-:Y:S01]  /*3560*/  IMAD.MOV.U32 R22, RZ, RZ, R10 ;  /* 0x000000ffff167224 */ /* 0x000fe200078e000a */
[----:B------:R-:W-:Y:S02]  /*3570*/  MOV R8, UR18 ;  /* 0x0000001200087c02 */ /* 0x000fe40008000f00 */
[----:B------:R-:W-:Y:S02]  /*3580*/  MOV R7, R9 ;  /* 0x0000000900077202 */ /* 0x000fe40000000f00 */
[----:B------:R-:W-:Y:S02]  /*3590*/  MOV R29, R11 ;  /* 0x0000000b001d7202 */ /* 0x000fe40000000f00 */
[----:B------:R-:W-:-:S07]  /*35a0*/  MOV R4, 0x35c0 ;  /* 0x000035c000047802 */ /* 0x000fce0000000f00 */
[----:B------:R-:W-:Y:S05]  /*35b0*/  CALL.REL.NOINC `($__internal_32_$__cuda_sm20_div_s64) ;  /* 0x0000000c00a47944 */ /* 0x000fea0003c00000 */
[----:B------:R-:W-:Y:S02]  /*35c0*/  IADD3 R19, P0, PT, RZ, -R6, RZ ;  /* 0x80000006ff137210 */ /* 0x000fe40007f1e0ff */
[----:B------:R-:W-:Y:S01]  /*35d0*/  MOV R8, R10 ;  /* 0x0000000a00087202 */ /* 0x000fe20000000f00 */
[----:B------:R-:W-:Y:S01]  /*35e0*/  IMAD.MOV.U32 R10, RZ, RZ, R6 ;  /* 0x000000ffff0a7224 */ /* 0x000fe200078e0006 */
[----:B------:R-:W-:Y:S01]  /*35f0*/  MOV R9, R11 ;  /* 0x0000000b00097202 */ /* 0x000fe20000000f00 */
[----:B------:R-:W-:-:S04]  /*3600*/  IMAD.X R4, RZ, RZ, ~R7, P0 ;  /* 0x000000ffff047224 */ /* 0x000fc800000e0e07 */
[----:B------:R-:W-:Y:S02]  /*3610*/  IMAD R4, R4, UR18, RZ ;  /* 0x0000001204047c24 */ /* 0x000fe4000f8e02ff */
[----:B------:R-:W-:-:S04]  /*3620*/  IMAD.WIDE.U32 R8, R19, UR18, R8 ;  /* 0x0000001213087c25 */ /* 0x000fc8000f8e0008 */
[----:B------:R-:W-:-:S05]  /*3630*/  IMAD R11, R19, UR19, R4 ;  /* 0x00000013130b7c24 */ /* 0x000fca000f8e0204 */
[----:B------:R-:W-:Y:S02]  /*3640*/  IADD3 R4, PT, PT, R9, R11, RZ ;  /* 0x0000000b09047210 */ /* 0x000fe40007ffe0ff */
[----:B------:R-:W-:-:S07]  /*3650*/  MOV R11, R7 ;  /* 0x00000007000b7202 */ /* 0x000fce0000000f00 */
.L_x_1013:
[----:B------:R-:W-:Y:S05]  /*3660*/  BSYNC.RECONVERGENT B0 ;  /* 0x0000000000007941 */ /* 0x000fea0003800200 */
.L_x_1011:
[----:B------:R-:W0:Y:S01]  /*3670*/  LDCU.64 UR10, c[0x0][UR10+0x438] ;  /* 0x000087000a0a77ac */ /* 0x000e220008000a00 */
[----:B------:R-:W-:Y:S01]  /*3680*/  IMAD.MOV.U32 R30, RZ, RZ, R14 ;  /* 0x000000ffff1e7224 */ /* 0x000fe200078e000e */
[----:B------:R-:W-:Y:S01]  /*3690*/  MOV R16, R12 ;  /* 0x0000000c00107202 */ /* 0x000fe20000000f00 */
[----:B------:R-:W1:Y:S01]  /*36a0*/  LDCU.64 UR12, c[0x0][UR12+0x438] ;  /* 0x000087000c0c77ac */ /* 0x000e620008000a00 */
[----:B------:R-:W-:Y:S01]  /*36b0*/  UIADD3 UR6, UPT, UPT, UR6, -0x4, URZ ;  /* 0xfffffffc06067890 */ /* 0x000fe2000fffe0ff */
[C---:B0-----:R-:W-:Y:S02]  /*36c0*/  IMAD R7, R8.reuse, UR11, RZ ;  /* 0x0000000b08077c24 */ /* 0x041fe4000f8e02ff */
[----:B------:R-:W-:-:S04]  /*36d0*/  IMAD.WIDE.U32 R12, R8, UR10, R30 ;  /* 0x0000000a080c7c25 */ /* 0x000fc8000f8e001e */
[----:B-1----:R-:W-:Y:S02]  /*36e0*/  IMAD R9, R8, UR13, RZ ;  /* 0x0000000d08097c24 */ /* 0x002fe4000f8e02ff */
[----:B------:R-:W-:Y:S02]  /*36f0*/  IMAD R7, R4, UR10, R7 ;  /* 0x0000000a04077c24 */ /* 0x000fe4000f8e0207 */
[----:B------:R-:W-:-:S03]  /*3700*/  IMAD.WIDE.U32 R14, R8, UR12, R16 ;  /* 0x0000000c080e7c25 */ /* 0x000fc6000f8e0010 */
[----:B------:R-:W-:Y:S01]  /*3710*/  IADD3 R13, PT, PT, R13, R7, RZ ;  /* 0x000000070d0d7210 */ /* 0x000fe20007ffe0ff */
[----:B------:R-:W-:-:S04]  /*3720*/  IMAD R9, R4, UR12, R9 ;  /* 0x0000000c04097c24 */ /* 0x000fc8000f8e0209 */
[----:B------:R-:W-:-:S07]  /*3730*/  IMAD.IADD R15, R15, 0x1, R9 ;  /* 0x000000010f0f7824 */ /* 0x000fce00078e0209 */
.L_x_1001:
        /* <DEDUP_REMOVED lines=19> */
[----:B0-----:R-:W-:Y:S01]  /*3870*/  IADD3 R6, PT, PT, R4, 0xffffffe, RZ ;  /* 0x0ffffffe04067810 */ /* 0x001fe20007ffe0ff */
[----:B------:R-:W-:-:S05]  /*3880*/  IMAD.MOV.U32 R4, RZ, RZ, RZ ;  /* 0x000000ffff047224 */ /* 0x000fca00078e00ff */
        /* <DEDUP_REMOVED lines=17> */
.L_x_1016:
        /* <DEDUP_REMOVED lines=9> */
[----:B------:R-:W-:-:S04]  /*3a30*/  IADD3 R17, P0, PT, RZ, -R6, RZ ;  /* 0x80000006ff117210 */ /* 0x000fc80007f1e0ff */
[----:B------:R-:W-:Y:S01]  /*3a40*/  IADD3.X R4, PT, PT, RZ, ~R7, RZ, P0, !PT ;  /* 0x80000007ff047210 */ /* 0x000fe200007fe4ff */
[----:B------:R-:W-:-:S04]  /*3a50*/  IMAD.WIDE.U32 R8, R17, UR12, R10 ;  /* 0x0000000c11087c25 */ /* 0x000fc8000f8e000a */
[----:B------:R-:W-:Y:S02]  /*3a60*/  IMAD R4, R4, UR12, RZ ;  /* 0x0000000c04047c24 */ /* 0x000fe4000f8e02ff */
[----:B------:R-:W-:Y:S02]  /*3a70*/  IMAD.MOV.U32 R10, RZ, RZ, R6 ;  /* 0x000000ffff0a7224 */ /* 0x000fe400078e0006 */
[----:B------:R-:W-:-:S05]  /*3a80*/  IMAD R11, R17, UR13, R4 ;  /* 0x0000000d110b7c24 */ /* 0x000fca000f8e0204 */
[----:B------:R-:W-:Y:S02]  /*3a90*/  IADD3 R4, PT, PT, R9, R11, RZ ;  /* 0x0000000b09047210 */ /* 0x000fe40007ffe0ff */
[----:B------:R-:W-:-:S07]  /*3aa0*/  MOV R11, R7 ;  /* 0x00000007000b7202 */ /* 0x000fce0000000f00 */
.L_x_1017:
[----:B------:R-:W-:Y:S05]  /*3ab0*/  BSYNC.RECONVERGENT B0 ;  /* 0x0000000000007941 */ /* 0x000fea0003800200 */
.L_x_1015:
        /* <DEDUP_REMOVED lines=20> */
[----:B0-----:R-:W-:Y:S01]  /*3c00*/  IADD3 R6, PT, PT, R4, 0xffffffe, RZ ;  /* 0x0ffffffe04067810 */ /* 0x001fe20007ffe0ff */
[----:B------:R-:W-:-:S05]  /*3c10*/  HFMA2 R4, -RZ, RZ, 0, 0 ;  /* 0x00000000ff047431 */ /* 0x000fca00000001ff */
        /* <DEDUP_REMOVED lines=17> */
.L_x_1019:
        /* <DEDUP_REMOVED lines=19> */
.L_x_1020:
[----:B------:R-:W-:Y:S05]  /*3e60*/  BSYNC.RECONVERGENT B0 ;  /* 0x0000000000007941 */ /* 0x000fea0003800200 */
.L_x_1018:
[----:B------:R-:W0:Y:S01]  /*3e70*/  LDCU.64 UR10, c[0x0][UR10+0x448] ;  /* 0x000089000a0a77ac */ /* 0x000e220008000a00 */
[----:B------:R-:W-:Y:S02]  /*3e80*/  MOV R16, R14 ;  /* 0x0000000e00107202 */ /* 0x000fe40000000f00 */
        /* <DEDUP_REMOVED lines=11> */
.L_x_1014:
        /* <DEDUP_REMOVED lines=19> */
[----:B------:R-:W-:-:S05]  /*4070*/  IMAD.HI.U32 R7, R7, R10, RZ ;  /* 0x0000000a07077227 */ /* 0x000fca00078e00ff */
[----:B------:R-:W-:-:S05]  /*4080*/  IADD3 R7, PT, PT, -R7, RZ, RZ ;  /* 0x000000ff07077210 */ /* 0x000fca0007ffe1ff */
[----:B------:R-:W-:Y:S02]  /*4090*/  IMAD R10, R7, UR8, R10 ;  /* 0x00000008070a7c24 */ /* 0x000fe4000f8e020a */
[----:B------:R-:W-:-:S03]  /*40a0*/  IMAD.MOV.U32 R7, RZ, RZ, RZ ;  /* 0x000000ffff077224 */ /* 0x000fc600078e00ff */
[----:B------:R-:W-:-:S13]  /*40b0*/  ISETP.GE.U32.AND P0, PT, R10, UR8, PT ;  /* 0x000000080a007c0c */ /* 0x000fda000bf06070 */
[----:B------:R-:W-:-:S05]  /*40c0*/  @P0 VIADD R10, R10, -UR8 ;  /* 0x800000080a0a0c36 */ /* 0x000fca0008000000 */
[----:B------:R-:W-:-:S13]  /*40d0*/  ISETP.GE.U32.AND P0, PT, R10, UR8, PT ;  /* 0x000000080a007c0c */ /* 0x000fda000bf06070 */
[----:B------:R-:W-:Y:S02]  /*40e0*/  @P0 IADD3 R10, PT, PT, R10, -UR8, RZ ;  /* 0x800000080a0a0c10 */ /* 0x000fe4000fffe0ff */
[----:B------:R-:W-:-:S04]  /*40f0*/  @!P1 LOP3.LUT R10, RZ, UR8, RZ, 0x33, !PT ;  /* 0x00000008ff0a9c12 */ /* 0x000fc8000f8e33ff */
[----:B------:R-:W-:Y:S01]  /*4100*/  MOV R6, R10 ;  /* 0x0000000a00067202 */ /* 0x000fe20000000f00 */
[----:B------:R-:W-:Y:S06]  /*4110*/  BRA `(.L_x_1023) ;  /* 0x0000000000107947 */ /* 0x000fec0003800000 */
.L_x_1022:
[----:B------:R-:W-:-:S07]  /*4120*/  MOV R4, 0x4140 ;  /* 0x0000414000047802 */ /* 0x000fce0000000f00 */
[----:B------:R-:W-:Y:S05]  /*4130*/  CALL.REL.NOINC `($__internal_33_$__cuda_sm20_rem_s64) ;  /* 0x0000000800207944 */ /* 0x000fea0003c00000 */
[----:B------:R-:W-:Y:S02]  /*4140*/  MOV R6, R8 ;  /* 0x0000000800067202 */ /* 0x000fe40000000f00 */
[----:B------:R-:W-:-:S07]  /*4150*/  MOV R7, R9 ;  /* 0x0000000900077202 */ /* 0x000fce0000000f00 */
.L_x_1023:
[----:B------:R-:W-:Y:S05]  /*4160*/  BSYNC.RECONVERGENT B0 ;  /* 0x0000000000007941 */ /* 0x000fea0003800200 */
.L_x_1021:
[----:B------:R-:W0:Y:S01]  /*4170*/  LDCU.64 UR6, c[0x0][UR4+0x450] ;  /* 0x00008a00040677ac */ /* 0x000e220008000a00 */
[----:B------:R-:W1:Y:S01]  /*4180*/  LDCU.64 UR8, c[0x0][UR4+0x5f0] ;  /* 0x0000be00040877ac */ /* 0x000e620008000a00 */
[C---:B0-----:R-:W-:Y:S02]  /*4190*/  IMAD R11, R6.reuse, UR7, RZ ;  /* 0x00000007060b7c24 */ /* 0x041fe4000f8e02ff */
[----:B------:R-:W-:-:S04]  /*41a0*/  IMAD.WIDE.U32 R14, R6, UR6, R14 ;  /* 0x00000006060e7c25 */ /* 0x000fc8000f8e000e */
[C---:B-1----:R-:W-:Y:S02]  /*41b0*/  IMAD R9, R6.reuse, UR9, RZ ;  /* 0x0000000906097c24 */ /* 0x042fe4000f8e02ff */
[----:B------:R-:W-:Y:S02]  /*41c0*/  IMAD R11, R7, UR6, R11 ;  /* 0x00000006070b7c24 */ /* 0x000fe4000f8e020b */
[----:B------:R-:W-:-:S03]  /*41d0*/  IMAD.WIDE.U32 R12, R6, UR8, R12 ;  /* 0x00000008060c7c25 */ /* 0x000fc6000f8e000c */
[----:B------:R-:W-:Y:S01]  /*41e0*/  IADD3 R15, PT, PT, R15, R11, RZ ;  /* 0x0000000b0f0f7210 */ /* 0x000fe20007ffe0ff */
[----:B------:R-:W-:-:S04]  /*41f0*/  IMAD R9, R7, UR8, R9 ;  /* 0x0000000807097c24 */ /* 0x000fc8000f8e0209 */
[----:B------:R-:W-:-:S07]  /*4200*/  IMAD.IADD R13, R13, 0x1, R9 ;  /* 0x000000010d0d7824 */ /* 0x000fce00078e0209 */
.L_x_974:
[----:B------:R-:W0:Y:S01]  /*4210*/  LDCU.64 UR10, c[0x0][0x6c0] ;  /* 0x0000d800ff0a77ac */ /* 0x000e220008000a00 */
[----:B------:R-:W-:Y:S01]  /*4220*/  IADD3 R6, P0, PT, R2, -R5, RZ ;  /* 0x8000000502067210 */ /* 0x000fe20007f1e0ff */
[----:B------:R-:W-:Y:S01]  /*4230*/  BSSY.RECONVERGENT B0, `(.L_x_1024) ;  /* 0x0000018000007945 */ /* 0x000fe20003800200 */
[----:B------:R-:W1:Y:S02]  /*4240*/  LDCU.64 UR8, c[0x0][0x358] ;  /* 0x00006b00ff0877ac */ /* 0x000e640008000a00 */
[----:B------:R-:W-:Y:S02]  /*4250*/  IADD3 R4, P1, PT, R6, 0x1, RZ ;  /* 0x0000000106047810 */ /* 0x000fe40007f3e0ff */
[----:B------:R-:W-:Y:S02]  /*4260*/  IADD3.X R3, PT, PT, R0, ~R3, RZ, P0, !PT ;  /* 0x8000000300037210 */ /* 0x000fe400007fe4ff */
[----:B0-----:R-:W-:-:S03]  /*4270*/  ISETP.GE.U32.AND P0, PT, R4, UR10, PT ;  /* 0x0000000a04007c0c */ /* 0x001fc6000bf06070 */
[----:B------:R-:W-:-:S05]  /*4280*/  IMAD.X R4, RZ, RZ, R3, P1 ;  /* 0x000000ffff047224 */ /* 0x000fca00008e0603 */
[----:B------:R-:W-:Y:S02]  /*4290*/  ISETP.GE.AND.EX P0, PT, R4, UR11, PT, P0 ;  /* 0x0000000b04007c0c */ /* 0x000fe4000bf06300 */
[----:B------:R-:W-:-:S11]  /*42a0*/  CS2R R4, SRZ ;  /* 0x0000000000047805 */ /* 0x000fd6000001ff00 */
[----:B-1----:R-:W-:Y:S05]  /*42b0*/  @!P0 BRA `(.L_x_1025) ;  /* 0x00000000003c8947 */ /* 0x002fea0003800000 */
[----:B------:R-:W0:Y:S01]  /*42c0*/  LDCU.64 UR6, c[0x0][UR5+0x520] ;  /* 0x0000a400050677ac */ /* 0x000e220008000a00 */
[----:B------:R-:W-:Y:S01]  /*42d0*/  ISETP.GE.U32.AND P1, PT, R6, UR10, PT ;  /* 0x0000000a06007c0c */ /* 0x000fe2000bf26070 */
[----:B------:R-:W-:Y:S01]  /*42e0*/  BSSY.RECONVERGENT B1, `(.L_x_1026) ;  /* 0x000000a000017945 */ /* 0x000fe20003800200 */
[----:B------:R-:W-:Y:S02]  /*42f0*/  CS2R R4, SRZ ;  /* 0x0000000000047805 */ /* 0x000fe4000001ff00 */
[----:B------:R-:W-:Y:S02]  /*4300*/  ISETP.GE.AND.EX P1, PT, R3, UR11, PT, P1 ;  /* 0x0000000b03007c0c */ /* 0x000fe4000bf26310 */
[----:B0-----:R-:W-:-:S04]  /*4310*/  ISETP.GE.U32.AND P0, PT, R2, UR6, PT ;  /* 0x0000000602007c0c */ /* 0x001fc8000bf06070 */
[----:B------:R-:W-:-:S13]  /*4320*/  ISETP.GE.AND.EX P0, PT, R0, UR7, PT, P0 ;  /* 0x0000000700007c0c */ /* 0x000fda000bf06300 */
[----:B------:R-:W-:Y:S05]  /*4330*/  @P0 BRA `(.L_x_1027) ;  /* 0x0000000000100947 */ /* 0x000fea0003800000 */
[----:B------:R-:W0:Y:S02]  /*4340*/  LDCU.64 UR6, c[0x0][0x520] ;  /* 0x0000a400ff0677ac */ /* 0x000e240008000a00 */
[----:B0-----:R-:W-:-:S04]  /*4350*/  LEA R4, P0, R12, UR6, 0x3 ;  /* 0x000000060c047c11 */ /* 0x001fc8000f8018ff */
[----:B------:R-:W-:-:S06]  /*4360*/  LEA.HI.X R5, R12, UR7, R13, 0x3, P0 ;  /* 0x000000070c057c11 */ /* 0x000fcc00080f1c0d */
[----:B------:R-:W5:Y:S03]  /*4370*/  LDG.E.64 R4, desc[UR8][R4.64] ;  /* 0x0000000804047981 */ /* 0x000f66000c1e1b00 */
.L_x_1027:
[----:B------:R-:W-:Y:S05]  /*4380*/  BSYNC.RECONVERGENT B1 ;  /* 0x0000000000017941 */ /* 0x000fea0003800200 */
.L_x_1026:
[----:B-----5:R-:W-:Y:S02]  /*4390*/  FSEL R5, R5, RZ, P1 ;  /* 0x000000ff05057208 */ /* 0x020fe40000800000 */
[----:B------:R-:W-:-:S07]  /*43a0*/  FSEL R4, R4, RZ, P1 ;  /* 0x000000ff04047208 */ /* 0x000fce0000800000 */
.L_x_1025:
[----:B------:R-:W-:Y:S05]  /*43b0*/  BSYNC.RECONVERGENT B0 ;  /* 0x0000000000007941 */ /* 0x000fea0003800200 */
.L_x_1024:
[----:B------:R-:W0:Y:S02]  /*43c0*/  LDCU.64 UR6, c[0x0][UR5+0x520] ;  /* 0x0000a400050677ac */ /* 0x000e240008000a00 */
[----:B0-----:R-:W-:-:S04]  /*43d0*/  ISETP.GE.U32.AND P0, PT, R2, UR6, PT ;  /* 0x0000000602007c0c */ /* 0x001fc8000bf06070 */
[----:B------:R-:W-:-:S13]  /*43e0*/  ISETP.GE.AND.EX P0, PT, R0, UR7, PT, P0 ;  /* 0x0000000700007c0c */ /* 0x000fda000bf06300 */
[----:B------:R-:W-:Y:S05]  /*43f0*/  @P0 EXIT ;  /* 0x000000000000094d */ /* 0x000fea0003800000 */
[----:B------:R-:W0:Y:S02]  /*4400*/  LDCU.64 UR4, c[0x0][0x380] ;  /* 0x00007000ff0477ac */ /* 0x000e240008000a00 */
[----:B0-----:R-:W-:-:S04]  /*4410*/  LEA R2, P0, R14, UR4, 0x3 ;  /* 0x000000040e027c11 */ /* 0x001fc8000f8018ff */
[----:B------:R-:W-:-:S05]  /*4420*/  LEA.HI.X R3, R14, UR5, R15, 0x3, P0 ;  /* 0x000000050e037c11 */ /* 0x000fca00080f1c0f */
[----:B------:R-:W-:Y:S01]  /*4430*/  STG.E.64 desc[UR8][R2.64], R4 ;  /* 0x0000000402007986 */ /* 0x000fe2000c101b08 */
[----:B------:R-:W-:Y:S05]  /*4440*/  EXIT ;  /* 0x000000000000794d */ /* 0x000fea0003800000 */
        .weak           $__internal_32_$__cuda_sm20_div_s64
        .type           $__internal_32_$__cuda_sm20_div_s64,@function
        .size           $__internal_32_$__cuda_sm20_div_s64,($__internal_33_$__cuda_sm20_rem_s64 - $__internal_32_$__cuda_sm20_div_s64)
$__internal_32_$__cuda_sm20_div_s64:
        /* <DEDUP_REMOVED lines=29> */
[----:B------:R-:W-:-:S03]  /*4620*/  IADD3 R20, P0, PT, RZ, -R20, RZ ;  /* 0x80000014ff147210 */ /* 0x000fc60007f1e0ff */
[----:B------:R-:W-:Y:S02]  /*4630*/  IMAD R8, R9, R18, R8 ;  /* 0x0000001209087224 */ /* 0x000fe400078e0208 */
[----:B------:R-:W-:-:S04]  /*4640*/  IMAD.HI.U32 R24, R25, R20, RZ ;  /* 0x0000001419187227 */ /* 0x000fc800078e00ff */
[----:B------:R-:W-:-:S04]  /*4650*/  IMAD.X R8, RZ, RZ, ~R8, P0 ;  /* 0x000000ffff087224 */ /* 0x000fc800000e0e08 */
[----:B------:R-:W-:Y:S01]  /*4660*/  IMAD.WIDE.U32 R26, P0, R25, R8, R24 ;  /* 0x00000008191a7225 */ /* 0x000fe20007800018 */
[----:B------:R-:W-:-:S04]  /*4670*/  IADD3 R25, P4, PT, RZ, -R22, RZ ;  /* 0x80000016ff197210 */ /* 0x000fc80007f9e0ff */
[----:B------:R-:W-:Y:S01]  /*4680*/  SEL R25, R25, R22, !P3 ;  /* 0x0000001619197207 */ /* 0x000fe20005800000 */
[----:B------:R-:W-:Y:S01]  /*4690*/  IMAD.HI.U32 R21, P1, R9, R20, R26 ;  /* 0x0000001409157227 */ /* 0x000fe2000782001a */
[----:B------:R-:W-:-:S03]  /*46a0*/  IADD3.X R22, PT, PT, RZ, ~R29, RZ, P4, !PT ;  /* 0x8000001dff167210 */ /* 0x000fc600027fe4ff */
[CC--:B------:R-:W-:Y:S01]  /*46b0*/  IMAD R20, R9.reuse, R8.reuse, RZ ;  /* 0x0000000809147224 */ /* 0x0c0fe200078e02ff */
[----:B------:R-:W-:Y:S01]  /*46c0*/  SEL R23, R22, R29, !P3 ;  /* 0x0000001d16177207 */ /* 0x000fe20005800000 */
[----:B------:R-:W-:-:S03]  /*46d0*/  IMAD.HI.U32 R8, R9, R8, RZ ;  /* 0x0000000809087227 */ /* 0x000fc600078e00ff */
[----:B------:R-:W-:Y:S01]  /*46e0*/  IADD3 R20, P2, PT, R20, R21, RZ ;  /* 0x0000001514147210 */ /* 0x000fe20007f5e0ff */
[----:B------:R-:W-:Y:S01]  /*46f0*/  IMAD.MOV.U32 R27, RZ, RZ, RZ ;  /* 0x000000ffff1b7224 */ /* 0x000fe200078e00ff */
[----:B------:R-:W-:-:S03]  /*4700*/  IADD3.X R8, PT, PT, R8, R9, RZ, P0, !PT ;  /* 0x0000000908087210 */ /* 0x000fc600007fe4ff */
[----:B------:R-:W-:Y:S01]  /*4710*/  IMAD.HI.U32 R26, R20, R25, RZ ;  /* 0x00000019141a7227 */ /* 0x000fe200078e00ff */
[----:B------:R-:W-:-:S03]  /*4720*/  IADD3.X R8, PT, PT, RZ, RZ, R8, P2, P1 ;  /* 0x000000ffff087210 */ /* 0x000fc600017e2408 */
[----:B------:R-:W-:-:S04]  /*4730*/  IMAD.WIDE.U32 R26, R20, R23, R26 ;  /* 0x00000017141a7225 */ /* 0x000fc800078e001a */
[C---:B------:R-:W-:Y:S02]  /*4740*/  IMAD R21, R8.reuse, R23, RZ ;  /* 0x0000001708157224 */ /* 0x040fe400078e02ff */
[----:B------:R-:W-:-:S04]  /*4750*/  IMAD.HI.U32 R20, P0, R8, R25, R26 ;  /* 0x0000001908147227 */ /* 0x000fc8000780001a */
[----:B------:R-:W-:Y:S01]  /*4760*/  IMAD.HI.U32 R8, R8, R23, RZ ;  /* 0x0000001708087227 */ /* 0x000fe200078e00ff */
[----:B------:R-:W-:-:S04]  /*4770*/  IADD3 R21, P1, PT, R21, R20, RZ ;  /* 0x0000001415157210 */ /* 0x000fc80007f3e0ff */
[----:B------:R-:W-:Y:S01]  /*4780*/  IADD3.X R8, PT, PT, R8, RZ, RZ, P0, !PT ;  /* 0x000000ff08087210 */ /* 0x000fe200007fe4ff */
[----:B------:R-:W-:-:S03]  /*4790*/  IMAD.WIDE.U32 R26, R21, R18, RZ ;  /* 0x00000012151a7225 */ /* 0x000fc600078e00ff */
[----:B------:R-:W-:Y:S01]  /*47a0*/  IADD3.X R8, PT, PT, RZ, R8, RZ, P1, !PT ;  /* 0x00000008ff087210 */ /* 0x000fe20000ffe4ff */
[----:B------:R-:W-:Y:S01]  /*47b0*/  IMAD R9, R21, R19, R27 ;  /* 0x0000001315097224 */ /* 0x000fe200078e021b */
[----:B------:R-:W-:-:S03]  /*47c0*/  IADD3 R25, P1, PT, -R26, R25, RZ ;  /* 0x000000191a197210 */ /* 0x000fc60007f3e1ff */
[-C--:B------:R-:W-:Y:S01]  /*47d0*/  IMAD R20, R8, R18.reuse, R9 ;  /* 0x0000001208147224 */ /* 0x080fe200078e0209 */
[-C--:B------:R-:W-:Y:S02]  /*47e0*/  ISETP.GE.U32.AND P0, PT, R25, R18.reuse, PT ;  /* 0x000000121900720c */ /* 0x080fe40003f06070 */
[----:B------:R-:W-:Y:S01]  /*47f0*/  IADD3 R9, P2, PT, R21, 0x1, RZ ;  /* 0x0000000115097810 */ /* 0x000fe20007f5e0ff */
[----:B------:R-:W-:Y:S01]  /*4800*/  IMAD.X R23, R23, 0x1, ~R20, P1 ;  /* 0x0000000117177824 */ /* 0x000fe200008e0e14 */
[----:B------:R-:W-:Y:S02]  /*4810*/  IADD3 R22, P1, PT, R25, -R18, RZ ;  /* 0x8000001219167210 */ /* 0x000fe40007f3e0ff */
[----:B------:R-:W-:Y:S02]  /*4820*/  IADD3.X R27, PT, PT, RZ, R8, RZ, P2, !PT ;  /* 0x00000008ff1b7210 */ /* 0x000fe400017fe4ff */
[CC--:B------:R-:W-:Y:S02]  /*4830*/  ISETP.GE.U32.AND.EX P0, PT, R23.reuse, R19.reuse, PT, P0 ;  /* 0x000000131700720c */ /* 0x0c0fe40003f06100 */
[----:B------:R-:W-:-:S02]  /*4840*/  IADD3.X R20, PT, PT, R23, ~R19, RZ, P1, !PT ;  /* 0x8000001317147210 */ /* 0x000fc40000ffe4ff */
[----:B------:R-:W-:Y:S02]  /*4850*/  SEL R25, R22, R25, P0 ;  /* 0x0000001916197207 */ /* 0x000fe40000000000 */
[----:B------:R-:W-:Y:S02]  /*4860*/  SEL R9, R9, R21, P0 ;  /* 0x0000001509097207 */ /* 0x000fe40000000000 */
[----:B------:R-:W-:Y:S02]  /*4870*/  SEL R23, R20, R23, P0 ;  /* 0x0000001714177207 */ /* 0x000fe40000000000 */
[----:B------:R-:W-:Y:S02]  /*4880*/  ISETP.GE.U32.AND P1, PT, R25, R18, PT ;  /* 0x000000121900720c */ /* 0x000fe40003f26070 */
[----:B------:R-:W-:Y:S02]  /*4890*/  SEL R27, R27, R8, P0 ;  /* 0x000000081b1b7207 */ /* 0x000fe40000000000 */
[----:B------:R-:W-:-:S02]  /*48a0*/  IADD3 R8, P2, PT, R9, 0x1, RZ ;  /* 0x0000000109087810 */ /* 0x000fc40007f5e0ff */
[----:B------:R-:W-:-:S03]  /*48b0*/  ISETP.GE.U32.AND.EX P0, PT, R23, R19, PT, P1 ;  /* 0x000000131700720c */ /* 0x000fc60003f06110 */
[----:B------:R-:W-:Y:S01]  /*48c0*/  IMAD.X R18, RZ, RZ, R27, P2 ;  /* 0x000000ffff127224 */ /* 0x000fe200010e061b */
[----:B------:R-:W-:Y:S02]  /*48d0*/  SEL R8, R8, R9, P0 ;  /* 0x0000000908087207 */ /* 0x000fe40000000000 */
[----:B------:R-:W-:Y:S02]  /*48e0*/  LOP3.LUT R9, R7, R29, RZ, 0x3c, !PT ;  /* 0x0000001d07097212 */ /* 0x000fe400078e3cff */
[----:B------:R-:W-:Y:S02]  /*48f0*/  SEL R18, R18, R27, P0 ;  /* 0x0000001b12127207 */ /* 0x000fe40000000000 */
[----:B------:R-:W-:Y:S02]  /*4900*/  IADD3 R19, P2, PT, RZ, -R8, RZ ;  /* 0x80000008ff137210 */ /* 0x000fe40007f5e0ff */
[----:B------:R-:W-:Y:S02]  /*4910*/  ISETP.GE.AND P1, PT, R9, RZ, PT ;  /* 0x000000ff0900720c */ /* 0x000fe40003f26270 */
[----:B------:R-:W-:-:S02]  /*4920*/  ISETP.NE.U32.AND P0, PT, R6, RZ, PT ;  /* 0x000000ff0600720c */ /* 0x000fc40003f05070 */
[-C--:B------:R-:W-:Y:S02]  /*4930*/  IADD3.X R9, PT, PT, RZ, ~R18.reuse, RZ, P2, !PT ;  /* 0x80000012ff097210 */ /* 0x080fe400017fe4ff */
[----:B------:R-:W-:Y:S02]  /*4940*/  ISETP.NE.AND.EX P0, PT, R7, RZ, PT, P0 ;  /* 0x000000ff0700720c */ /* 0x000fe40003f05300 */
[----:B------:R-:W-:Y:S02]  /*4950*/  SEL R9, R9, R18, !P1 ;  /* 0x0000001209097207 */ /* 0x000fe40004800000 */
[----:B------:R-:W-:Y:S02]  /*4960*/  SEL R19, R19, R8, !P1 ;  /* 0x0000000813137207 */ /* 0x000fe40004800000 */
[----:B------:R-:W-:Y:S01]  /*4970*/  SEL R7, R9, 0xffffffff, P0 ;  /* 0xffffffff09077807 */ /* 0x000fe20000000000 */
[----:B------:R-:W-:Y:S01]  /*4980*/  IMAD.MOV.U32 R9, RZ, RZ, 0x0 ;  /* 0x00000000ff097424 */ /* 0x000fe200078e00ff */
[----:B------:R-:W-:-:S02]  /*4990*/  MOV R8, R4 ;  /* 0x0000000400087202 */ /* 0x000fc40000000f00 */
[----:B------:R-:W-:Y:S02]  /*49a0*/  SEL R6, R19, 0xffffffff, P0 ;  /* 0xffffffff13067807 */ /* 0x000fe40000000000 */
[----:B------:R-:W-:Y:S05]  /*49b0*/  RET.REL.NODEC R8 `(_ZN2at6native16triu_tril_kernelIN3c107complexIfEElLb1ELi1ELb0EEEvNS_4cuda6detail10TensorInfoIT_T0_EENS7_IKS8_S9_EEllS9_) ;  /* 0xffffffb408907950 */ /* 0x000fea0003c3ffff */
        .weak           $__internal_33_$__cuda_sm20_rem_s64
        .type           $__internal_33_$__cuda_sm20_rem_s64,@function
        .size           $__internal_33_$__cuda_sm20_rem_s64,(.L_x_6323 - $__internal_33_$__cuda_sm20_rem_s64)
$__internal_33_$__cuda_sm20_rem_s64:
        /* <DEDUP_REMOVED lines=33> */
[----:B------:R-:W-:-:S05]  /*4bd0*/  IADD3.X R6, PT, PT, RZ, ~R6, RZ, P0, !PT ;  /* 0x80000006ff067210 */ /* 0x000fca00007fe4ff */
[----:B------:R-:W-:-:S04]  /*4be0*/  IMAD.WIDE.U32 R8, P0, R9, R6, R8 ;  /* 0x0000000609087225 */ /* 0x000fc80007800008 */
[----:B------:R-:W-:Y:S01]  /*4bf0*/  IMAD.HI.U32 R8, P2, R17, R19, R8 ;  /* 0x0000001311087227 */ /* 0x000fe20007840008 */
[----:B------:R-:W-:-:S03]  /*4c00*/  SEL R9, R7, R10, !P1 ;  /* 0x0000000a07097207 */ /* 0x000fc60004800000 */
[----:B------:R-:W-:Y:S02]  /*4c10*/  HFMA2 R7, -RZ, RZ, 0, 0 ;  /* 0x00000000ff077431 */ /* 0x000fe400000001ff */
[CC--:B------:R-:W-:Y:S02]  /*4c20*/  IMAD R19, R17.reuse, R6.reuse, RZ ;  /* 0x0000000611137224 */ /* 0x0c0fe400078e02ff */
[----:B------:R-:W-:-:S03]  /*4c30*/  IMAD.HI.U32 R6, R17, R6, RZ ;  /* 0x0000000611067227 */ /* 0x000fc600078e00ff */
        /* <DEDUP_REMOVED lines=17> */
[----:B------:R-:W-:-:S04]  /*4d50*/  ISETP.GE.U32.AND P0, PT, R10, UR6, PT ;  /* 0x000000060a007c0c */ /* 0x000fc8000bf06070 */
        /* <DEDUP_REMOVED lines=15> */
[----:B------:R-:W-:Y:S02]  /*4e50*/  IMAD.X R6, RZ, RZ, ~R9, P2 ;  /* 0x000000ffff067224 */ /* 0x000fe400010e0e09 */
[----:B------:R-:W-:Y:S01]  /*4e60*/  HFMA2 R7, -RZ, RZ, 0, 0 ;  /* 0x00000000ff077431 */ /* 0x000fe200000001ff */
[----:B------:R-:W-:Y:S02]  /*4e70*/  ISETP.NE.AND.EX P0, PT, RZ, UR9, PT, P0 ;  /* 0x00000009ff007c0c */ /* 0x000fe4000bf05300 */
[----:B------:R-:W-:-:S02]  /*4e80*/  SEL R9, R6, R9, !P1 ;  /* 0x0000000906097207 */ /* 0x000fc40004800000 */
[----:B------:R-:W-:Y:S02]  /*4e90*/  MOV R6, R4 ;  /* 0x0000000400067202 */ /* 0x000fe40000000f00 */
[----:B------:R-:W-:Y:S02]  /*4ea0*/  SEL R8, R8, 0xffffffff, P0 ;  /* 0xffffffff08087807 */ /* 0x000fe40000000000 */
[----:B------:R-:W-:Y:S01]  /*4eb0*/  SEL R9, R9, 0xffffffff, P0 ;  /* 0xffffffff09097807 */ /* 0x000fe20000000000 */
[----:B------:R-:W-:Y:S06]  /*4ec0*/  RET.REL.NODEC R6 `(_ZN2at6native16triu_tril_kernelIN3c107complexIfEElLb1ELi1ELb0EEEvNS_4cuda6detail10TensorInfoIT_T0_EENS7_IKS8_S9_EEllS9_) ;  /* 0xffffffb0064c7950 */ /* 0x000fec0003c3ffff */
.L_x_1028:
        /* <DEDUP_REMOVED lines=11> */
.L_x_6323:


//--------------------- .text._ZN2at6native16triu_tril_kernelIN3c107complexIfEElLb1ELi1ELb1EEEvNS_4cuda6detail10TensorInfoIT_T0_EENS7_IKS8_S9_EEllS9_ --------------------------
	.section	.text._ZN2at6native16triu_tril_kernelIN3c107complexIfEElLb1ELi1ELb1EEEvNS_4cuda6detail10TensorInfoIT_T0_EENS7_IKS8_S9_EEllS9_,"ax",@progbits
	.align	128
        .global         _ZN2at6native16triu_tril_kernelIN3c107complexIfEElLb1ELi1ELb1EEEvNS_4cuda6detail10TensorInfoIT_T0_EENS7_IKS8_S9_EEllS9_
        .type           _ZN2at6native16triu_tril_kernelIN3c107complexIfEElLb1ELi1ELb1EEEvNS_4cuda6detail10TensorInfoIT_T0_EENS7_IKS8_S9_EEllS9_,@function
        .size           _ZN2at6native16triu_tril_kernelIN3c107complexIfEElLb1ELi1ELb1EEEvNS_4cuda6detail10TensorInfoIT_T0_EENS7_IKS8_S9_EEllS9_,(.L_x_6325 - _ZN2at6native16triu_tril_kernelIN3c107complexIfEElLb1ELi1ELb1EEEvNS_4cuda6detail10TensorInfoIT_T0_EENS7_IKS8_S9_EEllS9_)
        .other          _ZN2at6native16triu_tril_kernelIN3c107complexIfEElLb1ELi1ELb1EEEvNS_4cuda6detail10TensorInfoIT_T0_EENS7_IKS8_S9_EEllS9_,@"STO_CUDA_ENTRY STV_DEFAULT"
_ZN2at6native16triu_tril_kernelIN3c107complexIfEElLb1ELi1ELb1EEEvNS_4cuda6detail10TensorInfoIT_T0_EENS7_IKS8_S9_EEllS9_:
.text._ZN2at6native16triu_tril_kernelIN3c107complexIfEElLb1ELi1ELb1EEEvNS_4cuda6detail10TensorInfoIT_T0_EENS7_IKS8_S9_EEllS9_:
        /* <DEDUP_REMOVED lines=39> */
.L_x_1030:
[----:B------:R-:W0:Y:S01]  /*0270*/  LDCU.64 UR4, c[0x0][0x6d0] ;  /* 0x0000da00ff0477ac */ /* 0x000e220008000a00 */
[----:B------:R-:W-:Y:S01]  /*0280*/  IMAD.MOV.U32 R20, RZ, RZ, R12 ;  /* 0x000000ffff147224 */ /* 0x000fe200078e000c */
[----:B------:R-:W-:Y:S02]  /*0290*/  MOV R9, R13 ;  /* 0x0000000d00097202 */ /* 0x000fe40000000f00 */
[----:B------:R-:W-:Y:S02]  /*02a0*/  MOV R4, 0x2e0 ;  /* 0x000002e000047802 */ /* 0x000fe40000000f00 */
[----:B0-----:R-:W-:Y:S01]  /*02b0*/  MOV R6, UR4 ;  /* 0x0000000400067c02 */ /* 0x001fe20008000f00 */
[----:B------:R-:W-:-:S07]  /*02c0*/  IMAD.U32 R3, RZ, RZ, UR5 ;  /* 0x00000005ff037e24 */ /* 0x000fce000f8e00ff */
[----:B------:R-:W-:Y:S05]  /*02d0*/  CALL.REL.NOINC `($__internal_34_$__cuda_sm20_div_s64) ;  /* 0x0000003800c47944 */ /* 0x000fea0003c00000 */
[----:B------:R-:W0:Y:S01]  /*02e0*/  LDCU.64 UR4, c[0x0][0x6d0] ;  /* 0x0000da00ff0477ac */ /* 0x000e220008000a00 */
[----:B------:R-:W-:-:S05]  /*02f0*/  IADD3 R5, P0, PT, RZ, -R6, RZ ;  /* 0x80000006ff057210 */ /* 0x000fca0007f1e0ff */
[----:B------:R-:W-:-:S04]  /*0300*/  IMAD.X R0, RZ, RZ, ~R7, P0 ;  /* 0x000000ffff007224 */ /* 0x000fc800000e0e07 */
[----:B0-----:R-:W-:Y:S02]  /*0310*/  IMAD R0, R0, UR4, RZ ;  /* 0x0000000400007c24 */ /* 0x001fe4000f8e02ff */
[----:B------:R-:W-:-:S04]  /*0320*/  IMAD.WIDE.U32 R2, R5, UR4, R12 ;  /* 0x0000000405027c25 */ /* 0x000fc8000f8e000c */
[----:B------:R-:W-:-:S05]  /*0330*/  IMAD R5, R5, UR5, R0 ;  /* 0x0000000505057c24 */ /* 0x000fca000f8e0200 */
[----:B------:R-:W-:-:S07]  /*0340*/  IADD3 R0, PT, PT, R3, R5, RZ ;  /* 0x0000000503007210 */ /* 0x000fce0007ffe0ff */
.L_x_1031:
[----:B------:R-:W-:Y:S05]  /*0350*/  BSYNC.RECONVERGENT B0 ;  /* 0x0000000000007941 */ /* 0x000fea0003800200 */
.L_x_1029:
[----:B------:R-:W0:Y:S01]  /*0360*/  LDCU UR5, c[0x0][0x6b8] ;  /* 0x0000d700ff0577ac */ /* 0x000e220008000800 */
[----:B------:R-:W-:Y:S01]  /*0370*/  BSSY.RECONVERGENT B0, `(.L_x_1032) ;  /* 0x0000024000007945 */ /* 0x000fe20003800200 */
[----:B0-----:R-:W-:-:S12]  /*0380*/  USHF.L.U32 UR5, UR5, 0x3, URZ ;  /* 0x0000000305057899 */ /* 0x001fd800080006ff */
[----:B------:R-:W0:Y:S02]  /*0390*/  LDCU.64 UR6, c[0x0][UR5+0x518] ;  /* 0x0000a300050677ac */ /* 0x000e240008000a00 */
[----:B0-----:R-:W-:-:S04]  /*03a0*/  LOP3.LUT R14, R7, UR7, RZ, 0xfc, !PT ;  /* 0x00000007070e7c12 */ /* 0x001fc8000f8efcff */
[----:B------:R-:W-:-:S13]  /*03b0*/  ISETP.NE.AND.EX P0, PT, R14, RZ, PT, !PT ;  /* 0x000000ff0e00720c */ /* 0x000fda0003f053f0 */
        /* <DEDUP_REMOVED lines=20> */
.L_x_1033:
        /* <DEDUP_REMOVED lines=8> */
[----:B------:R-:W-:Y:S05]  /*0580*/  CALL.REL.NOINC `($__internal_35_$__cuda_sm20_rem_s64) ;  /* 0x0000003c00707944 */ /* 0x000fea0003c00000 */
[----:B------:R-:W-:Y:S01]  /*0590*/  IMAD.MOV.U32 R12, RZ, RZ, R4 ;  /* 0x000000ffff0c7224 */ /* 0x000fe200078e0004 */
[----:B------:R-:W-:-:S07]  /*05a0*/  MOV R13, R5 ;  /* 0x00000005000d7202 */ /* 0x000fce0000000f00 */
.L_x_1034:
[----:B------:R-:W-:Y:S05]  /*05b0*/  BSYNC.RECONVERGENT B0 ;  /* 0x0000000000007941 */ /* 0x000fea0003800200 */
.L_x_1032:
[----:B------:R-:W0:Y:S01]  /*05c0*/  LDCU.64 UR8, c[0x0][0x6c0] ;  /* 0x0000d800ff0877ac */ /* 0x000e220008000a00 */
[----:B------:R-:W-:-:S04]  /*05d0*/  IADD3 R3, P1, PT, R2, -R12, RZ ;  /* 0x8000000c02037210 */ /* 0x000fc80007f3e0ff */
[----:B0-----:R-:W-:Y:S01]  /*05e0*/  ISETP.GE.U32.AND P0, PT, R3, UR8, PT ;  /* 0x0000000803007c0c */ /* 0x001fe2000bf06070 */
[----:B------:R-:W-:-:S05]  /*05f0*/  IMAD.X R3, R0, 0x1, ~R13, P1 ;  /* 0x0000000100037824 */ /* 0x000fca00008e0e0d */
[----:B------:R-:W-:-:S13]  /*0600*/  ISETP.GE.AND.EX P0, PT, R3, UR9, PT, P0 ;  /* 0x0000000903007c0c */ /* 0x000fda000bf06300 */
[----:B------:R-:W-:Y:S05]  /*0610*/  @P0 EXIT ;  /* 0x000000000000094d */ /* 0x000fea0003800000 */
[----:B------:R-:W-:Y:S01]  /*0620*/  ISETP.NE.AND.EX P0, PT, R14, RZ, PT, !PT ;  /* 0x000000ff0e00720c */ /* 0x000fe20003f053f0 */
[----:B------:R-:W0:Y:S01]  /*0630*/  LDCU.64 UR8, c[0x0][UR5+0x448] ;  /* 0x00008900050877ac */ /* 0x000e220008000a00 */
[----:B------:R-:W-:Y:S11]  /*0640*/  BSSY.RECONVERGENT B0, `(.L_x_1035) ;  /* 0x0000022000007945 */ /* 0x000ff60003800200 */
[----:B------:R-:W-:Y:S05]  /*0650*/  @P0 BRA `(.L_x_1036) ;  /* 0x0000000000500947 */ /* 0x000fea0003800000 */
[----:B------:R-:W1:Y:S01]  /*0660*/  I2F.U32.RP R3, UR6 ;  /* 0x0000000600037d06 */ /* 0x000e620008209000 */
[----:B------:R-:W-:Y:S01]  /*0670*/  IMAD R7, RZ, RZ, -UR6 ;  /* 0x80000006ff077e24 */ /* 0x000fe2000f8e02ff */
[----:B------:R-:W-:Y:S01]  /*0680*/  ISETP.NE.U32.AND P2, PT, RZ, UR6, PT ;  /* 0x00000006ff007c0c */ /* 0x000fe2000bf45070 */
[----:B------:R-:W-:-:S05]  /*0690*/  IMAD.MOV.U32 R9, RZ, RZ, RZ ;  /* 0x000000ffff097224 */ /* 0x000fca00078e00ff */
[----:B-1----:R-:W1:Y:S02]  /*06a0*/  MUFU.RCP R3, R3 ;  /* 0x0000000300037308 */ /* 0x002e640000001000 */
[----:B-1----:R-:W-:-:S06]  /*06b0*/  IADD3 R4, PT, PT, R3, 0xffffffe, RZ ;  /* 0x0ffffffe03047810 */ /* 0x002fcc0007ffe0ff */
[----:B------:R1:W2:Y:S02]  /*06c0*/  F2I.FTZ.U32.TRUNC.NTZ R5, R4 ;  /* 0x0000000400057305 */ /* 0x0002a4000021f000 */
[----:B-1----:R-:W-:Y:S02]  /*06d0*/  HFMA2 R4, -RZ, RZ, 0, 0 ;  /* 0x00000000ff047431 */ /* 0x002fe400000001ff */
[----:B--2---:R-:W-:-:S04]  /*06e0*/  IMAD R7, R7, R5, RZ ;  /* 0x0000000507077224 */ /* 0x004fc800078e02ff */
        /* <DEDUP_REMOVED lines=9> */
[----:B------:R-:W-:Y:S01]  /*0780*/  @!P2 LOP3.LUT R22, RZ, UR6, RZ, 0x33, !PT ;  /* 0x00000006ff16ac12 */ /* 0x000fe2000f8e33ff */
[----:B------:R-:W-:Y:S06]  /*0790*/  BRA `(.L_x_1037) ;  /* 0x0000000000307947 */ /* 0x000fec0003800000 */
.L_x_1036:
[----:B------:R-:W-:Y:S01]  /*07a0*/  MOV R4, UR6 ;  /* 0x0000000600047c02 */ /* 0x000fe20008000f00 */
[----:B------:R-:W-:Y:S01]  /*07b0*/  IMAD.U32 R11, RZ, RZ, UR7 ;  /* 0x00000007ff0b7e24 */ /* 0x000fe2000f8e00ff */
[----:B------:R-:W-:Y:S01]  /*07c0*/  MOV R20, R6 ;  /* 0x0000000600147202 */ /* 0x000fe20000000f00 */
[----:B------:R-:W-:Y:S01]  /*07d0*/  IMAD.U32 R5, RZ, RZ, UR7 ;  /* 0x00000007ff057e24 */ /* 0x000fe2000f8e00ff */
[----:B------:R-:W-:Y:S01]  /*07e0*/  MOV R6, R4 ;  /* 0x0000000400067202 */ /* 0x000fe20000000f00 */
[----:B------:R-:W-:Y:S01]  /*07f0*/  IMAD.MOV.U32 R9, RZ, RZ, R7 ;  /* 0x000000ffff097224 */ /* 0x000fe200078e0007 */
[----:B------:R-:W-:Y:S01]  /*0800*/  MOV R10, UR6 ;  /* 0x00000006000a7c02 */ /* 0x000fe20008000f00 */
[----:B------:R-:W-:Y:S01]  /*0810*/  IMAD.MOV.U32 R3, RZ, RZ, R11 ;  /* 0x000000ffff037224 */ /* 0x000fe200078e000b */
[----:B------:R-:W-:-:S07]  /*0820*/  MOV R4, 0x840 ;  /* 0x0000084000047802 */ /* 0x000fce0000000f00 */
[----:B0-----:R-:W-:Y:S05]  /*0830*/  CALL.REL.NOINC `($__internal_34_$__cuda_sm20_div_s64) ;  /* 0x00000034006c7944 */ /* 0x001fea0003c00000 */
[----:B------:R-:W-:Y:S01]  /*0840*/  MOV R22, R6 ;  /* 0x0000000600167202 */ /* 0x000fe20000000f00 */
[----:B------:R-:W-:-:S07]  /*0850*/  IMAD.MOV.U32 R9, RZ, RZ, R7 ;  /* 0x000000ffff097224 */ /* 0x000fce00078e0007 */
.L_x_1037:
[----:B0-----:R-:W-:Y:S05]  /*0860*/  BSYNC.RECONVERGENT B0 ;  /* 0x0000000000007941 */ /* 0x001fea0003800200 */
.L_x_1035:
[----:B------:R-:W0:Y:S01]  /*0870*/  LDCU UR6, c[0x0][0x6b8] ;  /* 0x0000d700ff0677ac */ /* 0x000e220008000800 */
[C---:B------:R-:W-:Y:S02]  /*0880*/  IMAD R3, R2.reuse, UR9, RZ ;  /* 0x0000000902037c24 */ /* 0x040fe4000f8e02ff */
[----:B------:R-:W-:Y:S01]  /*0890*/  IMAD.WIDE.U32 R4, R2, UR8, RZ ;  /* 0x0000000802047c25 */ /* 0x000fe2000f8e00ff */
[----:B------:R-:W1:Y:S03]  /*08a0*/  LDCU.64 UR10, c[0x0][UR5+0x440] ;  /* 0x00008800050a77ac */ /* 0x000e660008000a00 */
[----:B------:R-:W-:-:S05]  /*08b0*/  IMAD R3, R0, UR8, R3 ;  /* 0x0000000800037c24 */ /* 0x000fca000f8e0203 */
[----:B------:R-:W-:Y:S01]  /*08c0*/  IADD3 R5, PT, PT, R5, R3, RZ ;  /* 0x0000000305057210 */ /* 0x000fe20007ffe0ff */
[----:B0-----:R-:W-:Y:S01]  /*08d0*/  UISETP.GE.AND UP0, UPT, UR6, 0x3, UPT ;  /* 0x000000030600788c */ /* 0x001fe2000bf06270 */
[C---:B-1----:R-:W-:Y:S02]  /*08e0*/  IMAD R7, R12.reuse, UR11, RZ ;  /* 0x0000000b0c077c24 */ /* 0x042fe4000f8e02ff */
[----:B------:R-:W-:-:S04]  /*08f0*/  IMAD.WIDE.U32 R14, R12, UR10, R4 ;  /* 0x0000000a0c0e7c25 */ /* 0x000fc8000f8e0004 */
[----:B------:R-:W-:-:S04]  /*0900*/  IMAD R7, R13, UR10, R7 ;  /* 0x0000000a0d077c24 */ /* 0x000fc8000f8e0207 */
        /* <DEDUP_REMOVED lines=14> */
.L_x_1064:
        /* <DEDUP_REMOVED lines=28> */
.L_x_1041:
[----:B------:R-:W-:Y:S01]  /*0bb0*/  IMAD.U32 R5, RZ, RZ, UR13 ;  /* 0x0000000dff057e24 */ /* 0x000fe2000f8e00ff */
[----:B------:R-:W-:Y:S01]  /*0bc0*/  MOV R4, UR12 ;  /* 0x0000000c00047c02 */ /* 0x000fe20008000f00 */
[----:B------:R-:W-:Y:S01]  /*0bd0*/  IMAD.U32 R7, RZ, RZ, UR13 ;  /* 0x0000000dff077e24 */ /* 0x000fe2000f8e00ff */
[----:B------:R-:W-:Y:S01]  /*0be0*/  MOV R6, UR12 ;  /* 0x0000000c00067c02 */ /* 0x000fe20008000f00 */
[----:B------:R-:W-:Y:S01]  /*0bf0*/  IMAD.MOV.U32 R3, RZ, RZ, R5 ;  /* 0x000000ffff037224 */ /* 0x000fe200078e0005 */
[----:B------:R-:W-:Y:S02]  /*0c00*/  MOV R20, R22 ;  /* 0x0000001600147202 */ /* 0x000fe40000000f00 */
[----:B------:R-:W-:-:S07]  /*0c10*/  MOV R4, 0xc30 ;  /* 0x00000c3000047802 */ /* 0x000fce0000000f00 */
[----:B------:R-:W-:Y:S05]  /*0c20*/  CALL.REL.NOINC `($__internal_34_$__cuda_sm20_div_s64) ;  /* 0x0000003000707944 */ /* 0x000fea0003c00000 */
        /* <DEDUP_REMOVED lines=9> */
.L_x_1042:
[----:B------:R-:W-:Y:S05]  /*0cc0*/  BSYNC.RECONVERGENT B0 ;  /* 0x0000000000007941 */ /* 0x000fea0003800200 */
.L_x_1040:
        /* <DEDUP_REMOVED lines=34> */
.L_x_1044:
        /* <DEDUP_REMOVED lines=8> */
[----:B------:R-:W-:Y:S05]  /*0f70*/  CALL.REL.NOINC `($__internal_34_$__cuda_sm20_div_s64) ;  /* 0x0000002c009c7944 */ /* 0x000fea0003c00000 */
        /* <DEDUP_REMOVED lines=10> */
.L_x_1045:
[----:B------:R-:W-:Y:S05]  /*1020*/  BSYNC.RECONVERGENT B0 ;  /* 0x0000000000007941 */ /* 0x000fea0003800200 */
.L_x_1043:
        /* <DEDUP_REMOVED lines=35> */
.L_x_1047:
        /* <DEDUP_REMOVED lines=19> */
.L_x_1048:
[----:B------:R-:W-:Y:S05]  /*1390*/  BSYNC.RECONVERGENT B0 ;  /* 0x0000000000007941 */ /* 0x000fea0003800200 */
.L_x_1046:
        /* <DEDUP_REMOVED lines=35> */
.L_x_1050:
        /* <DEDUP_REMOVED lines=19> */
.L_x_1051:
[----:B------:R-:W-:Y:S05]  /*1700*/  BSYNC.RECONVERGENT B0 ;  /* 0x0000000000007941 */ /* 0x000fea0003800200 */
.L_x_1049:
        /* <DEDUP_REMOVED lines=35> */
.L_x_1053:
        /* <DEDUP_REMOVED lines=19> */
.L_x_1054:
[----:B------:R-:W-:Y:S05]  /*1a70*/  BSYNC.RECONVERGENT B0 ;  /* 0x0000000000007941 */ /* 0x000fea0003800200 */
.L_x_1052:
        /* <DEDUP_REMOVED lines=34> */
.L_x_1056:
        /* <DEDUP_REMOVED lines=8> */
[----:B------:R-:W-:Y:S05]  /*1d20*/  CALL.REL.NOINC `($__internal_34_$__cuda_sm20_div_s64) ;  /* 0x0000002000307944 */ /* 0x000fea0003c00000 */
        /* <DEDUP_REMOVED lines=10> */
.L_x_1057:
[----:B------:R-:W-:Y:S05]  /*1dd0*/  BSYNC.RECONVERGENT B0 ;  /* 0x0000000000007941 */ /* 0x000fea0003800200 */
.L_x_1055:
        /* <DEDUP_REMOVED lines=34> */
.L_x_1059:
        /* <DEDUP_REMOVED lines=19> */
.L_x_1060:
[----:B------:R-:W-:Y:S05]  /*2130*/  BSYNC.RECONVERGENT B0 ;  /* 0x0000000000007941 */ /* 0x000fea0003800200 */
.L_x_1058:
        /* <DEDUP_REMOVED lines=34> */
.L_x_1062:
        /* <DEDUP_REMOVED lines=19> */
.L_x_1063:
[----:B------:R-:W-:Y:S05]  /*2490*/  BSYNC.RECONVERGENT B0 ;  /* 0x0000000000007941 */ /* 0x000fea0003800200 */
.L_x_1061:
        /* <DEDUP_REMOVED lines=14> */
.L_x_1039:
        /* <DEDUP_REMOVED lines=36> */
.L_x_1067:
[----:B------:R-:W-:Y:S01]  /*27c0*/  MOV R5, UR13 ;  /* 0x0000000d00057c02 */ /* 0x000fe20008000f00 */
[----:B------:R-:W-:Y:S01]  /*27d0*/  IMAD.U32 R4, RZ, RZ, UR12 ;  /* 0x0000000cff047e24 */ /* 0x000fe2000f8e00ff */
[----:B------:R-:W-:Y:S01]  /*27e0*/  MOV R7, UR13 ;  /* 0x0000000d00077c02 */ /* 0x000fe20008000f00 */
[----:B------:R-:W-:Y:S01]  /*27f0*/  IMAD.U32 R6, RZ, RZ, UR12 ;  /* 0x0000000cff067e24 */ /* 0x000fe2000f8e00ff */
[----:B------:R-:W-:Y:S01]  /*2800*/  MOV R3, R5 ;  /* 0x0000000500037202 */ /* 0x000fe20000000f00 */
[----:B------:R-:W-:Y:S01]  /*2810*/  IMAD.MOV.U32 R20, RZ, RZ, R22 ;  /* 0x000000ffff147224 */ /* 0x000fe200078e0016 */
[----:B------:R-:W-:-:S07]  /*2820*/  MOV R4, 0x2840 ;  /* 0x0000284000047802 */ /* 0x000fce0000000f00 */
[----:B------:R-:W-:Y:S05]  /*2830*/  CALL.REL.NOINC `($__internal_34_$__cuda_sm20_div_s64) ;  /* 0x00000014006c7944 */ /* 0x000fea0003c00000 */
[----:B------:R-:W-:Y:S01]  /*2840*/  IADD3 R10, P0, PT, RZ, -R6, RZ ;  /* 0x80000006ff0a7210 */ /* 0x000fe20007f1e0ff */
        /* <DEDUP_REMOVED lines=8> */
.L_x_1068:
[----:B------:R-:W-:Y:S05]  /*28d0*/  BSYNC.RECONVERGENT B0 ;  /* 0x0000000000007941 */ /* 0x000fea0003800200 */
.L_x_1066:
        /* <DEDUP_REMOVED lines=33> */
.L_x_1070:
        /* <DEDUP_REMOVED lines=19> */
.L_x_1071:
[----:B------:R-:W-:Y:S05]  /*2c20*/  BSYNC.RECONVERGENT B0 ;  /* 0x0000000000007941 */ /* 0x000fea0003800200 */
.L_x_1069:
        /* <DEDUP_REMOVED lines=34> */
.L_x_1073:
        /* <DEDUP_REMOVED lines=19> */
.L_x_1074:
[----:B------:R-:W-:Y:S05]  /*2f80*/  BSYNC.RECONVERGENT B0 ;  /* 0x0000000000007941 */ /* 0x000fea0003800200 */
.L_x_1072:
        /* <DEDUP_REMOVED lines=34> */
.L_x_1076:
        /* <DEDUP_REMOVED lines=19> */
.L_x_1077:
[----:B------:R-:W-:Y:S05]  /*32e0*/  BSYNC.RECONVERGENT B0 ;  /* 0x0000000000007941 */ /* 0x000fea0003800200 */
.L_x_1075:
[----:B------:R-:W0:Y:S01]  /*32f0*/  LDCU.64 UR8, c[0x0][UR4+0x438] ;  /* 0x00008700040877ac */ /* 0x000e220008000a00 */
[----:B------:R-:W-:Y:S01]  /*3300*/  MOV R14, R12 ;  /* 0x0000000c000e7202 */ /* 0x000fe20000000f00 */
[----:B------:R-:W-:Y:S01]  /*3310*/  UIADD3 UR7, UPT, UPT, UR7, -0x4, URZ ;  /* 0xfffffffc07077890 */ /* 0x000fe2000fffe0ff */
[----:B0-----:R-:W-:-:S03]  /*3320*/  IMAD R6, R4, UR9, RZ ;  /* 0x0000000904067c24 */ /* 0x001fc6000f8e02ff */
[----:B------:R-:W-:-:S04]  /*3330*/  IMAD.WIDE.U32 R14, R4, UR8, R14 ;  /* 0x00000008040e7c25 */ /* 0x000fc8000f8e000e */
[----:B------:R-:W-:-:S04]  /*3340*/  IMAD R3, R3, UR8, R6 ;  /* 0x0000000803037c24 */ /* 0x000fc8000f8e0206 */
[----:B------:R-:W-:-:S07]  /*3350*/  IMAD.IADD R15, R15, 0x1, R3 ;  /* 0x000000010f0f7824 */ /* 0x000fce00078e0203 */
.L_x_1065:
        /* <DEDUP_REMOVED lines=37> */
.L_x_1080:
        /* <DEDUP_REMOVED lines=17> */
.L_x_1081:
[----:B------:R-:W-:Y:S05]  /*36c0*/  BSYNC.RECONVERGENT B0 ;  /* 0x0000000000007941 */ /* 0x000fea0003800200 */
.L_x_1079:
        /* <DEDUP_REMOVED lines=33> */
.L_x_1083:
        /* <DEDUP_REMOVED lines=19> */
.L_x_1084:
[----:B------:R-:W-:Y:S05]  /*3a10*/  BSYNC.RECONVERGENT B0 ;  /* 0x0000000000007941 */ /* 0x000fea0003800200 */
.L_x_1082:
[----:B------:R-:W0:Y:S01]  /*3a20*/  LDCU.64 UR8, c[0x0][UR4+0x448] ;  /* 0x00008900040877ac */ /* 0x000e220008000a00 */
[----:B------:R-:W-:Y:S01]  /*3a30*/  IMAD.MOV.U32 R16, RZ, RZ, R14 ;  /* 0x000000ffff107224 */ /* 0x000fe200078e000e */
[----:B------:R-:W-:Y:S01]  /*3a40*/  UIADD3 UR7, UPT, UPT, UR7, -0x2, URZ ;  /* 0xfffffffe07077890 */ /* 0x000fe2000fffe0ff */
[C---:B0-----:R-:W-:Y:S02]  /*3a50*/  IMAD R6, R4.reuse, UR9, RZ ;  /* 0x0000000904067c24 */ /* 0x041fe4000f8e02ff */
[----:B------:R-:W-:-:S04]  /*3a60*/  IMAD.WIDE.U32 R14, R4, UR8, R16 ;  /* 0x00000008040e7c25 */ /* 0x000fc8000f8e0010 */
[----:B------:R-:W-:-:S05]  /*3a70*/  IMAD R3, R3, UR8, R6 ;  /* 0x0000000803037c24 */ /* 0x000fca000f8e0206 */
[----:B------:R-:W-:-:S07]  /*3a80*/  IADD3 R15, PT, PT, R15, R3, RZ ;  /* 0x000000030f0f7210 */ /* 0x000fce0007ffe0ff */
.L_x_1078:
        /* <DEDUP_REMOVED lines=21> */
[----:B------:R-:W-:Y:S02]  /*3be0*/  IMAD R22, R5, UR12, R22 ;  /* 0x0000000c05167c24 */ /* 0x000fe4000f8e0216 */
[----:B------:R-:W-:-:S03]  /*3bf0*/  HFMA2 R5, -RZ, RZ, 0, 0 ;  /* 0x00000000ff057431 */ /* 0x000fc600000001ff */
[----:B------:R-:W-:-:S13]  /*3c00*/  ISETP.GE.U32.AND P0, PT, R22, UR12, PT ;  /* 0x0000000c16007c0c */ /* 0x000fda000bf06070 */
[----:B------:R-:W-:-:S05]  /*3c10*/  @P0 VIADD R22, R22, -UR12 ;  /* 0x8000000c16160c36 */ /* 0x000fca0008000000 */
[----:B------:R-:W-:-:S13]  /*3c20*/  ISETP.GE.U32.AND P0, PT, R22, UR12, PT ;  /* 0x0000000c16007c0c */ /* 0x000fda000bf06070 */
[----:B------:R-:W-:Y:S02]  /*3c30*/  @P0 IADD3 R22, PT, PT, R22, -UR12, RZ ;  /* 0x8000000c16160c10 */ /* 0x000fe4000fffe0ff */
[----:B------:R-:W-:-:S05]  /*3c40*/  @!P1 LOP3.LUT R22, RZ, UR12, RZ, 0x33, !PT ;  /* 0x0000000cff169c12 */ /* 0x000fca000f8e33ff */
[----:B------:R-:W-:Y:S01]  /*3c50*/  IMAD.MOV.U32 R4, RZ, RZ, R22 ;  /* 0x000000ffff047224 */ /* 0x000fe200078e0016 */
[----:B------:R-:W-:Y:S06]  /*3c60*/  BRA `(.L_x_1087) ;  /* 0x0000000000207947 */ /* 0x000fec0003800000 */
.L_x_1086:
[----:B------:R-:W-:Y:S01]  /*3c70*/  MOV R5, UR13 ;  /* 0x0000000d00057c02 */ /* 0x000fe20008000f00 */
[----:B------:R-:W-:Y:S01]  /*3c80*/  IMAD.U32 R10, RZ, RZ, UR12 ;  /* 0x0000000cff0a7e24 */ /* 0x000fe2000f8e00ff */
[----:B------:R-:W-:Y:S01]  /*3c90*/  MOV R11, UR13 ;  /* 0x0000000d000b7c02 */ /* 0x000fe20008000f00 */
[----:B------:R-:W-:Y:S01]  /*3ca0*/  IMAD.U32 R4, RZ, RZ, UR12 ;  /* 0x0000000cff047e24 */ /* 0x000fe2000f8e00ff */
[----:B------:R-:W-:Y:S01]  /*3cb0*/  MOV R11, R9 ;  /* 0x00000009000b7202 */ /* 0x000fe20000000f00 */
[----:B------:R-:W-:Y:S01]  /*3cc0*/  IMAD.MOV.U32 R3, RZ, RZ, R5 ;  /* 0x000000ffff037224 */ /* 0x000fe200078e0005 */
[----:B------:R-:W-:-:S07]  /*3cd0*/  MOV R16, 0x3cf0 ;  /* 0x00003cf000107802 */ /* 0x000fce0000000f00 */
[----:B------:R-:W-:Y:S05]  /*3ce0*/  CALL.REL.NOINC `($__internal_35_$__cuda_sm20_rem_s64) ;  /* 0x0000000400987944 */ /* 0x000fea0003c00000 */
.L_x_1087:
[----:B------:R-:W-:Y:S05]  /*3cf0*/  BSYNC.RECONVERGENT B0 ;  /* 0x0000000000007941 */ /* 0x000fea0003800200 */
.L_x_1085:
[----:B------:R-:W0:Y:S02]  /*3d00*/  LDCU.64 UR8, c[0x0][UR8+0x450] ;  /* 0x00008a00080877ac */ /* 0x000e240008000a00 */
[C---:B0-----:R-:W-:Y:S02]  /*3d10*/  IMAD R3, R4.reuse, UR9, RZ ;  /* 0x0000000904037c24 */ /* 0x041fe4000f8e02ff */
[----:B------:R-:W-:-:S04]  /*3d20*/  IMAD.WIDE.U32 R14, R4, UR8, R14 ;  /* 0x00000008040e7c25 */ /* 0x000fc8000f8e000e */
[----:B------:R-:W-:-:S05]  /*3d30*/  IMAD R3, R5, UR8, R3 ;  /* 0x0000000805037c24 */ /* 0x000fca000f8e0203 */
[----:B------:R-:W-:-:S07]  /*3d40*/  IADD3 R15, PT, PT, R15, R3, RZ ;  /* 0x000000030f0f7210 */ /* 0x000fce0007ffe0ff */
.L_x_1038:
[----:B------:R-:W0:Y:S02]  /*3d50*/  LDCU.64 UR8, c[0x0][UR5+0x520] ;  /* 0x0000a400050877ac */ /* 0x000e240008000a00 */
[----:B0-----:R-:W-:-:S04]  /*3d60*/  ISETP.GE.U32.AND P0, PT, R2, UR8, PT ;  /* 0x0000000802007c0c */ /* 0x001fc8000bf06070 */
[----:B------:R-:W-:-:S13]  /*3d70*/  ISETP.GE.AND.EX P0, PT, R0, UR9, PT, P0 ;  /* 0x0000000900007c0c */ /* 0x000fda000bf06300 */
[----:B------:R-:W-:Y:S05]  /*3d80*/  @P0 EXIT ;  /* 0x000000000000094d */ /* 0x000fea0003800000 */
[----:B------:R-:W0:Y:S01]  /*3d90*/  LDCU.64 UR6, c[0x0][0x380] ;  /* 0x00007000ff0677ac */ /* 0x000e220008000a00 */
[----:B------:R-:W1:Y:S01]  /*3da0*/  LDCU.64 UR4, c[0x0][0x358] ;  /* 0x00006b00ff0477ac */ /* 0x000e620008000a00 */
[----:B0-----:R-:W-:-:S04]  /*3db0*/  LEA R2, P0, R14, UR6, 0x3 ;  /* 0x000000060e027c11 */ /* 0x001fc8000f8018ff */
[----:B------:R-:W-:-:S05]  /*3dc0*/  LEA.HI.X R3, R14, UR7, R15, 0x3, P0 ;  /* 0x000000070e037c11 */ /* 0x000fca00080f1c0f */
[----:B-1----:R-:W-:Y:S01]  /*3dd0*/  STG.E.64 desc[UR4][R2.64], RZ ;  /* 0x000000ff02007986 */ /* 0x002fe2000c101b04 */
[----:B------:R-:W-:Y:S05]  /*3de0*/  EXIT ;  /* 0x000000000000794d */ /* 0x000fea0003800000 */
        .weak           $__internal_34_$__cuda_sm20_div_s64
        .type           $__internal_34_$__cuda_sm20_div_s64,@function
        .size           $__internal_34_$__cuda_sm20_div_s64,($__internal_35_$__cuda_sm20_rem_s64 - $__internal_34_$__cuda_sm20_div_s64)
$__internal_34_$__cuda_sm20_div_s64:
[-C--:B------:R-:W-:Y:S02]  /*3df0*/  IADD3 R19, P1, PT, RZ, -R6.reuse, RZ ;  /* 0x80000006ff137210 */ /* 0x080fe40007f3e0ff */
[----:B------:R-:W-:Y:S02]  /*3e00*/  ISETP.GE.AND P0, PT, R3, RZ, PT ;  /* 0x000000ff0300720c */ /* 0x000fe40003f06270 */
[----:B------:R-:W-:Y:S01]  /*3e10*/  ISETP.GE.AND P3, PT, R9, RZ, PT ;  /* 0x000000ff0900720c */ /* 0x000fe20003f66270 */
[----:B------:R-:W-:Y:S01]  /*3e20*/  IMAD.X R8, RZ, RZ, ~R3, P1 ;  /* 0x000000ffff087224 */ /* 0x000fe200008e0e03 */
[----:B------:R-:W-:Y:S02]  /*3e30*/  SEL R18, R19, R6, !P0 ;  /* 0x0000000613127207 */ /* 0x000fe40004000000 */
[----:B------:R-:W-:Y:S02]  /*3e40*/  IADD3 R21, P4, PT, RZ, -R20, RZ ;  /* 0x80000014ff157210 */ /* 0x000fe40007f9e0ff */
[----:B------:R-:W-:-:S02]  /*3e50*/  SEL R19, R8, R3, !P0 ;  /* 0x0000000308137207 */ /* 0x000fc40004000000 */
[----:B------:R-:W-:Y:S02]  /*3e60*/  SEL R21, R21, R20, !P3 ;  /* 0x0000001415157207 */ /* 0x000fe40005800000 */
        /* <DEDUP_REMOVED lines=22> */
[C---:B------:R-:W-:Y:S01]  /*3fd0*/  IMAD R5, R11.reuse, R19, R25 ;  /* 0x000000130b057224 */ /* 0x040fe200078e0219 */
[----:B------:R-:W-:Y:S01]  /*3fe0*/  IADD3 R7, P0, PT, RZ, -R24, RZ ;  /* 0x80000018ff077210 */ /* 0x000fe20007f1e0ff */
[----:B------:R-:W-:Y:S02]  /*3ff0*/  HFMA2 R25, -RZ, RZ, 0, 0 ;  /* 0x00000000ff197431 */ /* 0x000fe400000001ff */
[----:B------:R-:W-:Y:S02]  /*4000*/  IMAD R5, R8, R18, R5 ;  /* 0x0000001208057224 */ /* 0x000fe400078e0205 */
[----:B------:R-:W-:-:S03]  /*4010*/  IMAD.HI.U32 R10, R11, R7, RZ ;  /* 0x000000070b0a7227 */ /* 0x000fc600078e00ff */
[----:B------:R-:W-:-:S05]  /*4020*/  IADD3.X R5, PT, PT, RZ, ~R5, RZ, P0, !PT ;  /* 0x80000005ff057210 */ /* 0x000fca00007fe4ff */
[----:B------:R-:W-:-:S04]  /*4030*/  IMAD.WIDE.U32 R10, P0, R11, R5, R10 ;  /* 0x000000050b0a7225 */ /* 0x000fc8000780000a */
[----:B------:R-:W-:-:S04]  /*4040*/  IMAD.HI.U32 R10, P1, R8, R7, R10 ;  /* 0x00000007080a7227 */ /* 0x000fc8000782000a */
        /* <DEDUP_REMOVED lines=33> */
[-C--:B------:R-:W-:Y:S02]  /*4260*/  IADD3.X R5, PT, PT, RZ, R20.reuse, RZ, P2, !PT ;  /* 0x00000014ff057210 */ /* 0x080fe400017fe4ff */
[----:B------:R-:W-:Y:S02]  /*4270*/  SEL R8, R8, R7, P0 ;  /* 0x0000000708087207 */ /* 0x000fe40000000000 */
[----:B------:R-:W-:Y:S02]  /*4280*/  LOP3.LUT R7, R3, R9, RZ, 0x3c, !PT ;  /* 0x0000000903077212 */ /* 0x000fe400078e3cff */
[----:B------:R-:W-:Y:S02]  /*4290*/  SEL R20, R5, R20, P0 ;  /* 0x0000001405147207 */ /* 0x000fe40000000000 */
[----:B------:R-:W-:Y:S02]  /*42a0*/  IADD3 R5, P2, PT, RZ, -R8, RZ ;  /* 0x80000008ff057210 */ /* 0x000fe40007f5e0ff */
[----:B------:R-:W-:-:S02]  /*42b0*/  ISETP.NE.U32.AND P0, PT, R6, RZ, PT ;  /* 0x000000ff0600720c */ /* 0x000fc40003f05070 */
[----:B------:R-:W-:Y:S01]  /*42c0*/  ISETP.GE.AND P1, PT, R7, RZ, PT ;  /* 0x000000ff0700720c */ /* 0x000fe20003f26270 */
[----:B------:R-:W-:Y:S01]  /*42d0*/  IMAD.X R7, RZ, RZ, ~R20, P2 ;  /* 0x000000ffff077224 */ /* 0x000fe200010e0e14 */
[----:B------:R-:W-:Y:S02]  /*42e0*/  ISETP.NE.AND.EX P0, PT, R3, RZ, PT, P0 ;  /* 0x000000ff0300720c */ /* 0x000fe40003f05300 */
[----:B------:R-:W-:Y:S02]  /*42f0*/  SEL R5, R5, R8, !P1 ;  /* 0x0000000805057207 */ /* 0x000fe40004800000 */
[----:B------:R-:W-:Y:S02]  /*4300*/  SEL R7, R7, R20, !P1 ;  /* 0x0000001407077207 */ /* 0x000fe40004800000 */
[----:B------:R-:W-:Y:S02]  /*4310*/  SEL R6, R5, 0xffffffff, P0 ;  /* 0xffffffff05067807 */ /* 0x000fe40000000000 */
[----:B------:R-:W-:-:S02]  /*4320*/  MOV R5, 0x0 ;  /* 0x0000000000057802 */ /* 0x000fc40000000f00 */
[----:B------:R-:W-:Y:S02]  /*4330*/  SEL R7, R7, 0xffffffff, P0 ;  /* 0xffffffff07077807 */ /* 0x000fe40000000000 */
[----:B------:R-:W-:Y:S05]  /*4340*/  RET.REL.NODEC R4 `(_ZN2at6native16triu_tril_kernelIN3c107complexIfEElLb1ELi1ELb1EEEvNS_4cuda6detail10TensorInfoIT_T0_EENS7_IKS8_S9_EEllS9_) ;  /* 0xffffffbc042c7950 */ /* 0x000fea0003c3ffff */
        .weak           $__internal_35_$__cuda_sm20_rem_s64
        .type           $__internal_35_$__cuda_sm20_rem_s64,@function
        .size           $__internal_35_$__cuda_sm20_rem_s64,(.L_x_6325 - $__internal_35_$__cuda_sm20_rem_s64)
$__internal_35_$__cuda_sm20_rem_s64:
[-C--:B------:R-:W-:Y:S02]  /*4350*/  IADD3 R5, P1, PT, RZ, -R10.reuse, RZ ;  /* 0x8000000aff057210 */ /* 0x080fe40007f3e0ff */
[----:B------:R-:W-:Y:S02]  /*4360*/  ISETP.GE.AND P0, PT, R3, RZ, PT ;  /* 0x000000ff0300720c */ /* 0x000fe40003f06270 */
[-C--:B------:R-:W-:Y:S02]  /*4370*/  IADD3.X R8, PT, PT, RZ, ~R3.reuse, RZ, P1, !PT ;  /* 0x80000003ff087210 */ /* 0x080fe40000ffe4ff */
[----:B------:R-:W-:Y:S02]  /*4380*/  SEL R4, R5, R10, !P0 ;  /* 0x0000000a05047207 */ /* 0x000fe40004000000 */
[----:B------:R-:W-:-:S04]  /*4390*/  SEL R5, R8, R3, !P0 ;  /* 0x0000000308057207 */ /* 0x000fc80004000000 */
        /* <DEDUP_REMOVED lines=11> */
[----:B------:R-:W-:-:S03]  /*4450*/  IMAD.HI.U32 R12, R8, R19, RZ ;  /* 0x00000013080c7227 */ /* 0x000fc600078e00ff */
[----:B------:R-:W-:Y:S02]  /*4460*/  IADD3.X R21, PT, PT, RZ, ~R13, RZ, P0, !PT ;  /* 0x8000000dff157210 */ /* 0x000fe400007fe4ff */
        /* <DEDUP_REMOVED lines=16> */
[----:B------:R-:W-:Y:S01]  /*4570*/  IMAD.WIDE.U32 R12, P0, R13, R8, R12 ;  /* 0x000000080d0c7225 */ /* 0x000fe2000780000c */
[----:B------:R-:W-:-:S04]  /*4580*/  IADD3.X R18, PT, PT, RZ, ~R11, RZ, P4, !PT ;  /* 0x8000000bff127210 */ /* 0x000fc800027fe4ff */
[----:B------:R-:W-:Y:S01]  /*4590*/  SEL R11, R18, R11, !P1 ;  /* 0x0000000b120b7207 */ /* 0x000fe20004800000 */
[----:B------:R-:W-:Y:S01]  /*45a0*/  IMAD.HI.U32 R12, P2, R17, R19, R12 ;  /* 0x00000013110c7227 */ /* 0x000fe2000784000c */
[----:B------:R-:W-:-:S03]  /*45b0*/  SEL R13, R9, R22, !P1 ;  /* 0x00000016090d7207 */ /* 0x000fc60004800000 */
[----:B------:R-:W-:Y:S02]  /*45c0*/  HFMA2 R9, -RZ, RZ, 0, 0 ;  /* 0x00000000ff097431 */ /* 0x000fe400000001ff */
[CC--:B------:R-:W-:Y:S02]  /*45d0*/  IMAD R19, R17.reuse, R8.reuse, RZ ;  /* 0x0000000811137224 */ /* 0x0c0fe400078e02ff */
[----:B------:R-:W-:-:S03]  /*45e0*/  IMAD.HI.U32 R8, R17, R8, RZ ;  /* 0x0000000811087227 */ /* 0x000fc600078e00ff */
[----:B------:R-:W-:Y:S01]  /*45f0*/  IADD3 R12, P3, PT, R19, R12, RZ ;  /* 0x0000000c130c7210 */ /* 0x000fe20007f7e0ff */
[----:B------:R-:W-:-:S04]  /*4600*/  IMAD.X R17, R8, 0x1, R17, P0 ;  /* 0x0000000108117824 */ /* 0x000fc800000e0611 */
        /* <DEDUP_REMOVED lines=16> */
[CC--:B------:R-:W-:Y:S02]  /*4710*/  ISETP.GE.U32.AND.EX P0, PT, R17.reuse, R5.reuse, PT, P0 ;  /* 0x000000051100720c */ /* 0x0c0fe40003f06100 */
[----:B------:R-:W-:Y:S02]  /*4720*/  IADD3.X R11, PT, PT, R17, ~R5, RZ, P2, !PT ;  /* 0x80000005110b7210 */ /* 0x000fe400017fe4ff */
[----:B------:R-:W-:Y:S02]  /*4730*/  SEL R9, R9, R13, P0 ;  /* 0x0000000d09097207 */ /* 0x000fe40000000000 */
[----:B------:R-:W-:-:S02]  /*4740*/  SEL R11, R11, R17, P0 ;  /* 0x000000110b0b7207 */ /* 0x000fc40000000000 */
[CC--:B------:R-:W-:Y:S02]  /*4750*/  ISETP.GE.U32.AND P0, PT, R9.reuse, R4.reuse, PT ;  /* 0x000000040900720c */ /* 0x0c0fe40003f06070 */
[----:B------:R-:W-:Y:S02]  /*4760*/  IADD3 R4, P2, PT, R9, -R4, RZ ;  /* 0x8000000409047210 */ /* 0x000fe40007f5e0ff */
[C---:B------:R-:W-:Y:S02]  /*4770*/  ISETP.GE.U32.AND.EX P0, PT, R11.reuse, R5, PT, P0 ;  /* 0x000000050b00720c */ /* 0x040fe40003f06100 */
[----:B------:R-:W-:Y:S01]  /*4780*/  MOV R17, 0x0 ;  /* 0x0000000000117802 */ /* 0x000fe20000000f00 */
[----:B------:R-:W-:Y:S01]  /*4790*/  IMAD.X R5, R11, 0x1, ~R5, P2 ;  /* 0x000000010b057824 */ /* 0x000fe200010e0e05 */
[----:B------:R-:W-:-:S04]  /*47a0*/  SEL R4, R4, R9, P0 ;  /* 0x0000000904047207 */ /* 0x000fc80000000000 */
[----:B------:R-:W-:Y:S02]  /*47b0*/  SEL R5, R5, R11, P0 ;  /* 0x0000000b05057207 */ /* 0x000fe40000000000 */
[-C--:B------:R-:W-:Y:S02]  /*47c0*/  IADD3 R9, P2, PT, RZ, -R4.reuse, RZ ;  /* 0x80000004ff097210 */ /* 0x080fe40007f5e0ff */
[----:B------:R-:W-:Y:S02]  /*47d0*/  ISETP.NE.U32.AND P0, PT, R10, RZ, PT ;  /* 0x000000ff0a00720c */ /* 0x000fe40003f05070 */
[----:B------:R-:W-:Y:S02]  /*47e0*/  IADD3.X R8, PT, PT, RZ, ~R5, RZ, P2, !PT ;  /* 0x80000005ff087210 */ /* 0x000fe400017fe4ff */
[----:B------:R-:W-:Y:S02]  /*47f0*/  ISETP.NE.AND.EX P0, PT, R3, RZ, PT, P0 ;  /* 0x000000ff0300720c */ /* 0x000fe40003f05300 */
[----:B------:R-:W-:-:S02]  /*4800*/  SEL R4, R9, R4, !P1 ;  /* 0x0000000409047207 */ /* 0x000fc40004800000 */
[----:B------:R-:W-:Y:S02]  /*4810*/  SEL R5, R8, R5, !P1 ;  /* 0x0000000508057207 */ /* 0x000fe40004800000 */
[----:B------:R-:W-:Y:S02]  /*4820*/  SEL R4, R4, 0xffffffff, P0 ;  /* 0xffffffff04047807 */ /* 0x000fe40000000000 */
[----:B------:R-:W-:Y:S01]  /*4830*/  SEL R5, R5, 0xffffffff, P0 ;  /* 0xffffffff05057807 */ /* 0x000fe20000000000 */
[----:B------:R-:W-:Y:S06]  /*4840*/  RET.REL.NODEC R16 `(_ZN2at6native16triu_tril_kernelIN3c107complexIfEElLb1ELi1ELb1EEEvNS_4cuda6detail10TensorInfoIT_T0_EENS7_IKS8_S9_EEllS9_) ;  /* 0xffffffb410ec7950 */ /* 0x000fec0003c3ffff */
.L_x_1088:
        /* <DEDUP_REMOVED lines=11> */
.L_x_6325:


//--------------------- .text._ZN2at6native16triu_tril_kernelIN3c107complexIfEEiLb1ELi1ELb0EEEvNS_4cuda6detail10TensorInfoIT_T0_EENS7_IKS8_S9_EEllS9_ --------------------------
	.section	.text._ZN2at6native16triu_tril_kernelIN3c107complexIfEEiLb1ELi1ELb0EEEvNS_4cuda6detail10TensorInfoIT_T0_EENS7_IKS8_S9_EEllS9_,"ax",@progbits
	.align	128
        .global         _ZN2at6native16triu_tril_kernelIN3c107complexIfEEiLb1ELi1ELb0EEEvNS_4cuda6detail10TensorInfoIT_T0_EENS7_IKS8_S9_EEllS9_
        .type           _ZN2at6native16triu_tril_kernelIN3c107complexIfEEiLb1ELi1ELb0EEEvNS_4cuda6detail10TensorInfoIT_T0_EENS7_IKS8_S9_EEllS9_,@function
        .size           _ZN2at6native16triu_tril_kernelIN3c107complexIfEEiLb1ELi1ELb0EEEvNS_4cuda6detail10TensorInfoIT_T0_EENS7_IKS8_S9_EEllS9_,(.L_x_6327 - _ZN2at6native16triu_tril_kernelIN3c107complexIfEEiLb1ELi1ELb0EEEvNS_4cuda6detail10TensorInfoIT_T0_EENS7_IKS8_S9_EEllS9_)
        .other          _ZN2at6native16triu_tril_kernelIN3c107complexIfEEiLb1ELi1ELb0EEEvNS_4cuda6detail10TensorInfoIT_T0_EENS7_IKS8_S9_EEllS9_,@"STO_CUDA_ENTRY STV_DEFAULT"
_ZN2at6native16triu_tril_kernelIN3c107complexIfEEiLb1ELi1ELb0EEEvNS_4cuda6detail10TensorInfoIT_T0_EENS7_IKS8_S9_EEllS9_:
.text._ZN2at6native16triu_tril_kernelIN3c107complexIfEEiLb1ELi1ELb0EEEvNS_4cuda6detail10TensorInfoIT_T0_EENS7_IKS8_S9_EEllS9_:
[----:B------:R-:W-:Y:S01]  /*0000*/  LDC R1, c[0x0][0x37c] ;  /* 0x0000df00ff017b82 */ /* 0x000fe20000000800 */
[----:B------:R-:W0:Y:S07]  /*0010*/  S2R R12, SR_TID.X ;  /* 0x00000000000c7919 */ /* 0x000e2e0000002100 */
[----:B------:R-:W0:Y:S01]  /*0020*/  S2UR UR4, SR_CTAID.X ;  /* 0x00000000000479c3 */ /* 0x000e220000002500 */
[----:B------:R-:W1:Y:S01]  /*0030*/  LDCU.64 UR6, c[0x0][0x538] ;  /* 0x0000a700ff0677ac */ /* 0x000e620008000a00 */
[----:B------:R-:W-:-:S06]  /*0040*/  IMAD.MOV.U32 R13, RZ, RZ, RZ ;  /* 0x000000ffff0d7224 */ /* 0x000fcc00078e00ff */
[----:B------:R-:W0:Y:S02]  /*0050*/  LDC R3, c[0x0][0x360] ;  /* 0x0000d800ff037b82 */ /* 0x000e240000000800 */
[----:B0-----:R-:W-:-:S03]  /*0060*/  IMAD.WIDE.U32 R12, R3, UR4, R12 ;  /* 0x00000004030c7c25 */ /* 0x001fc6000f8e000c */
        /* <DEDUP_REMOVED lines=31> */
.L_x_1090:
[----:B------:R-:W0:Y:S01]  /*0260*/  LDCU UR6, c[0x0][0x540] ;  /* 0x0000a800ff0677ac */ /* 0x000e220008000800 */
[----:B------:R-:W-:Y:S01]  /*0270*/  IMAD.MOV.U32 R10, RZ, RZ, R12 ;  /* 0x000000ffff0a7224 */ /* 0x000fe200078e000c */
[----:B------:R-:W-:Y:S01]  /*0280*/  MOV R7, R13 ;  /* 0x0000000d00077202 */ /* 0x000fe20000000f00 */
[----:B------:R-:W-:Y:S01]  /*0290*/  IMAD.U32 R4, RZ, RZ, UR4 ;  /* 0x00000004ff047e24 */ /* 0x000fe2000f8e00ff */
[----:B------:R-:W-:Y:S01]  /*02a0*/  MOV R2, 0x2d0 ;  /* 0x000002d000027802 */ /* 0x000fe20000000f00 */
[----:B0-----:R-:W-:-:S07]  /*02b0*/  IMAD.U32 R5, RZ, RZ, UR6 ;  /* 0x00000006ff057e24 */ /* 0x001fce000f8e00ff */
[----:B------:R-:W-:Y:S05]  /*02c0*/  CALL.REL.NOINC `($__internal_36_$__cuda_sm20_div_s64) ;  /* 0x00000030002c7944 */ /* 0x000fea0003c00000 */
[----:B------:R-:W0:Y:S01]  /*02d0*/  LDCU UR6, c[0x0][0x540] ;  /* 0x0000a800ff0677ac */ /* 0x000e220008000800 */
[----:B------:R-:W-:Y:S01]  /*02e0*/  IADD3 R3, PT, PT, -R9, RZ, RZ ;  /* 0x000000ff09037210 */ /* 0x000fe20007ffe1ff */
[----:B------:R-:W-:Y:S02]  /*02f0*/  IMAD.MOV.U32 R16, RZ, RZ, R9 ;  /* 0x000000ffff107224 */ /* 0x000fe400078e0009 */
[----:B------:R-:W-:Y:S02]  /*0300*/  IMAD.MOV.U32 R17, RZ, RZ, R4 ;  /* 0x000000ffff117224 */ /* 0x000fe400078e0004 */
[----:B0-----:R-:W-:-:S07]  /*0310*/  IMAD R0, R3, UR6, R12 ;  /* 0x0000000603007c24 */ /* 0x001fce000f8e020c */
.L_x_1091:
[----:B------:R-:W-:Y:S05]  /*0320*/  BSYNC.RECONVERGENT B0 ;  /* 0x0000000000007941 */ /* 0x000fea0003800200 */
.L_x_1089:
[----:B------:R-:W0:Y:S01]  /*0330*/  LDCU UR4, c[0x0][0x528] ;  /* 0x0000a500ff0477ac */ /* 0x000e220008000800 */
[----:B------:R-:W-:Y:S01]  /*0340*/  BSSY.RECONVERGENT B0, `(.L_x_1092) ;  /* 0x0000026000007945 */ /* 0x000fe20003800200 */
[----:B0-----:R-:W-:-:S12]  /*0350*/  USHF.L.U32 UR4, UR4, 0x2, URZ ;  /* 0x0000000204047899 */ /* 0x001fd800080006ff */
        /* <DEDUP_REMOVED lines=27> */
.L_x_1093:
[----:B------:R-:W-:Y:S01]  /*0510*/  MOV R10, R16 ;  /* 0x00000010000a7202 */ /* 0x000fe20000000f00 */
[----:B------:R-:W-:Y:S01]  /*0520*/  IMAD.MOV.U32 R7, RZ, RZ, R17 ;  /* 0x000000ffff077224 */ /* 0x000fe200078e0011 */
[----:B------:R-:W-:Y:S01]  /*0530*/  MOV R5, UR5 ;  /* 0x0000000500057c02 */ /* 0x000fe20008000f00 */
[----:B------:R-:W-:Y:S01]  /*0540*/  IMAD.U32 R4, RZ, RZ, UR6 ;  /* 0x00000006ff047e24 */ /* 0x000fe2000f8e00ff */
[----:B------:R-:W-:-:S07]  /*0550*/  MOV R2, 0x570 ;  /* 0x0000057000027802 */ /* 0x000fce0000000f00 */
[----:B------:R-:W-:Y:S05]  /*0560*/  CALL.REL.NOINC `($__internal_36_$__cuda_sm20_div_s64) ;  /* 0x0000002c00847944 */ /* 0x000fea0003c00000 */
[----:B------:R-:W-:Y:S01]  /*0570*/  IADD3 R3, PT, PT, -R9, RZ, RZ ;  /* 0x000000ff09037210 */ /* 0x000fe20007ffe1ff */
[----:B------:R-:W-:-:S04]  /*0580*/  IMAD.MOV.U32 R12, RZ, RZ, R9 ;  /* 0x000000ffff0c7224 */ /* 0x000fc800078e0009 */
[----:B------:R-:W-:-:S07]  /*0590*/  IMAD R3, R3, UR5, R16 ;  /* 0x0000000503037c24 */ /* 0x000fce000f8e0210 */
.L_x_1094:
[----:B------:R-:W-:Y:S05]  /*05a0*/  BSYNC.RECONVERGENT B0 ;  /* 0x0000000000007941 */ /* 0x000fea0003800200 */
.L_x_1092:
[----:B------:R-:W0:Y:S01]  /*05b0*/  LDCU UR6, c[0x0][0x528] ;  /* 0x0000a500ff0677ac */ /* 0x000e220008000800 */
[----:B------:R-:W1:Y:S01]  /*05c0*/  LDCU UR5, c[0x0][UR4+0x4c0] ;  /* 0x00009800040577ac */ /* 0x000e620008000800 */
[----:B------:R-:W2:Y:S01]  /*05d0*/  LDCU UR7, c[0x0][UR4+0x3e8] ;  /* 0x00007d00040777ac */ /* 0x000ea20008000800 */
[----:B------:R-:W3:Y:S01]  /*05e0*/  LDCU UR8, c[0x0][UR4+0x4bc] ;  /* 0x00009780040877ac */ /* 0x000ee20008000800 */
[----:B------:R-:W4:Y:S01]  /*05f0*/  LDCU UR9, c[0x0][UR4+0x3e4] ;  /* 0x00007c80040977ac */ /* 0x000f220008000800 */
[----:B0-----:R-:W-:Y:S01]  /*0600*/  UISETP.GE.AND UP0, UPT, UR6, 0x3, UPT ;  /* 0x000000030600788c */ /* 0x001fe2000bf06270 */
[C---:B-1----:R-:W-:Y:S02]  /*0610*/  IMAD R20, R0.reuse, UR5, RZ ;  /* 0x0000000500147c24 */ /* 0x042fe4000f8e02ff */
[----:B--2---:R-:W-:Y:S02]  /*0620*/  IMAD R22, R0, UR7, RZ ;  /* 0x0000000700167c24 */ /* 0x004fe4000f8e02ff */
[----:B---3--:R-:W-:-:S02]  /*0630*/  IMAD R20, R3, UR8, R20 ;  /* 0x0000000803147c24 */ /* 0x008fc4000f8e0214 */
[----:B----4-:R-:W-:Y:S02]  /*0640*/  IMAD R22, R3, UR9, R22 ;  /* 0x0000000903167c24 */ /* 0x010fe4000f8e0216 */
        /* <DEDUP_REMOVED lines=9> */
.L_x_1121:
        /* <DEDUP_REMOVED lines=30> */
.L_x_1098:
[----:B------:R-:W-:Y:S01]  /*08c0*/  IMAD.MOV.U32 R7, RZ, RZ, R4 ;  /* 0x000000ffff077224 */ /* 0x000fe200078e0004 */
[----:B------:R-:W-:Y:S01]  /*08d0*/  MOV R10, R12 ;  /* 0x0000000c000a7202 */ /* 0x000fe20000000f00 */
[----:B------:R-:W-:Y:S01]  /*08e0*/  IMAD.U32 R5, RZ, RZ, UR8 ;  /* 0x00000008ff057e24 */ /* 0x000fe2000f8e00ff */
[----:B------:R-:W-:Y:S02]  /*08f0*/  MOV R4, UR10 ;  /* 0x0000000a00047c02 */ /* 0x000fe40008000f00 */
[----:B------:R-:W-:-:S07]  /*0900*/  MOV R2, 0x920 ;  /* 0x0000092000027802 */ /* 0x000fce0000000f00 */
[----:B------:R-:W-:Y:S05]  /*0910*/  CALL.REL.NOINC `($__internal_36_$__cuda_sm20_div_s64) ;  /* 0x0000002800987944 */ /* 0x000fea0003c00000 */
[----:B------:R-:W-:Y:S01]  /*0920*/  IMAD.MOV R5, RZ, RZ, -R9 ;  /* 0x000000ffff057224 */ /* 0x000fe200078e0a09 */
[----:B------:R-:W-:Y:S01]  /*0930*/  MOV R16, R9 ;  /* 0x0000000900107202 */ /* 0x000fe20000000f00 */
[----:B------:R-:W-:Y:S02]  /*0940*/  IMAD.MOV.U32 R17, RZ, RZ, R4 ;  /* 0x000000ffff117224 */ /* 0x000fe400078e0004 */
[----:B------:R-:W-:-:S07]  /*0950*/  IMAD R5, R5, UR8, R12 ;  /* 0x0000000805057c24 */ /* 0x000fce000f8e020c */
.L_x_1099:
[----:B------:R-:W-:Y:S05]  /*0960*/  BSYNC.RECONVERGENT B0 ;  /* 0x0000000000007941 */ /* 0x000fea0003800200 */
.L_x_1097:
        /* <DEDUP_REMOVED lines=34> */
.L_x_1101:
        /* <DEDUP_REMOVED lines=10> */
.L_x_1102:
[----:B------:R-:W-:Y:S05]  /*0c30*/  BSYNC.RECONVERGENT B0 ;  /* 0x0000000000007941 */ /* 0x000fea0003800200 */
.L_x_1100:
        /* <DEDUP_REMOVED lines=34> */
.L_x_1104:
        /* <DEDUP_REMOVED lines=10> */
.L_x_1105:
[----:B------:R-:W-:Y:S05]  /*0f00*/  BSYNC.RECONVERGENT B0 ;  /* 0x0000000000007941 */ /* 0x000fea0003800200 */
.L_x_1103:
        /* <DEDUP_REMOVED lines=34> */
.L_x_1107:
        /* <DEDUP_REMOVED lines=10> */
.L_x_1108:
[----:B------:R-:W-:Y:S05]  /*11d0*/  BSYNC.RECONVERGENT B0 ;  /* 0x0000000000007941 */ /* 0x000fea0003800200 */
.L_x_1106:
        /* <DEDUP_REMOVED lines=34> */
.L_x_1110:
        /* <DEDUP_REMOVED lines=10> */
.L_x_1111:
[----:B------:R-:W-:Y:S05]  /*14a0*/  BSYNC.RECONVERGENT B0 ;  /* 0x0000000000007941 */ /* 0x000fea0003800200 */
.L_x_1109:
        /* <DEDUP_REMOVED lines=34> */
.L_x_1113:
        /* <DEDUP_REMOVED lines=10> */
.L_x_1114:
[----:B------:R-:W-:Y:S05]  /*1770*/  BSYNC.RECONVERGENT B0 ;  /* 0x0000000000007941 */ /* 0x000fea0003800200 */
.L_x_1112:
        /* <DEDUP_REMOVED lines=34> */
.L_x_1116:
        /* <DEDUP_REMOVED lines=10> */
.L_x_1117:
[----:B------:R-:W-:Y:S05]  /*1a40*/  BSYNC.RECONVERGENT B0 ;  /* 0x0000000000007941 */ /* 0x000fea0003800200 */
.L_x_1115:
        /* <DEDUP_REMOVED lines=32> */
.L_x_1119:
        /* <DEDUP_REMOVED lines=9> */
.L_x_1120:
[----:B------:R-:W-:Y:S05]  /*1ce0*/  BSYNC.RECONVERGENT B0 ;  /* 0x0000000000007941 */ /* 0x000fea0003800200 */
.L_x_1118:
        /* <DEDUP_REMOVED lines=9> */
.L_x_1096:
        /* <DEDUP_REMOVED lines=34> */
.L_x_1124:
        /* <DEDUP_REMOVED lines=10> */
.L_x_1125:
[----:B------:R-:W-:Y:S05]  /*2040*/  BSYNC.RECONVERGENT B0 ;  /* 0x0000000000007941 */ /* 0x000fea0003800200 */
.L_x_1123:
        /* <DEDUP_REMOVED lines=36> */
.L_x_1127:
        /* <DEDUP_REMOVED lines=10> */
.L_x_1128:
[----:B------:R-:W-:Y:S05]  /*2330*/  BSYNC.RECONVERGENT B0 ;  /* 0x0000000000007941 */ /* 0x000fea0003800200 */
.L_x_1126:
        /* <DEDUP_REMOVED lines=36> */
.L_x_1130:
        /* <DEDUP_REMOVED lines=10> */
.L_x_1131:
[----:B------:R-:W-:Y:S05]  /*2620*/  BSYNC.RECONVERGENT B0 ;  /* 0x0000000000007941 */ /* 0x000fea0003800200 */
.L_x_1129:
        /* <DEDUP_REMOVED lines=35> */
.L_x_1133:
        /* <DEDUP_REMOVED lines=9> */
.L_x_1134:
[----:B------:R-:W-:Y:S05]  /*28f0*/  BSYNC.RECONVERGENT B0 ;  /* 0x0000000000007941 */ /* 0x000fea0003800200 */
.L_x_1132:
[----:B------:R-:W-:Y:S01]  /*2900*/  UMOV UR7, 0x6c ;  /* 0x0000006c00077882 */ /* 0x000fe20000000000 */
[----:B------:R-:W0:Y:S01]  /*2910*/  LDCU UR9, c[0x0][UR9+0x4c4] ;  /* 0x00009880090977ac */ /* 0x000e220008000800 */
[----:B------:R-:W-:Y:S02]  /*2920*/  ULEA UR7, UR10, UR7, 0x2 ;  /* 0x000000070a077291 */ /* 0x000fe4000f8e10ff */
[----:B------:R-:W-:-:S10]  /*2930*/  UIADD3 UR5, UPT, UPT, UR5, -0x4, URZ ;  /* 0xfffffffc05057890 */ /* 0x000fd4000fffe0ff */
[----:B------:R-:W1:Y:S01]  /*2940*/  LDCU UR7, c[0x0][UR7+0x380] ;  /* 0x00007000070777ac */ /* 0x000e620008000800 */
[C---:B0-----:R-:W-:Y:S02]  /*2950*/  IMAD R20, R17.reuse, UR9, R20 ;  /* 0x0000000911147c24 */ /* 0x041fe4000f8e0214 */
[----:B-1----:R-:W-:-:S07]  /*2960*/  IMAD R22, R17, UR7, R22 ;  /* 0x0000000711167c24 */ /* 0x002fce000f8e0216 */
.L_x_1122:
        /* <DEDUP_REMOVED lines=33> */
.L_x_1137:
        /* <DEDUP_REMOVED lines=10> */
.L_x_1138:
[----:B------:R-:W-:Y:S05]  /*2c20*/  BSYNC.RECONVERGENT B0 ;  /* 0x0000000000007941 */ /* 0x000fea0003800200 */
.L_x_1136:
        /* <DEDUP_REMOVED lines=35> */
.L_x_1140:
        /* <DEDUP_REMOVED lines=9> */
.L_x_1141:
[----:B------:R-:W-:Y:S05]  /*2ef0*/  BSYNC.RECONVERGENT B0 ;  /* 0x0000000000007941 */ /* 0x000fea0003800200 */
.L_x_1139:
[----:B------:R-:W-:Y:S01]  /*2f00*/  UMOV UR6, 0x6c ;  /* 0x0000006c00067882 */ /* 0x000fe20000000000 */
[----:B------:R-:W0:Y:S01]  /*2f10*/  LDCU UR8, c[0x0][UR8+0x4c4] ;  /* 0x00009880080877ac */ /* 0x000e220008000800 */
[----:B------:R-:W-:Y:S02]  /*2f20*/  ULEA UR6, UR9, UR6, 0x2 ;  /* 0x0000000609067291 */ /* 0x000fe4000f8e10ff */
[----:B------:R-:W-:-:S10]  /*2f30*/  UIADD3 UR5, UPT, UPT, UR5, -0x2, URZ ;  /* 0xfffffffe05057890 */ /* 0x000fd4000fffe0ff */
[----:B------:R-:W1:Y:S01]  /*2f40*/  LDCU UR6, c[0x0][UR6+0x380] ;  /* 0x00007000060677ac */ /* 0x000e620008000800 */
[C---:B0-----:R-:W-:Y:S02]  /*2f50*/  IMAD R20, R17.reuse, UR8, R20 ;  /* 0x0000000811147c24 */ /* 0x041fe4000f8e0214 */
[----:B-1----:R-:W-:-:S07]  /*2f60*/  IMAD R22, R17, UR6, R22 ;  /* 0x0000000611167c24 */ /* 0x002fce000f8e0216 */
.L_x_1135:
        /* <DEDUP_REMOVED lines=29> */
.L_x_1143:
[----:B------:R-:W-:-:S07]  /*3140*/  MOV R2, 0x3160 ;  /* 0x0000316000027802 */ /* 0x000fce0000000f00 */
[----:B------:R-:W-:Y:S05]  /*3150*/  CALL.REL.NOINC `($__internal_37_$__cuda_sm20_rem_s64) ;  /* 0x0000000400e47944 */ /* 0x000fea0003c00000 */
.L_x_1144:
[----:B------:R-:W-:Y:S05]  /*3160*/  BSYNC.RECONVERGENT B0 ;  /* 0x0000000000007941 */ /* 0x000fea0003800200 */
.L_x_1142:
[----:B------:R-:W0:Y:S01]  /*3170*/  LDCU UR6, c[0x0][UR5+0x4c4] ;  /* 0x00009880050677ac */ /* 0x000e220008000800 */
[----:B------:R-:W1:Y:S01]  /*3180*/  LDCU UR5, c[0x0][UR5+0x3ec] ;  /* 0x00007d80050577ac */ /* 0x000e620008000800 */
[C---:B0-----:R-:W-:Y:S02]  /*3190*/  IMAD R20, R12.reuse, UR6, R20 ;  /* 0x000000060c147c24 */ /* 0x041fe4000f8e0214 */
[----:B-1----:R-:W-:-:S07]  /*31a0*/  IMAD R22, R12, UR5, R22 ;  /* 0x000000050c167c24 */ /* 0x002fce000f8e0216 */
.L_x_1095:
[----:B------:R-:W0:Y:S01]  /*31b0*/  LDCU.64 UR8, c[0x0][0x530] ;  /* 0x0000a600ff0877ac */ /* 0x000e220008000a00 */
[----:B------:R-:W-:Y:S01]  /*31c0*/  IADD3 R6, PT, PT, R0, -R3, RZ ;  /* 0x8000000300067210 */ /* 0x000fe20007ffe0ff */
[----:B------:R-:W-:Y:S01]  /*31d0*/  BSSY.RECONVERGENT B0, `(.L_x_1145) ;  /* 0x0000013000007945 */ /* 0x000fe20003800200 */
[----:B------:R-:W-:Y:S01]  /*31e0*/  CS2R R4, SRZ ;  /* 0x0000000000047805 */ /* 0x000fe2000001ff00 */
[----:B------:R-:W1:Y:S02]  /*31f0*/  LDCU.64 UR6, c[0x0][0x358] ;  /* 0x00006b00ff0677ac */ /* 0x000e640008000a00 */
[----:B------:R-:W-:-:S05]  /*3200*/  VIADD R2, R6, 0x1 ;  /* 0x0000000106027836 */ /* 0x000fca0000000000 */
[----:B0-----:R-:W-:Y:S02]  /*3210*/  ISETP.GE.U32.AND P0, PT, R2, UR8, PT ;  /* 0x0000000802007c0c */ /* 0x001fe4000bf06070 */
[----:B------:R-:W-:-:S04]  /*3220*/  SHF.R.S32.HI R2, RZ, 0x1f, R2 ;  /* 0x0000001fff027819 */ /* 0x000fc80000011402 */
[----:B------:R-:W-:-:S13]  /*3230*/  ISETP.GE.AND.EX P0, PT, R2, UR9, PT, P0 ;  /* 0x0000000902007c0c */ /* 0x000fda000bf06300 */
[----:B-1----:R-:W-:Y:S05]  /*3240*/  @!P0 BRA `(.L_x_1146) ;  /* 0x00000000002c8947 */ /* 0x002fea0003800000 */
[----:B------:R-:W0:Y:S01]  /*3250*/  LDCU UR5, c[0x0][UR4+0x45c] ;  /* 0x00008b80040577ac */ /* 0x000e220008000800 */
[----:B------:R-:W-:Y:S02]  /*3260*/  CS2R R4, SRZ ;  /* 0x0000000000047805 */ /* 0x000fe4000001ff00 */
[----:B0-----:R-:W-:-:S13]  /*3270*/  ISETP.LT.AND P0, PT, R0, UR5, PT ;  /* 0x0000000500007c0c */ /* 0x001fda000bf01270 */
[----:B------:R-:W0:Y:S02]  /*3280*/  @P0 LDC.64 R2, c[0x0][0x458] ;  /* 0x00011600ff020b82 */ /* 0x000e240000000a00 */
[----:B0-----:R-:W-:-:S05]  /*3290*/  @P0 IMAD.WIDE R20, R20, 0x8, R2 ;  /* 0x0000000814140825 */ /* 0x001fca00078e0202 */
[----:B------:R-:W2:Y:S01]  /*32a0*/  @P0 LDG.E.64 R4, desc[UR6][R20.64] ;  /* 0x0000000614040981 */ /* 0x000ea2000c1e1b00 */
[----:B------:R-:W-:Y:S02]  /*32b0*/  ISETP.GE.U32.AND P0, PT, R6, UR8, PT ;  /* 0x0000000806007c0c */ /* 0x000fe4000bf06070 */
[----:B------:R-:W-:-:S04]  /*32c0*/  SHF.R.S32.HI R2, RZ, 0x1f, R6 ;  /* 0x0000001fff027819 */ /* 0x000fc80000011406 */
[----:B------:R-:W-:-:S04]  /*32d0*/  ISETP.GE.AND.EX P0, PT, R2, UR9, PT, P0 ;  /* 0x0000000902007c0c */ /* 0x000fc8000bf06300 */
[----:B--2---:R-:W-:Y:S02]  /*32e0*/  FSEL R5, R5, RZ, P0 ;  /* 0x000000ff05057208 */ /* 0x004fe40000000000 */
[----:B------:R-:W-:-:S07]  /*32f0*/  FSEL R4, R4, RZ, P0 ;  /* 0x000000ff04047208 */ /* 0x000fce0000000000 */
.L_x_1146:
[----:B------:R-:W-:Y:S05]  /*3300*/  BSYNC.RECONVERGENT B0 ;  /* 0x0000000000007941 */ /* 0x000fea0003800200 */
.L_x_1145:
[----:B------:R-:W0:Y:S02]  /*3310*/  LDCU UR5, c[0x0][UR4+0x45c] ;  /* 0x00008b80040577ac */ /* 0x000e240008000800 */
[----:B0-----:R-:W-:-:S13]  /*3320*/  ISETP.LT.AND P0, PT, R0, UR5, PT ;  /* 0x0000000500007c0c */ /* 0x001fda000bf01270 */
[----:B------:R-:W-:Y:S05]  /*3330*/  @!P0 EXIT ;  /* 0x000000000000894d */ /* 0x000fea0003800000 */
[----:B------:R-:W0:Y:S02]  /*3340*/  LDC.64 R2, c[0x0][0x380] ;  /* 0x0000e000ff027b82 */ /* 0x000e240000000a00 */
[----:B0-----:R-:W-:-:S05]  /*3350*/  IMAD.WIDE R22, R22, 0x8, R2 ;  /* 0x0000000816167825 */ /* 0x001fca00078e0202 */
[----:B------:R-:W-:Y:S01]  /*3360*/  STG.E.64 desc[UR6][R22.64], R4 ;  /* 0x0000000416007986 */ /* 0x000fe2000c101b06 */
[----:B------:R-:W-:Y:S05]  /*3370*/  EXIT ;  /* 0x000000000000794d */ /* 0x000fea0003800000 */
        .weak           $__internal_36_$__cuda_sm20_div_s64
        .type           $__internal_36_$__cuda_sm20_div_s64,@function
        .size           $__internal_36_$__cuda_sm20_div_s64,($__internal_37_$__cuda_sm20_rem_s64 - $__internal_36_$__cuda_sm20_div_s64)
$__internal_36_$__cuda_sm20_div_s64:
        /* <DEDUP_REMOVED lines=38> */
[----:B------:R-:W-:Y:S02]  /*35e0*/  HFMA2 R25, -RZ, RZ, 0, 0 ;  /* 0x00000000ff197431 */ /* 0x000fe400000001ff */
[CC--:B------:R-:W-:Y:S01]  /*35f0*/  IMAD R6, R9.reuse, R8.reuse, RZ ;  /* 0x0000000809067224 */ /* 0x0c0fe200078e02ff */
[-C--:B------:R-:W-:Y:S01]  /*3600*/  SEL R10, R10, R7.reuse, !P3 ;  /* 0x000000070a0a7207 */ /* 0x080fe20005800000 */
[----:B------:R-:W-:Y:S01]  /*3610*/  IMAD.HI.U32 R8, R9, R8, RZ ;  /* 0x0000000809087227 */ /* 0x000fe200078e00ff */
[----:B------:R-:W-:Y:S02]  /*3620*/  LOP3.LUT R7, R4, R7, RZ, 0x3c, !PT ;  /* 0x0000000704077212 */ /* 0x000fe400078e3cff */
        /* <DEDUP_REMOVED lines=20> */
[----:B------:R-:W-:Y:S01]  /*3770*/  IADD3.X R11, PT, PT, R10, ~R15, RZ, P1, !PT ;  /* 0x8000000f0a0b7210 */ /* 0x000fe20000ffe4ff */
[----:B------:R-:W-:Y:S01]  /*3780*/  IMAD.X R21, RZ, RZ, R8, P2 ;  /* 0x000000ffff157224 */ /* 0x000fe200010e0608 */
[----:B------:R-:W-:Y:S02]  /*3790*/  SEL R19, R18, R19, P0 ;  /* 0x0000001312137207 */ /* 0x000fe40000000000 */
        /* <DEDUP_REMOVED lines=10> */
[----:B------:R-:W-:Y:S01]  /*3840*/  ISETP.GE.AND P1, PT, R7, RZ, PT ;  /* 0x000000ff0700720c */ /* 0x000fe20003f26270 */
[----:B------:R-:W-:Y:S01]  /*3850*/  IMAD.MOV.U32 R7, RZ, RZ, 0x0 ;  /* 0x00000000ff077424 */ /* 0x000fe200078e00ff */
[----:B------:R-:W-:Y:S01]  /*3860*/  ISETP.NE.U32.AND P0, PT, R5, RZ, PT ;  /* 0x000000ff0500720c */ /* 0x000fe20003f05070 */
[----:B------:R-:W-:Y:S01]  /*3870*/  IMAD.X R5, RZ, RZ, ~R8, P2 ;  /* 0x000000ffff057224 */ /* 0x000fe200010e0e08 */
[----:B------:R-:W-:-:S02]  /*3880*/  SEL R9, R9, R6, !P1 ;  /* 0x0000000609097207 */ /* 0x000fc40004800000 */
[----:B------:R-:W-:Y:S02]  /*3890*/  MOV R6, R2 ;  /* 0x0000000200067202 */ /* 0x000fe40000000f00 */
[----:B------:R-:W-:Y:S02]  /*38a0*/  ISETP.NE.AND.EX P0, PT, R4, RZ, PT, P0 ;  /* 0x000000ff0400720c */ /* 0x000fe40003f05300 */
[----:B------:R-:W-:Y:S02]  /*38b0*/  SEL R5, R5, R8, !P1 ;  /* 0x0000000805057207 */ /* 0x000fe40004800000 */
[----:B------:R-:W-:Y:S02]  /*38c0*/  SEL R9, R9, 0xffffffff, P0 ;  /* 0xffffffff09097807 */ /* 0x000fe40000000000 */
[----:B------:R-:W-:Y:S01]  /*38d0*/  SEL R4, R5, 0xffffffff, P0 ;  /* 0xffffffff05047807 */ /* 0x000fe20000000000 */
[----:B------:R-:W-:Y:S06]  /*38e0*/  RET.REL.NODEC R6 `(_ZN2at6native16triu_tril_kernelIN3c107complexIfEEiLb1ELi1ELb0EEEvNS_4cuda6detail10TensorInfoIT_T0_EENS7_IKS8_S9_EEllS9_) ;  /* 0xffffffc406c47950 */ /* 0x000fec0003c3ffff */
        .weak           $__internal_37_$__cuda_sm20_rem_s64
        .type           $__internal_37_$__cuda_sm20_rem_s64,@function
        .size           $__internal_37_$__cuda_sm20_rem_s64,(.L_x_6327 - $__internal_37_$__cuda_sm20_rem_s64)
$__internal_37_$__cuda_sm20_rem_s64:
        /* <DEDUP_REMOVED lines=36> */
[----:B------:R-:W-:-:S04]  /*3b30*/  IMAD.WIDE.U32 R8, P0, R9, R6, R8 ;  /* 0x0000000609087225 */ /* 0x000fc80007800008 */
[----:B------:R-:W-:-:S04]  /*3b40*/  IMAD.HI.U32 R9, P2, R5, R11, R8 ;  /* 0x0000000b05097227 */ /* 0x000fc80007840008 */
[CC--:B------:R-:W-:Y:S02]  /*3b50*/  IMAD R8, R5.reuse, R6.reuse, RZ ;  /* 0x0000000605087224 */ /* 0x0c0fe400078e02ff */
[----:B------:R-:W-:-:S03]  /*3b60*/  IMAD.HI.U32 R6, R5, R6, RZ ;  /* 0x0000000605067227 */ /* 0x000fc600078e00ff */
[----:B------:R-:W-:Y:S02]  /*3b70*/  IADD3 R9, P3, PT, R8, R9, RZ ;  /* 0x0000000908097210 */ /* 0x000fe40007f7e0ff */
[----:B------:R-:W-:Y:S02]  /*3b80*/  IADD3.X R5, PT, PT, R6, R5, RZ, P0, !PT ;  /* 0x0000000506057210 */ /* 0x000fe400007fe4ff */
[----:B------:R-:W-:Y:S01]  /*3b90*/  SEL R8, R7, R4, !P1 ;  /* 0x0000000407087207 */ /* 0x000fe20004800000 */
[----:B------:R-:W-:Y:S01]  /*3ba0*/  IMAD.HI.U32 R6, R9, R12, RZ ;  /* 0x0000000c09067227 */ /* 0x000fe200078e00ff */
[----:B------:R-:W-:-:S03]  /*3bb0*/  IADD3.X R5, PT, PT, RZ, RZ, R5, P3, P2 ;  /* 0x000000ffff057210 */ /* 0x000fc60001fe4405 */
[----:B------:R-:W-:Y:S02]  /*3bc0*/  IMAD.MOV.U32 R7, RZ, RZ, RZ ;  /* 0x000000ffff077224 */ /* 0x000fe400078e00ff */
[-C--:B------:R-:W-:Y:S02]  /*3bd0*/  IMAD R4, R5, R8.reuse, RZ ;  /* 0x0000000805047224 */ /* 0x080fe400078e02ff */
[----:B------:R-:W-:-:S04]  /*3be0*/  IMAD.WIDE.U32 R6, R9, R8, R6 ;  /* 0x0000000809067225 */ /* 0x000fc800078e0006 */
[----:B------:R-:W-:-:S04]  /*3bf0*/  IMAD.HI.U32 R7, P0, R5, R12, R6 ;  /* 0x0000000c05077227 */ /* 0x000fc80007800006 */
[----:B------:R-:W-:Y:S01]  /*3c00*/  IMAD.HI.U32 R6, R5, R8, RZ ;  /* 0x0000000805067227 */ /* 0x000fe200078e00ff */
[----:B------:R-:W-:-:S04]  /*3c10*/  IADD3 R7, P2, PT, R4, R7, RZ ;  /* 0x0000000704077210 */ /* 0x000fc80007f5e0ff */
[----:B------:R-:W-:Y:S01]  /*3c20*/  IADD3.X R6, PT, PT, R6, RZ, RZ, P0, !PT ;  /* 0x000000ff06067210 */ /* 0x000fe200007fe4ff */
[----:B------:R-:W-:-:S04]  /*3c30*/  IMAD.WIDE.U32 R4, R7, UR6, RZ ;  /* 0x0000000607047c25 */ /* 0x000fc8000f8e00ff */
[----:B------:R-:W-:Y:S01]  /*3c40*/  IMAD.X R6, RZ, RZ, R6, P2 ;  /* 0x000000ffff067224 */ /* 0x000fe200010e0606 */
[----:B------:R-:W-:Y:S01]  /*3c50*/  IADD3 R12, P2, PT, -R4, R12, RZ ;  /* 0x0000000c040c7210 */ /* 0x000fe20007f5e1ff */
[----:B------:R-:W-:-:S03]  /*3c60*/  IMAD R7, R7, UR7, R5 ;  /* 0x0000000707077c24 */ /* 0x000fc6000f8e0205 */
[----:B------:R-:W-:Y:S01]  /*3c70*/  ISETP.GE.U32.AND P0, PT, R12, UR6, PT ;  /* 0x000000060c007c0c */ /* 0x000fe2000bf06070 */
[----:B------:R-:W-:-:S05]  /*3c80*/  IMAD R6, R6, UR6, R7 ;  /* 0x0000000606067c24 */ /* 0x000fca000f8e0207 */
[----:B------:R-:W-:Y:S02]  /*3c90*/  IADD3.X R7, PT, PT, ~R6, R8, RZ, P2, !PT ;  /* 0x0000000806077210 */ /* 0x000fe400017fe5ff */
[----:B------:R-:W-:Y:S02]  /*3ca0*/  IADD3 R5, P2, PT, R12, -UR6, RZ ;  /* 0x800000060c057c10 */ /* 0x000fe4000ff5e0ff */
[C---:B------:R-:W-:Y:S02]  /*3cb0*/  ISETP.GE.U32.AND.EX P0, PT, R7.reuse, UR7, PT, P0 ;  /* 0x0000000707007c0c */ /* 0x040fe4000bf06100 */
[----:B------:R-:W-:Y:S02]  /*3cc0*/  IADD3.X R4, PT, PT, R7, ~UR7, RZ, P2, !PT ;  /* 0x8000000707047c10 */ /* 0x000fe400097fe4ff */
[----:B------:R-:W-:Y:S02]  /*3cd0*/  SEL R5, R5, R12, P0 ;  /* 0x0000000c05057207 */ /* 0x000fe40000000000 */
[----:B------:R-:W-:-:S02]  /*3ce0*/  SEL R4, R4, R7, P0 ;  /* 0x0000000704047207 */ /* 0x000fc40000000000 */
[C---:B------:R-:W-:Y:S01]  /*3cf0*/  ISETP.GE.U32.AND P0, PT, R5.reuse, UR6, PT ;  /* 0x0000000605007c0c */ /* 0x040fe2000bf06070 */
[----:B------:R-:W-:-:S03]  /*3d00*/  VIADD R12, R5, -UR6 ;  /* 0x80000006050c7c36 */ /* 0x000fc60008000000 */
[----:B------:R-:W-:Y:S01]  /*3d10*/  ISETP.GE.U32.AND.EX P0, PT, R4, UR7, PT, P0 ;  /* 0x0000000704007c0c */ /* 0x000fe2000bf06100 */
[----:B------:R-:W-:-:S03]  /*3d20*/  IMAD.MOV.U32 R4, RZ, RZ, R2 ;  /* 0x000000ffff047224 */ /* 0x000fc600078e0002 */
[----:B------:R-:W-:Y:S02]  /*3d30*/  SEL R12, R12, R5, P0 ;  /* 0x000000050c0c7207 */ /* 0x000fe40000000000 */
[----:B------:R-:W-:Y:S02]  /*3d40*/  ISETP.NE.U32.AND P0, PT, RZ, UR8, PT ;  /* 0x00000008ff007c0c */ /* 0x000fe4000bf05070 */
[-C--:B------:R-:W-:Y:S02]  /*3d50*/  IADD3 R5, PT, PT, RZ, -R12.reuse, RZ ;  /* 0x8000000cff057210 */ /* 0x080fe40007ffe0ff */
[----:B------:R-:W-:Y:S02]  /*3d60*/  ISETP.NE.AND.EX P0, PT, RZ, UR9, PT, P0 ;  /* 0x00000009ff007c0c */ /* 0x000fe4000bf05300 */
[----:B------:R-:W-:Y:S01]  /*3d70*/  SEL R12, R5, R12, !P1 ;  /* 0x0000000c050c7207 */ /* 0x000fe20004800000 */
[----:B------:R-:W-:-:S03]  /*3d80*/  HFMA2 R5, -RZ, RZ, 0, 0 ;  /* 0x00000000ff057431 */ /* 0x000fc600000001ff */
[----:B------:R-:W-:Y:S01]  /*3d90*/  SEL R12, R12, 0xffffffff, P0 ;  /* 0xffffffff0c0c7807 */ /* 0x000fe20000000000 */
[----:B------:R-:W-:Y:S06]  /*3da0*/  RET.REL.NODEC R4 `(_ZN2at6native16triu_tril_kernelIN3c107complexIfEEiLb1ELi1ELb0EEEvNS_4cuda6detail10TensorInfoIT_T0_EENS7_IKS8_S9_EEllS9_) ;  /* 0xffffffc004947950 */ /* 0x000fec0003c3ffff */
.L_x_1147:
        /* <DEDUP_REMOVED lines=13> */
.L_x_6327:


//--------------------- .text._ZN2at6native16triu_tril_kernelIN3c107complexIfEEiLb1ELi1ELb1EEEvNS_4cuda6detail10TensorInfoIT_T0_EENS7_IKS8_S9_EEllS9_ --------------------------
	.section	.text._ZN2at6native16triu_tril_kernelIN3c107complexIfEEiLb1ELi1ELb1EEEvNS_4cuda6detail10TensorInfoIT_T0_EENS7_IKS8_S9_EEllS9_,"ax",@progbits
	.align	128
        .global         _ZN2at6native16triu_tril_kernelIN3c107complexIfEEiLb1ELi1ELb1EEEvNS_4cuda6detail10TensorInfoIT_T0_EENS7_IKS8_S9_EEllS9_
        .type           _ZN2at6native16triu_tril_kernelIN3c107complexIfEEiLb1ELi1ELb1EEEvNS_4cuda6detail10TensorInfoIT_T0_EENS7_IKS8_S9_EEllS9_,@function
        .size           _ZN2at6native16triu_tril_kernelIN3c107complexIfEEiLb1ELi1ELb1EEEvNS_4cuda6detail10TensorInfoIT_T0_EENS7_IKS8_S9_EEllS9_,(.L_x_6329 - _ZN2at6native16triu_tril_kernelIN3c107complexIfEEiLb1ELi1ELb1EEEvNS_4cuda6detail10TensorInfoIT_T0_EENS7_IKS8_S9_EEllS9_)
        .other          _ZN2at6native16triu_tril_kernelIN3c107complexIfEEiLb1ELi1ELb1EEEvNS_4cuda6detail10TensorInfoIT_T0_EENS7_IKS8_S9_EEllS9_,@"STO_CUDA_ENTRY STV_DEFAULT"
_ZN2at6native16triu_tril_kernelIN3c107complexIfEEiLb1ELi1ELb1EEEvNS_4cuda6detail10TensorInfoIT_T0_EENS7_IKS8_S9_EEllS9_:
.text._ZN2at6native16triu_tril_kernelIN3c107complexIfEEiLb1ELi1ELb1EEEvNS_4cuda6detail10TensorInfoIT_T0_EENS7_IKS8_S9_EEllS9_:
        /* <DEDUP_REMOVED lines=17> */
[----:B------:R-:W-:-:S07]  /*0110*/  ISETP.NE.U32.AND P2, PT, RZ, UR5, PT ;  /* 0x00000005ff007c0c */ /* 0x000fce000bf45070 */
        /* <DEDUP_REMOVED lines=13> */
[----:B------:R-:W-:Y:S01]  /*01f0*/  ISETP.GE.U32.AND P1, PT, R3, UR5, PT ;  /* 0x0000000503007c0c */ /* 0x000fe2000bf26070 */
[----:B------:R-:W-:-:S12]  /*0200*/  IMAD.MOV.U32 R3, RZ, RZ, RZ ;  /* 0x000000ffff037224 */ /* 0x000fd800078e00ff */
[----:B------:R-:W-:Y:S01]  /*0210*/  @P1 VIADD R2, R2, 0x1 ;  /* 0x0000000102021836 */ /* 0x000fe20000000000 */
[----:B------:R-:W-:-:S04]  /*0220*/  @!P2 LOP3.LUT R2, RZ, UR5, RZ, 0x33, !PT ;  /* 0x00000005ff02ac12 */ /* 0x000fc8000f8e33ff */
[----:B------:R-:W-:-:S05]  /*0230*/  IADD3 R5, PT, PT, -R2, RZ, RZ ;  /* 0x000000ff02057210 */ /* 0x000fca0007ffe1ff */
[----:B------:R-:W-:Y:S01]  /*0240*/  IMAD R0, R5, UR5, R14 ;  /* 0x0000000505007c24 */ /* 0x000fe2000f8e020e */
[----:B------:R-:W-:Y:S06]  /*0250*/  BRA `(.L_x_1150) ;  /* 0x0000000000287947 */ /* 0x000fec0003800000 */
.L_x_1149:
[----:B------:R-:W0:Y:S01]  /*0260*/  LDCU UR6, c[0x0][0x540] ;  /* 0x0000a800ff0677ac */ /* 0x000e220008000800 */
[----:B------:R-:W-:Y:S01]  /*0270*/  IMAD.MOV.U32 R8, RZ, RZ, R14 ;  /* 0x000000ffff087224 */ /* 0x000fe200078e000e */
[----:B------:R-:W-:Y:S01]  /*0280*/  MOV R7, R15 ;  /* 0x0000000f00077202 */ /* 0x000fe20000000f00 */
[----:B------:R-:W-:Y:S01]  /*0290*/  IMAD.U32 R3, RZ, RZ, UR4 ;  /* 0x00000004ff037e24 */ /* 0x000fe2000f8e00ff */
[----:B------:R-:W-:Y:S01]  /*02a0*/  MOV R4, 0x2d0 ;  /* 0x000002d000047802 */ /* 0x000fe20000000f00 */
[----:B0-----:R-:W-:-:S07]  /*02b0*/  IMAD.U32 R5, RZ, RZ, UR6 ;  /* 0x00000006ff057e24 */ /* 0x001fce000f8e00ff */
[----:B------:R-:W-:Y:S05]  /*02c0*/  CALL.REL.NOINC `($__internal_38_$__cuda_sm20_div_s64) ;  /* 0x0000003000247944 */ /* 0x000fea0003c00000 */
[----:B------:R-:W0:Y:S01]  /*02d0*/  LDCU UR6, c[0x0][0x540] ;  /* 0x0000a800ff0677ac */ /* 0x000e220008000800 */
[----:B------:R-:W-:-:S05]  /*02e0*/  IADD3 R5, PT, PT, -R2, RZ, RZ ;  /* 0x000000ff02057210 */ /* 0x000fca0007ffe1ff */
[----:B0-----:R-:W-:-:S07]  /*02f0*/  IMAD R0, R5, UR6, R14 ;  /* 0x0000000605007c24 */ /* 0x001fce000f8e020e */
.L_x_1150:
[----:B------:R-:W-:Y:S05]  /*0300*/  BSYNC.RECONVERGENT B0 ;  /* 0x0000000000007941 */ /* 0x000fea0003800200 */
.L_x_1148:
[----:B------:R-:W0:Y:S01]  /*0310*/  LDCU UR4, c[0x0][0x528] ;  /* 0x0000a500ff0477ac */ /* 0x000e220008000800 */
[----:B------:R-:W-:Y:S01]  /*0320*/  BSSY.RECONVERGENT B0, `(.L_x_1151) ;  /* 0x0000020000007945 */ /* 0x000fe20003800200 */
[----:B0-----:R-:W-:-:S12]  /*0330*/  USHF.L.U32 UR4, UR4, 0x2, URZ ;  /* 0x0000000204047899 */ /* 0x001fd800080006ff */
[----:B------:R-:W0:Y:S02]  /*0340*/  LDCU UR5, c[0x0][UR4+0x458] ;  /* 0x00008b00040577ac */ /* 0x000e240008000800 */
[----:B0-----:R-:W-:-:S06]  /*0350*/  USHF.R.S32.HI UR6, URZ, 0x1f, UR5 ;  /* 0x0000001fff067899 */ /* 0x001fcc0008011405 */
[----:B------:R-:W-:-:S04]  /*0360*/  LOP3.LUT R16, R3, UR6, RZ, 0xfc, !PT ;  /* 0x0000000603107c12 */ /* 0x000fc8000f8efcff */
[----:B------:R-:W-:-:S13]  /*0370*/  ISETP.NE.AND.EX P0, PT, R16, RZ, PT, !PT ;  /* 0x000000ff1000720c */ /* 0x000fda0003f053f0 */
[----:B------:R-:W-:Y:S05]  /*0380*/  @P0 BRA `(.L_x_1152) ;  /* 0x0000000000480947 */ /* 0x000fea0003800000 */
[----:B------:R-:W0:Y:S01]  /*0390*/  I2F.U32.RP R6, UR5 ;  /* 0x0000000500067d06 */ /* 0x000e220008209000 */
[----:B------:R-:W-:Y:S01]  /*03a0*/  IMAD R7, RZ, RZ, -UR5 ;  /* 0x80000005ff077e24 */ /* 0x000fe2000f8e02ff */
[----:B------:R-:W-:-:S06]  /*03b0*/  ISETP.NE.U32.AND P1, PT, RZ, UR5, PT ;  /* 0x00000005ff007c0c */ /* 0x000fcc000bf25070 */
        /* <DEDUP_REMOVED lines=10> */
[----:B------:R-:W-:-:S05]  /*0460*/  @P0 VIADD R15, R15, -UR5 ;  /* 0x800000050f0f0c36 */ /* 0x000fca0008000000 */
[----:B------:R-:W-:-:S13]  /*0470*/  ISETP.GE.U32.AND P0, PT, R15, UR5, PT ;  /* 0x000000050f007c0c */ /* 0x000fda000bf06070 */
[----:B------:R-:W-:Y:S02]  /*0480*/  @P0 IADD3 R15, PT, PT, R15, -UR5, RZ ;  /* 0x800000050f0f0c10 */ /* 0x000fe4000fffe0ff */
[----:B------:R-:W-:Y:S01]  /*0490*/  @!P1 LOP3.LUT R15, RZ, UR5, RZ, 0x33, !PT ;  /* 0x00000005ff0f9c12 */ /* 0x000fe2000f8e33ff */
[----:B------:R-:W-:Y:S06]  /*04a0*/  BRA `(.L_x_1153) ;  /* 0x00000000001c7947 */ /* 0x000fec0003800000 */
.L_x_1152:
[----:B------:R-:W-:Y:S01]  /*04b0*/  IMAD.MOV.U32 R14, RZ, RZ, R2 ;  /* 0x000000ffff0e7224 */ /* 0x000fe200078e0002 */
[----:B------:R-:W-:Y:S01]  /*04c0*/  MOV R8, UR5 ;  /* 0x0000000500087c02 */ /* 0x000fe20008000f00 */
[----:B------:R-:W-:Y:S01]  /*04d0*/  IMAD.MOV.U32 R9, RZ, RZ, R3 ;  /* 0x000000ffff097224 */ /* 0x000fe200078e0003 */
[----:B------:R-:W-:Y:S01]  /*04e0*/  MOV R6, 0x510 ;  /* 0x0000051000067802 */ /* 0x000fe20000000f00 */
[----:B------:R-:W-:-:S07]  /*04f0*/  IMAD.U32 R7, RZ, RZ, UR6 ;  /* 0x00000006ff077e24 */ /* 0x000fce000f8e00ff */
[----:B------:R-:W-:Y:S05]  /*0500*/  CALL.REL.NOINC `($__internal_39_$__cuda_sm20_rem_s64) ;  /* 0x0000003000ec7944 */ /* 0x000fea0003c00000 */
[----:B------:R-:W-:-:S07]  /*0510*/  IMAD.MOV.U32 R15, RZ, RZ, R14 ;  /* 0x000000ffff0f7224 */ /* 0x000fce00078e000e */
.L_x_1153:
[----:B------:R-:W-:Y:S05]  /*0520*/  BSYNC.RECONVERGENT B0 ;  /* 0x0000000000007941 */ /* 0x000fea0003800200 */
.L_x_1151:
[----:B------:R-:W0:Y:S01]  /*0530*/  LDCU.64 UR8, c[0x0][0x530] ;  /* 0x0000a600ff0877ac */ /* 0x000e220008000a00 */
[----:B------:R-:W-:-:S04]  /*0540*/  IADD3 R4, PT, PT, R0, -R15, RZ ;  /* 0x8000000f00047210 */ /* 0x000fc80007ffe0ff */
[----:B0-----:R-:W-:Y:S02]  /*0550*/  ISETP.GE.U32.AND P0, PT, R4, UR8, PT ;  /* 0x0000000804007c0c */ /* 0x001fe4000bf06070 */
[----:B------:R-:W-:-:S04]  /*0560*/  SHF.R.S32.HI R4, RZ, 0x1f, R4 ;  /* 0x0000001fff047819 */ /* 0x000fc80000011404 */
[----:B------:R-:W-:-:S13]  /*0570*/  ISETP.GE.AND.EX P0, PT, R4, UR9, PT, P0 ;  /* 0x0000000904007c0c */ /* 0x000fda000bf06300 */
[----:B------:R-:W-:Y:S05]  /*0580*/  @P0 EXIT ;  /* 0x000000000000094d */ /* 0x000fea0003800000 */
[----:B------:R-:W-:Y:S01]  /*0590*/  ISETP.NE.AND.EX P0, PT, R16, RZ, PT, !PT ;  /* 0x000000ff1000720c */ /* 0x000fe20003f053f0 */
[----:B------:R-:W0:Y:S01]  /*05a0*/  LDCU UR7, c[0x0][UR4+0x3e8] ;  /* 0x00007d00040777ac */ /* 0x000e220008000800 */
[----:B------:R-:W-:Y:S11]  /*05b0*/  BSSY.RECONVERGENT B0, `(.L_x_1154) ;  /* 0x000001d000007945 */ /* 0x000ff60003800200 */
[----:B------:R-:W-:Y:S05]  /*05c0*/  @P0 BRA `(.L_x_1155) ;  /* 0x0000000000500947 */ /* 0x000fea0003800000 */
[----:B------:R-:W1:Y:S01]  /*05d0*/  I2F.U32.RP R3, UR5 ;  /* 0x0000000500037d06 */ /* 0x000e620008209000 */
[----:B------:R-:W-:Y:S01]  /*05e0*/  IMAD R7, RZ, RZ, -UR5 ;  /* 0x80000005ff077e24 */ /* 0x000fe2000f8e02ff */
[----:B------:R-:W-:-:S06]  /*05f0*/  ISETP.NE.U32.AND P2, PT, RZ, UR5, PT ;  /* 0x00000005ff007c0c */ /* 0x000fcc000bf45070 */
[----:B-1----:R-:W1:Y:S02]  /*0600*/  MUFU.RCP R3, R3 ;  /* 0x0000000300037308 */ /* 0x002e640000001000 */
[----:B-1----:R-:W-:Y:S02]  /*0610*/  VIADD R4, R3, 0xffffffe ;  /* 0x0ffffffe03047836 */ /* 0x002fe40000000000 */
[----:B------:R-:W-:-:S04]  /*0620*/  IMAD.MOV.U32 R3, RZ, RZ, RZ ;  /* 0x000000ffff037224 */ /* 0x000fc800078e00ff */
        /* <DEDUP_REMOVED lines=12> */
[----:B------:R-:W-:Y:S01]  /*06f0*/  @!P2 LOP3.LUT R14, RZ, UR5, RZ, 0x33, !PT ;  /* 0x00000005ff0eac12 */ /* 0x000fe2000f8e33ff */
[----:B------:R-:W-:Y:S06]  /*0700*/  BRA `(.L_x_1156) ;  /* 0x00000000001c7947 */ /* 0x000fec0003800000 */
.L_x_1155:
[----:B------:R-:W-:Y:S01]  /*0710*/  IMAD.MOV.U32 R7, RZ, RZ, R3 ;  /* 0x000000ffff077224 */ /* 0x000fe200078e0003 */
[----:B------:R-:W-:Y:S01]  /*0720*/  MOV R8, R2 ;  /* 0x0000000200087202 */ /* 0x000fe20000000f00 */
[----:B------:R-:W-:Y:S01]  /*0730*/  IMAD.U32 R5, RZ, RZ, UR5 ;  /* 0x00000005ff057e24 */ /* 0x000fe2000f8e00ff */
[----:B------:R-:W-:Y:S02]  /*0740*/  MOV R3, UR6 ;  /* 0x0000000600037c02 */ /* 0x000fe40008000f00 */
[----:B------:R-:W-:-:S07]  /*0750*/  MOV R4, 0x770 ;  /* 0x0000077000047802 */ /* 0x000fce0000000f00 */
[----:B0-----:R-:W-:Y:S05]  /*0760*/  CALL.REL.NOINC `($__internal_38_$__cuda_sm20_div_s64) ;  /* 0x0000002800fc7944 */ /* 0x001fea0003c00000 */
[----:B------:R-:W-:-:S07]  /*0770*/  IMAD.MOV.U32 R14, RZ, RZ, R2 ;  /* 0x000000ffff0e7224 */ /* 0x000fce00078e0002 */
.L_x_1156:
[----:B0-----:R-:W-:Y:S05]  /*0780*/  BSYNC.RECONVERGENT B0 ;  /* 0x0000000000007941 */ /* 0x001fea0003800200 */
.L_x_1154:
[----:B------:R-:W0:Y:S01]  /*0790*/  LDCU UR6, c[0x0][0x528] ;  /* 0x0000a500ff0677ac */ /* 0x000e220008000800 */
[----:B------:R-:W-:Y:S01]  /*07a0*/  IMAD R18, R0, UR7, RZ ;  /* 0x0000000700127c24 */ /* 0x000fe2000f8e02ff */
[----:B------:R-:W1:Y:S01]  /*07b0*/  LDCU UR5, c[0x0][UR4+0x3e4] ;  /* 0x00007c80040577ac */ /* 0x000e620008000800 */
[----:B0-----:R-:W-:Y:S02]  /*07c0*/  UISETP.GE.AND UP0, UPT, UR6, 0x3, UPT ;  /* 0x000000030600788c */ /* 0x001fe4000bf06270 */
[----:B-1----:R-:W-:-:S07]  /*07d0*/  IMAD R18, R15, UR5, R18 ;  /* 0x000000050f127c24 */ /* 0x002fce000f8e0212 */
        /* <DEDUP_REMOVED lines=9> */
.L_x_1183:
        /* <DEDUP_REMOVED lines=30> */
.L_x_1160:
[----:B------:R-:W-:Y:S01]  /*0a50*/  IMAD.MOV.U32 R7, RZ, RZ, R3 ;  /* 0x000000ffff077224 */ /* 0x000fe200078e0003 */
[----:B------:R-:W-:Y:S01]  /*0a60*/  MOV R8, R14 ;  /* 0x0000000e00087202 */ /* 0x000fe20000000f00 */
[----:B------:R-:W-:Y:S01]  /*0a70*/  IMAD.U32 R5, RZ, RZ, UR7 ;  /* 0x00000007ff057e24 */ /* 0x000fe2000f8e00ff */
[----:B------:R-:W-:Y:S01]  /*0a80*/  MOV R4, 0xab0 ;  /* 0x00000ab000047802 */ /* 0x000fe20000000f00 */
[----:B------:R-:W-:-:S07]  /*0a90*/  IMAD.U32 R3, RZ, RZ, UR9 ;  /* 0x00000009ff037e24 */ /* 0x000fce000f8e00ff */
[----:B------:R-:W-:Y:S05]  /*0aa0*/  CALL.REL.NOINC `($__internal_38_$__cuda_sm20_div_s64) ;  /* 0x00000028002c7944 */ /* 0x000fea0003c00000 */
[----:B------:R-:W-:Y:S01]  /*0ab0*/  IADD3 R5, PT, PT, -R2, RZ, RZ ;  /* 0x000000ff02057210 */ /* 0x000fe20007ffe1ff */
[----:B------:R-:W-:Y:S02]  /*0ac0*/  IMAD.MOV.U32 R16, RZ, RZ, R2 ;  /* 0x000000ffff107224 */ /* 0x000fe400078e0002 */
[----:B------:R-:W-:Y:S02]  /*0ad0*/  IMAD.MOV.U32 R17, RZ, RZ, R3 ;  /* 0x000000ffff117224 */ /* 0x000fe400078e0003 */
[----:B------:R-:W-:-:S07]  /*0ae0*/  IMAD R5, R5, UR7, R14 ;  /* 0x0000000705057c24 */ /* 0x000fce000f8e020e */
.L_x_1161:
[----:B------:R-:W-:Y:S05]  /*0af0*/  BSYNC.RECONVERGENT B0 ;  /* 0x0000000000007941 */ /* 0x000fea0003800200 */
.L_x_1159:
        /* <DEDUP_REMOVED lines=34> */
.L_x_1163:
[----:B------:R-:W-:Y:S01]  /*0d20*/  MOV R8, R16 ;  /* 0x0000001000087202 */ /* 0x000fe20000000f00 */
[----:B------:R-:W-:Y:S01]  /*0d30*/  IMAD.MOV.U32 R7, RZ, RZ, R17 ;  /* 0x000000ffff077224 */ /* 0x000fe200078e0011 */
[----:B------:R-:W-:Y:S01]  /*0d40*/  MOV R3, UR8 ;  /* 0x0000000800037c02 */ /* 0x000fe20008000f00 */
[----:B------:R-:W-:Y:S01]  /*0d50*/  IMAD.U32 R5, RZ, RZ, UR10 ;  /* 0x0000000aff057e24 */ /* 0x000fe2000f8e00ff */
[----:B------:R-:W-:-:S07]  /*0d60*/  MOV R4, 0xd80 ;  /* 0x00000d8000047802 */ /* 0x000fce0000000f00 */
[----:B------:R-:W-:Y:S05]  /*0d70*/  CALL.REL.NOINC `($__internal_38_$__cuda_sm20_div_s64) ;  /* 0x0000002400787944 */ /* 0x000fea0003c00000 */
[--C-:B------:R-:W-:Y:S01]  /*0d80*/  IMAD.MOV R17, RZ, RZ, -R2.reuse ;  /* 0x000000ffff117224 */ /* 0x100fe200078e0a02 */
[----:B------:R-:W-:Y:S01]  /*0d90*/  MOV R15, R3 ;  /* 0x00000003000f7202 */ /* 0x000fe20000000f00 */
[----:B------:R-:W-:Y:S02]  /*0da0*/  IMAD.MOV.U32 R14, RZ, RZ, R2 ;  /* 0x000000ffff0e7224 */ /* 0x000fe400078e0002 */
[----:B------:R-:W-:-:S07]  /*0db0*/  IMAD R17, R17, UR10, R16 ;  /* 0x0000000a11117c24 */ /* 0x000fce000f8e0210 */
.L_x_1164:
[----:B------:R-:W-:Y:S05]  /*0dc0*/  BSYNC.RECONVERGENT B0 ;  /* 0x0000000000007941 */ /* 0x000fea0003800200 */
.L_x_1162:
        /* <DEDUP_REMOVED lines=34> */
.L_x_1166:
[----:B------:R-:W-:Y:S01]  /*0ff0*/  IMAD.MOV.U32 R8, RZ, RZ, R14 ;  /* 0x000000ffff087224 */ /* 0x000fe200078e000e */
[----:B------:R-:W-:Y:S01]  /*1000*/  MOV R7, R15 ;  /* 0x0000000f00077202 */ /* 0x000fe20000000f00 */
[----:B------:R-:W-:Y:S01]  /*1010*/  IMAD.U32 R5, RZ, RZ, UR10 ;  /* 0x0000000aff057e24 */ /* 0x000fe2000f8e00ff */
[----:B------:R-:W-:Y:S02]  /*1020*/  MOV R3, UR9 ;  /* 0x0000000900037c02 */ /* 0x000fe40008000f00 */
[----:B------:R-:W-:-:S07]  /*1030*/  MOV R4, 0x1050 ;  /* 0x0000105000047802 */ /* 0x000fce0000000f00 */
[----:B------:R-:W-:Y:S05]  /*1040*/  CALL.REL.NOINC `($__internal_38_$__cuda_sm20_div_s64) ;  /* 0x0000002000c47944 */ /* 0x000fea0003c00000 */
[----:B------:R-:W-:Y:S01]  /*1050*/  IMAD.MOV R15, RZ, RZ, -R2 ;  /* 0x000000ffff0f7224 */ /* 0x000fe200078e0a02 */
[----:B------:R-:W-:Y:S01]  /*1060*/  MOV R16, R2 ;  /* 0x0000000200107202 */ /* 0x000fe20000000f00 */
[----:B------:R-:W-:Y:S02]  /*1070*/  IMAD.MOV.U32 R17, RZ, RZ, R3 ;  /* 0x000000ffff117224 */ /* 0x000fe400078e0003 */
[----:B------:R-:W-:-:S07]  /*1080*/  IMAD R15, R15, UR10, R14 ;  /* 0x0000000a0f0f7c24 */ /* 0x000fce000f8e020e */
.L_x_1167:
[----:B------:R-:W-:Y:S05]  /*1090*/  BSYNC.RECONVERGENT B0 ;  /* 0x0000000000007941 */ /* 0x000fea0003800200 */
.L_x_1165:
        /* <DEDUP_REMOVED lines=34> */
.L_x_1169:
        /* <DEDUP_REMOVED lines=10> */
.L_x_1170:
[----:B------:R-:W-:Y:S05]  /*1360*/  BSYNC.RECONVERGENT B0 ;  /* 0x0000000000007941 */ /* 0x000fea0003800200 */
.L_x_1168:
        /* <DEDUP_REMOVED lines=34> */
.L_x_1172:
        /* <DEDUP_REMOVED lines=10> */
.L_x_1173:
[----:B------:R-:W-:Y:S05]  /*1630*/  BSYNC.RECONVERGENT B0 ;  /* 0x0000000000007941 */ /* 0x000fea0003800200 */
.L_x_1171:
        /* <DEDUP_REMOVED lines=34> */
.L_x_1175:
        /* <DEDUP_REMOVED lines=10> */
.L_x_1176:
[----:B------:R-:W-:Y:S05]  /*1900*/  BSYNC.RECONVERGENT B0 ;  /* 0x0000000000007941 */ /* 0x000fea0003800200 */
.L_x_1174:
        /* <DEDUP_REMOVED lines=34> */
.L_x_1178:
        /* <DEDUP_REMOVED lines=10> */
.L_x_1179:
[----:B------:R-:W-:Y:S05]  /*1bd0*/  BSYNC.RECONVERGENT B0 ;  /* 0x0000000000007941 */ /* 0x000fea0003800200 */
.L_x_1177:
        /* <DEDUP_REMOVED lines=26> */
[----:B------:R-:W-:Y:S02]  /*1d80*/  ISETP.GE.U32.AND P1, PT, R3, UR9, PT ;  /* 0x0000000903007c0c */ /* 0x000fe4000bf26070 */
[----:B------:R-:W-:-:S11]  /*1d90*/  MOV R3, RZ ;  /* 0x000000ff00037202 */ /* 0x000fd60000000f00 */
[----:B------:R-:W-:Y:S02]  /*1da0*/  @P1 IADD3 R14, PT, PT, R14, 0x1, RZ ;  /* 0x000000010e0e1810 */ /* 0x000fe40007ffe0ff */
[----:B------:R-:W-:-:S05]  /*1db0*/  @!P2 LOP3.LUT R14, RZ, UR9, RZ, 0x33, !PT ;  /* 0x00000009ff0eac12 */ /* 0x000fca000f8e33ff */
[----:B------:R-:W-:-:S04]  /*1dc0*/  IMAD.MOV R17, RZ, RZ, -R14 ;  /* 0x000000ffff117224 */ /* 0x000fc800078e0a0e */
[----:B------:R-:W-:Y:S01]  /*1dd0*/  IMAD R17, R17, UR9, R16 ;  /* 0x0000000911117c24 */ /* 0x000fe2000f8e0210 */
[----:B------:R-:W-:Y:S06]  /*1de0*/  BRA `(.L_x_1182) ;  /* 0x0000000000247947 */ /* 0x000fec0003800000 */
.L_x_1181:
[----:B------:R-:W-:Y:S01]  /*1df0*/  IMAD.MOV.U32 R8, RZ, RZ, R16 ;  /* 0x000000ffff087224 */ /* 0x000fe200078e0010 */
[----:B------:R-:W-:Y:S01]  /*1e00*/  MOV R7, R17 ;  /* 0x0000001100077202 */ /* 0x000fe20000000f00 */
[----:B------:R-:W-:Y:S01]  /*1e10*/  IMAD.U32 R5, RZ, RZ, UR9 ;  /* 0x00000009ff057e24 */ /* 0x000fe2000f8e00ff */
[----:B------:R-:W-:Y:S02]  /*1e20*/  MOV R3, UR10 ;  /* 0x0000000a00037c02 */ /* 0x000fe40008000f00 */
[----:B------:R-:W-:-:S07]  /*1e30*/  MOV R4, 0x1e50 ;  /* 0x00001e5000047802 */ /* 0x000fce0000000f00 */
[----:B------:R-:W-:Y:S05]  /*1e40*/  CALL.REL.NOINC `($__internal_38_$__cuda_sm20_div_s64) ;  /* 0x0000001400447944 */ /* 0x000fea0003c00000 */
[----:B------:R-:W-:Y:S01]  /*1e50*/  IMAD.MOV R17, RZ, RZ, -R2 ;  /* 0x000000ffff117224 */ /* 0x000fe200078e0a02 */
[----:B------:R-:W-:-:S03]  /*1e60*/  MOV R14, R2 ;  /* 0x00000002000e7202 */ /* 0x000fc60000000f00 */
[----:B------:R-:W-:-:S07]  /*1e70*/  IMAD R17, R17, UR9, R16 ;  /* 0x0000000911117c24 */ /* 0x000fce000f8e0210 */
.L_x_1182:
[----:B------:R-:W-:Y:S05]  /*1e80*/  BSYNC.RECONVERGENT B0 ;  /* 0x0000000000007941 */ /* 0x000fea0003800200 */
.L_x_1180:
        /* <DEDUP_REMOVED lines=9> */
.L_x_1158:
        /* <DEDUP_REMOVED lines=34> */
.L_x_1186:
[----:B------:R-:W-:Y:S01]  /*2140*/  MOV R7, R3 ;  /* 0x0000000300077202 */ /* 0x000fe20000000f00 */
[----:B------:R-:W-:Y:S01]  /*2150*/  IMAD.MOV.U32 R8, RZ, RZ, R14 ;  /* 0x000000ffff087224 */ /* 0x000fe200078e000e */
[----:B------:R-:W-:Y:S01]  /*2160*/  MOV R5, UR6 ;  /* 0x0000000600057c02 */ /* 0x000fe20008000f00 */
[----:B------:R-:W-:Y:S01]  /*2170*/  IMAD.U32 R3, RZ, RZ, UR7 ;  /* 0x00000007ff037e24 */ /* 0x000fe2000f8e00ff */
[----:B------:R-:W-:-:S07]  /*2180*/  MOV R4, 0x21a0 ;  /* 0x000021a000047802 */ /* 0x000fce0000000f00 */
[----:B------:R-:W-:Y:S05]  /*2190*/  CALL.REL.NOINC `($__internal_38_$__cuda_sm20_div_s64) ;  /* 0x0000001000707944 */ /* 0x000fea0003c00000 */
[----:B------:R-:W-:Y:S01]  /*21a0*/  IADD3 R5, PT, PT, -R2, RZ, RZ ;  /* 0x000000ff02057210 */ /* 0x000fe20007ffe1ff */
[----:B------:R-:W-:Y:S01]  /*21b0*/  IMAD.MOV.U32 R16, RZ, RZ, R2 ;  /* 0x000000ffff107224 */ /* 0x000fe200078e0002 */
[----:B------:R-:W-:-:S03]  /*21c0*/  MOV R17, R3 ;  /* 0x0000000300117202 */ /* 0x000fc60000000f00 */
[----:B------:R-:W-:-:S07]  /*21d0*/  IMAD R5, R5, UR6, R14 ;  /* 0x0000000605057c24 */ /* 0x000fce000f8e020e */
.L_x_1187:
[----:B------:R-:W-:Y:S05]  /*21e0*/  BSYNC.RECONVERGENT B0 ;  /* 0x0000000000007941 */ /* 0x000fea0003800200 */
.L_x_1185:
        /* <DEDUP_REMOVED lines=34> */
.L_x_1189:
        /* <DEDUP_REMOVED lines=10> */
.L_x_1190:
[----:B------:R-:W-:Y:S05]  /*24b0*/  BSYNC.RECONVERGENT B0 ;  /* 0x0000000000007941 */ /* 0x000fea0003800200 */
.L_x_1188:
        /* <DEDUP_REMOVED lines=34> */
.L_x_1192:
        /* <DEDUP_REMOVED lines=10> */
.L_x_1193:
[----:B------:R-:W-:Y:S05]  /*2780*/  BSYNC.RECONVERGENT B0 ;  /* 0x0000000000007941 */ /* 0x000fea0003800200 */
.L_x_1191:
        /* <DEDUP_REMOVED lines=27> */
[----:B------:R-:W-:Y:S01]  /*2940*/  ISETP.GE.U32.AND P1, PT, R3, UR9, PT ;  /* 0x0000000903007c0c */ /* 0x000fe2000bf26070 */
[----:B------:R-:W-:-:S12]  /*2950*/  IMAD.MOV.U32 R3, RZ, RZ, RZ ;  /* 0x000000ffff037224 */ /* 0x000fd800078e00ff */
[----:B------:R-:W-:Y:S01]  /*2960*/  @P1 VIADD R14, R14, 0x1 ;  /* 0x000000010e0e1836 */ /* 0x000fe20000000000 */
[----:B------:R-:W-:-:S04]  /*2970*/  @!P2 LOP3.LUT R14, RZ, UR9, RZ, 0x33, !PT ;  /* 0x00000009ff0eac12 */ /* 0x000fc8000f8e33ff */
[----:B------:R-:W-:-:S05]  /*2980*/  IADD3 R17, PT, PT, -R14, RZ, RZ ;  /* 0x000000ff0e117210 */ /* 0x000fca0007ffe1ff */
[----:B------:R-:W-:Y:S01]  /*2990*/  IMAD R17, R17, UR9, R16 ;  /* 0x0000000911117c24 */ /* 0x000fe2000f8e0210 */
[----:B------:R-:W-:Y:S06]  /*29a0*/  BRA `(.L_x_1196) ;  /* 0x0000000000247947 */ /* 0x000fec0003800000 */
.L_x_1195:
[----:B------:R-:W-:Y:S01]  /*29b0*/  MOV R8, R16 ;  /* 0x0000001000087202 */ /* 0x000fe20000000f00 */
[----:B------:R-:W-:Y:S01]  /*29c0*/  IMAD.MOV.U32 R7, RZ, RZ, R17 ;  /* 0x000000ffff077224 */ /* 0x000fe200078e0011 */
[----:B------:R-:W-:Y:S01]  /*29d0*/  MOV R5, UR9 ;  /* 0x0000000900057c02 */ /* 0x000fe20008000f00 */
[----:B------:R-:W-:Y:S01]  /*29e0*/  IMAD.U32 R3, RZ, RZ, UR8 ;  /* 0x00000008ff037e24 */ /* 0x000fe2000f8e00ff */
[----:B------:R-:W-:-:S07]  /*29f0*/  MOV R4, 0x2a10 ;  /* 0x00002a1000047802 */ /* 0x000fce0000000f00 */
[----:B------:R-:W-:Y:S05]  /*2a00*/  CALL.REL.NOINC `($__internal_38_$__cuda_sm20_div_s64) ;  /* 0x0000000800547944 */ /* 0x000fea0003c00000 */
[----:B------:R-:W-:Y:S01]  /*2a10*/  IADD3 R17, PT, PT, -R2, RZ, RZ ;  /* 0x000000ff02117210 */ /* 0x000fe20007ffe1ff */
[----:B------:R-:W-:-:S04]  /*2a20*/  IMAD.MOV.U32 R14, RZ, RZ, R2 ;  /* 0x000000ffff0e7224 */ /* 0x000fc800078e0002 */
[----:B------:R-:W-:-:S07]  /*2a30*/  IMAD R17, R17, UR9, R16 ;  /* 0x0000000911117c24 */ /* 0x000fce000f8e0210 */
.L_x_1196:
[----:B------:R-:W-:Y:S05]  /*2a40*/  BSYNC.RECONVERGENT B0 ;  /* 0x0000000000007941 */ /* 0x000fea0003800200 */
.L_x_1194:
[----:B------:R-:W-:Y:S01]  /*2a50*/  UMOV UR6, 0x6c ;  /* 0x0000006c00067882 */ /* 0x000fe20000000000 */
[----:B------:R-:W-:Y:S02]  /*2a60*/  UIADD3 UR5, UPT, UPT, UR5, -0x4, URZ ;  /* 0xfffffffc05057890 */ /* 0x000fe4000fffe0ff */
[----:B------:R-:W-:-:S12]  /*2a70*/  ULEA UR6, UR7, UR6, 0x2 ;  /* 0x0000000607067291 */ /* 0x000fd8000f8e10ff */
[----:B------:R-:W0:Y:S02]  /*2a80*/  LDCU UR6, c[0x0][UR6+0x380] ;  /* 0x00007000060677ac */ /* 0x000e240008000800 */
[----:B0-----:R-:W-:-:S07]  /*2a90*/  IMAD R18, R17, UR6, R18 ;  /* 0x0000000611127c24 */ /* 0x001fce000f8e0212 */
.L_x_1184:
        /* <DEDUP_REMOVED lines=33> */
.L_x_1199:
        /* <DEDUP_REMOVED lines=10> */
.L_x_1200:
[----:B------:R-:W-:Y:S05]  /*2d50*/  BSYNC.RECONVERGENT B0 ;  /* 0x0000000000007941 */ /* 0x000fea0003800200 */
.L_x_1198:
        /* <DEDUP_REMOVED lines=34> */
.L_x_1202:
        /* <DEDUP_REMOVED lines=9> */
.L_x_1203:
[----:B------:R-:W-:Y:S05]  /*3010*/  BSYNC.RECONVERGENT B0 ;  /* 0x0000000000007941 */ /* 0x000fea0003800200 */
.L_x_1201:
[----:B------:R-:W-:Y:S01]  /*3020*/  UMOV UR6, 0x6c ;  /* 0x0000006c00067882 */ /* 0x000fe20000000000 */
[----:B------:R-:W-:Y:S02]  /*3030*/  UIADD3 UR5, UPT, UPT, UR5, -0x2, URZ ;  /* 0xfffffffe05057890 */ /* 0x000fe4000fffe0ff */
[----:B------:R-:W-:-:S12]  /*3040*/  ULEA UR6, UR8, UR6, 0x2 ;  /* 0x0000000608067291 */ /* 0x000fd8000f8e10ff */
[----:B------:R-:W0:Y:S02]  /*3050*/  LDCU UR6, c[0x0][UR6+0x380] ;  /* 0x00007000060677ac */ /* 0x000e240008000800 */
[----:B0-----:R-:W-:-:S07]  /*3060*/  IMAD R18, R17, UR6, R18 ;  /* 0x0000000611127c24 */ /* 0x001fce000f8e0212 */
.L_x_1197:
        /* <DEDUP_REMOVED lines=29> */
.L_x_1205:
[----:B------:R-:W-:Y:S01]  /*3240*/  IMAD.MOV.U32 R9, RZ, RZ, R3 ;  /* 0x000000ffff097224 */ /* 0x000fe200078e0003 */
[----:B------:R-:W-:Y:S01]  /*3250*/  MOV R8, UR6 ;  /* 0x0000000600087c02 */ /* 0x000fe20008000f00 */
[----:B------:R-:W-:Y:S01]  /*3260*/  IMAD.U32 R7, RZ, RZ, UR7 ;  /* 0x00000007ff077e24 */ /* 0x000fe2000f8e00ff */
[----:B------:R-:W-:-:S07]  /*3270*/  MOV R6, 0x3290 ;  /* 0x0000329000067802 */ /* 0x000fce0000000f00 */
[----:B------:R-:W-:Y:S05]  /*3280*/  CALL.REL.NOINC `($__internal_39_$__cuda_sm20_rem_s64) ;  /* 0x00000004008c7944 */ /* 0x000fea0003c00000 */
.L_x_1206:
[----:B------:R-:W-:Y:S05]  /*3290*/  BSYNC.RECONVERGENT B0 ;  /* 0x0000000000007941 */ /* 0x000fea0003800200 */
.L_x_1204:
[----:B------:R-:W-:Y:S02]  /*32a0*/  UMOV UR6, 0x6c ;  /* 0x0000006c00067882 */ /* 0x000fe40000000000 */
[----:B------:R-:W-:-:S12]  /*32b0*/  ULEA UR6, UR5, UR6, 0x2 ;  /* 0x0000000605067291 */ /* 0x000fd8000f8e10ff */
[----:B------:R-:W0:Y:S02]  /*32c0*/  LDCU UR6, c[0x0][UR6+0x380] ;  /* 0x00007000060677ac */ /* 0x000e240008000800 */
[----:B0-----:R-:W-:-:S07]  /*32d0*/  IMAD R18, R14, UR6, R18 ;  /* 0x000000060e127c24 */ /* 0x001fce000f8e0212 */
.L_x_1157:
[----:B------:R-:W0:Y:S02]  /*32e0*/  LDCU UR6, c[0x0][UR4+0x45c] ;  /* 0x00008b80040677ac */ /* 0x000e240008000800 */
[----:B0-----:R-:W-:-:S13]  /*32f0*/  ISETP.LT.AND P0, PT, R0, UR6, PT ;  /* 0x0000000600007c0c */ /* 0x001fda000bf01270 */
[----:B------:R-:W-:Y:S05]  /*3300*/  @!P0 EXIT ;  /* 0x000000000000894d */ /* 0x000fea0003800000 */
[----:B------:R-:W0:Y:S01]  /*3310*/  LDC.64 R2, c[0x0][0x380] ;  /* 0x0000e000ff027b82 */ /* 0x000e220000000a00 */
[----:B------:R-:W1:Y:S01]  /*3320*/  LDCU.64 UR4, c[0x0][0x358] ;  /* 0x00006b00ff0477ac */ /* 0x000e620008000a00 */
[----:B0-----:R-:W-:-:S05]  /*3330*/  IMAD.WIDE R18, R18, 0x8, R2 ;  /* 0x0000000812127825 */ /* 0x001fca00078e0202 */
[----:B-1----:R-:W-:Y:S01]  /*3340*/  STG.E.64 desc[UR4][R18.64], RZ ;  /* 0x000000ff12007986 */ /* 0x002fe2000c101b04 */
[----:B------:R-:W-:Y:S05]  /*3350*/  EXIT ;  /* 0x000000000000794d */ /* 0x000fea0003800000 */
        .weak           $__internal_38_$__cuda_sm20_div_s64
        .type           $__internal_38_$__cuda_sm20_div_s64,@function
        .size           $__internal_38_$__cuda_sm20_div_s64,($__internal_39_$__cuda_sm20_rem_s64 - $__internal_38_$__cuda_sm20_div_s64)
$__internal_38_$__cuda_sm20_div_s64:
[----:B------:R-:W-:Y:S02]  /*3360*/  IADD3 R12, P1, PT, RZ, -R5, RZ ;  /* 0x80000005ff0c7210 */ /* 0x000fe40007f3e0ff */
[----:B------:R-:W-:Y:S02]  /*3370*/  ISETP.GE.AND P0, PT, R3, RZ, PT ;  /* 0x000000ff0300720c */ /* 0x000fe40003f06270 */
[----:B------:R-:W-:Y:S02]  /*3380*/  IADD3.X R2, PT, PT, RZ, ~R3, RZ, P1, !PT ;  /* 0x80000003ff027210 */ /* 0x000fe40000ffe4ff */
[----:B------:R-:W-:Y:S02]  /*3390*/  SEL R12, R12, R5, !P0 ;  /* 0x000000050c0c7207 */ /* 0x000fe40004000000 */
[----:B------:R-:W-:Y:S02]  /*33a0*/  SEL R13, R2, R3, !P0 ;  /* 0x00000003020d7207 */ /* 0x000fe40004000000 */
[----:B------:R-:W-:-:S02]  /*33b0*/  ISETP.GE.AND P3, PT, R7, RZ, PT ;  /* 0x000000ff0700720c */ /* 0x000fc40003f66270 */
[----:B------:R-:W0:Y:S01]  /*33c0*/  I2F.U64.RP R2, R12 ;  /* 0x0000000c00027312 */ /* 0x000e220000309000 */
[----:B------:R-:W-:-:S04]  /*33d0*/  IADD3 R19, P4, PT, RZ, -R8, RZ ;  /* 0x80000008ff137210 */ /* 0x000fc80007f9e0ff */
[----:B------:R-:W-:Y:S02]  /*33e0*/  SEL R19, R19, R8, !P3 ;  /* 0x0000000813137207 */ /* 0x000fe40005800000 */
[----:B------:R-:W-:-:S04]  /*33f0*/  IADD3.X R8, PT, PT, RZ, ~R7, RZ, P4, !PT ;  /* 0x80000007ff087210 */ /* 0x000fc800027fe4ff */
[-C--:B------:R-:W-:Y:S02]  /*3400*/  SEL R8, R8, R7.reuse, !P3 ;  /* 0x0000000708087207 */ /* 0x080fe40005800000 */
[----:B------:R-:W-:Y:S01]  /*3410*/  LOP3.LUT R7, R3, R7, RZ, 0x3c, !PT ;  /* 0x0000000703077212 */ /* 0x000fe200078e3cff */
[----:B0-----:R-:W0:Y:S02]  /*3420*/  MUFU.RCP R10, R2 ;  /* 0x00000002000a7308 */ /* 0x001e240000001000 */
[----:B0-----:R-:W-:-:S15]  /*3430*/  VIADD R10, R10, 0x1ffffffe ;  /* 0x1ffffffe0a0a7836 */ /* 0x001fde0000000000 */
[----:B------:R-:W-:-:S15]  /*3440*/  NOP ;  /* 0x0000000000007918 */ /* 0x000fde0000000000 */
[----:B------:R-:W-:-:S15]  /*3450*/  NOP ;  /* 0x0000000000007918 */ /* 0x000fde0000000000 */
[----:B------:R-:W-:-:S03]  /*3460*/  NOP ;  /* 0x0000000000007918 */ /* 0x000fc60000000000 */
        /* <DEDUP_REMOVED lines=20> */
[----:B------:R-:W-:-:S04]  /*35b0*/  IMAD.HI.U32 R10, R11, R2, RZ ;  /* 0x000000020b0a7227 */ /* 0x000fc800078e00ff */
[----:B------:R-:W-:-:S04]  /*35c0*/  IMAD.X R6, RZ, RZ, ~R6, P0 ;  /* 0x000000ffff067224 */ /* 0x000fc800000e0e06 */
[----:B------:R-:W-:-:S04]  /*35d0*/  IMAD.WIDE.U32 R10, P0, R11, R6, R10 ;  /* 0x000000060b0a7225 */ /* 0x000fc8000780000a */
[----:B------:R-:W-:-:S04]  /*35e0*/  IMAD.HI.U32 R11, P1, R9, R2, R10 ;  /* 0x00000002090b7227 */ /* 0x000fc8000782000a */
        /* <DEDUP_REMOVED lines=34> */
[----:B------:R-:W-:Y:S02]  /*3810*/  IADD3 R9, P2, PT, RZ, -R2, RZ ;  /* 0x80000002ff097210 */ /* 0x000fe40007f5e0ff */
[----:B------:R-:W-:Y:S02]  /*3820*/  ISETP.NE.U32.AND P0, PT, R5, RZ, PT ;  /* 0x000000ff0500720c */ /* 0x000fe40003f05070 */
[----:B------:R-:W-:Y:S01]  /*3830*/  ISETP.GE.AND P1, PT, R7, RZ, PT ;  /* 0x000000ff0700720c */ /* 0x000fe20003f26270 */
[----:B------:R-:W-:Y:S01]  /*3840*/  IMAD.X R5, RZ, RZ, ~R6, P2 ;  /* 0x000000ffff057224 */ /* 0x000fe200010e0e06 */
[----:B------:R-:W-:-:S02]  /*3850*/  ISETP.NE.AND.EX P0, PT, R3, RZ, PT, P0 ;  /* 0x000000ff0300720c */ /* 0x000fc40003f05300 */
[----:B------:R-:W-:Y:S02]  /*3860*/  SEL R9, R9, R2, !P1 ;  /* 0x0000000209097207 */ /* 0x000fe40004800000 */
[----:B------:R-:W-:Y:S02]  /*3870*/  SEL R5, R5, R6, !P1 ;  /* 0x0000000605057207 */ /* 0x000fe40004800000 */
[----:B------:R-:W-:Y:S02]  /*3880*/  SEL R2, R9, 0xffffffff, P0 ;  /* 0xffffffff09027807 */ /* 0x000fe40000000000 */
[----:B------:R-:W-:Y:S02]  /*3890*/  SEL R3, R5, 0xffffffff, P0 ;  /* 0xffffffff05037807 */ /* 0x000fe40000000000 */
[----:B------:R-:W-:-:S04]  /*38a0*/  MOV R5, 0x0 ;  /* 0x0000000000057802 */ /* 0x000fc80000000f00 */
[----:B------:R-:W-:Y:S05]  /*38b0*/  RET.REL.NODEC R4 `(_ZN2at6native16triu_tril_kernelIN3c107complexIfEEiLb1ELi1ELb1EEEvNS_4cuda6detail10TensorInfoIT_T0_EENS7_IKS8_S9_EEllS9_) ;  /* 0xffffffc404d07950 */ /* 0x000fea0003c3ffff */
        .weak           $__internal_39_$__cuda_sm20_rem_s64
        .type           $__internal_39_$__cuda_sm20_rem_s64,@function
        .size           $__internal_39_$__cuda_sm20_rem_s64,(.L_x_6329 - $__internal_39_$__cuda_sm20_rem_s64)
$__internal_39_$__cuda_sm20_rem_s64:
        /* <DEDUP_REMOVED lines=70> */
[----:B------:R-:W-:Y:S01]  /*3d20*/  ISETP.NE.AND.EX P0, PT, R7, RZ, PT, P0 ;  /* 0x000000ff0700720c */ /* 0x000fe20003f05300 */
[----:B------:R-:W-:-:S03]  /*3d30*/  HFMA2 R7, -RZ, RZ, 0, 0 ;  /* 0x00000000ff077431 */ /* 0x000fc600000001ff */
[----:B------:R-:W-:-:S04]  /*3d40*/  SEL R14, R5, R14, !P1 ;  /* 0x0000000e050e7207 */ /* 0x000fc80004800000 */
[----:B------:R-:W-:Y:S01]  /*3d50*/  SEL R14, R14, 0xffffffff, P0 ;  /* 0xffffffff0e0e7807 */ /* 0x000fe20000000000 */
[----:B------:R-:W-:Y:S06]  /*3d60*/  RET.REL.NODEC R6 `(_ZN2at6native16triu_tril_kernelIN3c107complexIfEEiLb1ELi1ELb1EEEvNS_4cuda6detail10TensorInfoIT_T0_EENS7_IKS8_S9_EEllS9_) ;  /* 0xffffffc006a47950 */ /* 0x000fec0003c3ffff */
.L_x_1207:
        /* <DEDUP_REMOVED lines=9> */
.L_x_6329:


//--------------------- .text._ZN2at6native16triu_tril_kernelIN3c107complexIdEElLb1ELi1ELb0EEEvNS_4cuda6detail10TensorInfoIT_T0_EENS7_IKS8_S9_EEllS9_ --------------------------
	.section	.text._ZN2at6native16triu_tril_kernelIN3c107complexIdEElLb1ELi1ELb0EEEvNS_4cuda6detail10TensorInfoIT_T0_EENS7_IKS8_S9_EEllS9_,"ax",@progbits
	.align	128
        .global         _ZN2at6native16triu_tril_kernelIN3c107complexIdEElLb1ELi1ELb0EEEvNS_4cuda6detail10TensorInfoIT_T0_EENS7_IKS8_S9_EEllS9_
        .type           _ZN2at6native16triu_tril_kernelIN3c107complexIdEElLb1ELi1ELb0EEEvNS_4cuda6detail10TensorInfoIT_T0_EENS7_IKS8_S9_EEllS9_,@function
        .size           _ZN2at6native16triu_tril_kernelIN3c107complexIdEElLb1ELi1ELb0EEEvNS_4cuda6detail10TensorInfoIT_T0_EENS7_IKS8_S9_EEllS9_,(.L_x_6331 - _ZN2at6native16triu_tril_kernelIN3c107complexIdEElLb1ELi1ELb0EEEvNS_4cuda6detail10TensorInfoIT_T0_EENS7_IKS8_S9_EEllS9_)
        .other          _ZN2at6native16triu_tril_kernelIN3c107complexIdEElLb1ELi1ELb0EEEvNS_4cuda6detail10TensorInfoIT_T0_EENS7_IKS8_S9_EEllS9_,@"STO_CUDA_ENTRY STV_DEFAULT"
_ZN2at6native16triu_tril_kernelIN3c107complexIdEElLb1ELi1ELb0EEEvNS_4cuda6detail10TensorInfoIT_T0_EENS7_IKS8_S9_EEllS9_:
.text._ZN2at6native16triu_tril_kernelIN3c107complexIdEElLb1ELi1ELb0EEEvNS_4cuda6detail10TensorInfoIT_T0_EENS7_IKS8_S9_EEllS9_:
        /* <DEDUP_REMOVED lines=15> */
[----:B------:R-:W0:Y:S02]  /*00f0*/  LDCU UR4, c[0x0][0x6d0] ;  /* 0x0000da00ff0477ac */ /* 0x000e240008000800 */
[----:B0-----:R-:W0:Y:S01]  /*0100*/  I2F.U32.RP R0, UR4 ;  /* 0x0000000400007d06 */ /* 0x001e220008209000 */
        /* <DEDUP_REMOVED lines=19> */
[----:B------:R-:W-:Y:S01]  /*0240*/  MOV R5, RZ ;  /* 0x000000ff00057202 */ /* 0x000fe20000000f00 */
[----:B------:R-:W-:Y:S01]  /*0250*/  IMAD.MOV.U32 R4, RZ, RZ, R3 ;  /* 0x000000ffff047224 */ /* 0x000fe200078e0003 */
[----:B------:R-:W-:Y:S06]  /*0260*/  BRA `(.L_x_1210) ;  /* 0x0000000000447947 */ /* 0x000fec0003800000 */
.L_x_1209:
[----:B------:R-:W0:Y:S01]  /*0270*/  LDCU.64 UR4, c[0x0][0x6d0] ;  /* 0x0000da00ff0477ac */ /* 0x000e220008000a00 */
[----:B------:R-:W-:Y:S01]  /*0280*/  IMAD.MOV.U32 R24, RZ, RZ, R4 ;  /* 0x000000ffff187224 */ /* 0x000fe200078e0004 */
[----:B------:R-:W-:Y:S02]  /*0290*/  MOV R25, R5 ;  /* 0x0000000500197202 */ /* 0x000fe40000000f00 */
[----:B------:R-:W-:Y:S02]  /*02a0*/  MOV R8, 0x2e0 ;  /* 0x000002e000087802 */ /* 0x000fe40000000f00 */
[----:B0-----:R-:W-:Y:S01]  /*02b0*/  MOV R12, UR4 ;  /* 0x00000004000c7c02 */ /* 0x001fe20008000f00 */
[----:B------:R-:W-:-:S07]  /*02c0*/  IMAD.U32 R11, RZ, RZ, UR5 ;  /* 0x00000005ff0b7e24 */ /* 0x000fce000f8e00ff */
[----:B------:R-:W-:Y:S05]  /*02d0*/  CALL.REL.NOINC `($__internal_40_$__cuda_sm20_div_s64) ;  /* 0x0000004000a07944 */ /* 0x000fea0003c00000 */
[----:B------:R-:W0:Y:S01]  /*02e0*/  LDCU.64 UR4, c[0x0][0x6d0] ;  /* 0x0000da00ff0477ac */ /* 0x000e220008000a00 */
[----:B------:R-:W-:-:S05]  /*02f0*/  IADD3 R3, P0, PT, RZ, -R18, RZ ;  /* 0x80000012ff037210 */ /* 0x000fca0007f1e0ff */
[----:B------:R-:W-:-:S04]  /*0300*/  IMAD.X R0, RZ, RZ, ~R19, P0 ;  /* 0x000000ffff007224 */ /* 0x000fc800000e0e13 */
[----:B0-----:R-:W-:Y:S02]  /*0310*/  IMAD R0, R0, UR4, RZ ;  /* 0x0000000400007c24 */ /* 0x001fe4000f8e02ff */
[----:B------:R-:W-:-:S04]  /*0320*/  IMAD.WIDE.U32 R4, R3, UR4, R4 ;  /* 0x0000000403047c25 */ /* 0x000fc8000f8e0004 */
[----:B------:R-:W-:Y:S01]  /*0330*/  IMAD R3, R3, UR5, R0 ;  /* 0x0000000503037c24 */ /* 0x000fe2000f8e0200 */
[----:B------:R-:W-:Y:S02]  /*0340*/  MOV R0, R4 ;  /* 0x0000000400007202 */ /* 0x000fe40000000f00 */
[----:B------:R-:W-:Y:S01]  /*0350*/  MOV R4, R18 ;  /* 0x0000001200047202 */ /* 0x000fe20000000f00 */
[----:B------:R-:W-:Y:S02]  /*0360*/  IMAD.IADD R2, R5, 0x1, R3 ;  /* 0x0000000105027824 */ /* 0x000fe400078e0203 */
[----:B------:R-:W-:-:S07]  /*0370*/  IMAD.MOV.U32 R5, RZ, RZ, R19 ;  /* 0x000000ffff057224 */ /* 0x000fce00078e0013 */
.L_x_1210:
[----:B------:R-:W-:Y:S05]  /*0380*/  BSYNC.RECONVERGENT B0 ;  /* 0x0000000000007941 */ /* 0x000fea0003800200 */
.L_x_1208:
        /* <DEDUP_REMOVED lines=30> */
.L_x_1212:
[----:B------:R-:W-:Y:S01]  /*0570*/  MOV R12, UR6 ;  /* 0x00000006000c7c02 */ /* 0x000fe20008000f00 */
[----:B------:R-:W-:Y:S01]  /*0580*/  IMAD.U32 R13, RZ, RZ, UR7 ;  /* 0x00000007ff0d7e24 */ /* 0x000fe2000f8e00ff */
[----:B------:R-:W-:Y:S01]  /*0590*/  MOV R10, UR6 ;  /* 0x00000006000a7c02 */ /* 0x000fe20008000f00 */
[----:B------:R-:W-:Y:S01]  /*05a0*/  IMAD.U32 R11, RZ, RZ, UR7 ;  /* 0x00000007ff0b7e24 */ /* 0x000fe2000f8e00ff */
[----:B------:R-:W-:Y:S01]  /*05b0*/  MOV R24, R4 ;  /* 0x0000000400187202 */ /* 0x000fe20000000f00 */
[----:B------:R-:W-:Y:S01]  /*05c0*/  IMAD.MOV.U32 R25, RZ, RZ, R5 ;  /* 0x000000ffff197224 */ /* 0x000fe200078e0005 */
[----:B------:R-:W-:-:S07]  /*05d0*/  MOV R8, 0x5f0 ;  /* 0x000005f000087802 */ /* 0x000fce0000000f00 */
[----:B------:R-:W-:Y:S05]  /*05e0*/  CALL.REL.NOINC `($__internal_40_$__cuda_sm20_div_s64) ;  /* 0x0000003c00dc7944 */ /* 0x000fea0003c00000 */
        /* <DEDUP_REMOVED lines=10> */
.L_x_1213:
[----:B------:R-:W-:Y:S05]  /*0690*/  BSYNC.RECONVERGENT B0 ;  /* 0x0000000000007941 */ /* 0x000fea0003800200 */
.L_x_1211:
        /* <DEDUP_REMOVED lines=13> */
[----:B------:R-:W-:Y:S01]  /*0770*/  IMAD.IADD R7, R7, 0x1, R11 ;  /* 0x0000000107077824 */ /* 0x000fe200078e020b */
[----:B0-----:R-:W-:Y:S01]  /*0780*/  UISETP.GE.AND UP0, UPT, UR7, 0x3, UPT ;  /* 0x000000030700788c */ /* 0x001fe2000bf06270 */
[C---:B---3--:R-:W-:Y:S02]  /*0790*/  IMAD R12, R10.reuse, UR13, RZ ;  /* 0x0000000d0a0c7c24 */ /* 0x048fe4000f8e02ff */
[----:B------:R-:W-:Y:S02]  /*07a0*/  IMAD R3, R9, UR10, R8 ;  /* 0x0000000a09037c24 */ /* 0x000fe4000f8e0208 */
[----:B------:R-:W-:-:S04]  /*07b0*/  IMAD.WIDE.U32 R4, R10, UR10, R4 ;  /* 0x0000000a0a047c25 */ /* 0x000fc8000f8e0004 */
[----:B------:R-:W-:Y:S01]  /*07c0*/  IMAD R11, R9, UR12, R12 ;  /* 0x0000000c090b7c24 */ /* 0x000fe2000f8e020c */
[----:B------:R-:W-:Y:S01]  /*07d0*/  IADD3 R3, PT, PT, R5, R3, RZ ;  /* 0x0000000305037210 */ /* 0x000fe20007ffe0ff */
[----:B------:R-:W-:-:S04]  /*07e0*/  IMAD.WIDE.U32 R6, R10, UR12, R6 ;  /* 0x0000000c0a067c25 */ /* 0x000fc8000f8e0006 */
        /* <DEDUP_REMOVED lines=14> */
.L_x_1240:
        /* <DEDUP_REMOVED lines=26> */
[----:B------:R-:W-:Y:S02]  /*0a70*/  IMAD R12, R7, UR10, R14 ;  /* 0x0000000a070c7c24 */ /* 0x000fe4000f8e020e */
[----:B------:R-:W-:Y:S01]  /*0a80*/  IMAD.MOV.U32 R14, RZ, RZ, R13 ;  /* 0x000000ffff0e7224 */ /* 0x000fe200078e000d */
[----:B------:R-:W-:Y:S06]  /*0a90*/  BRA `(.L_x_1218) ;  /* 0x0000000000447947 */ /* 0x000fec0003800000 */
.L_x_1217:
        /* <DEDUP_REMOVED lines=8> */
[----:B------:R-:W-:Y:S05]  /*0b20*/  CALL.REL.NOINC `($__internal_40_$__cuda_sm20_div_s64) ;  /* 0x00000038008c7944 */ /* 0x000fea0003c00000 */
[----:B------:R-:W-:-:S04]  /*0b30*/  IADD3 R8, P0, PT, RZ, -R18, RZ ;  /* 0x80000012ff087210 */ /* 0x000fc80007f1e0ff */
[----:B------:R-:W-:Y:S01]  /*0b40*/  IADD3.X R7, PT, PT, RZ, ~R19, RZ, P0, !PT ;  /* 0x80000013ff077210 */ /* 0x000fe200007fe4ff */
[----:B------:R-:W-:Y:S01]  /*0b50*/  IMAD.WIDE.U32 R12, R8, UR10, R14 ;  /* 0x0000000a080c7c25 */ /* 0x000fe2000f8e000e */
[----:B------:R-:W-:-:S03]  /*0b60*/  MOV R14, R18 ;  /* 0x00000012000e7202 */ /* 0x000fc60000000f00 */
[----:B------:R-:W-:Y:S02]  /*0b70*/  IMAD R7, R7, UR10, RZ ;  /* 0x0000000a07077c24 */ /* 0x000fe4000f8e02ff */
[----:B------:R-:W-:Y:S02]  /*0b80*/  IMAD.MOV.U32 R15, RZ, RZ, R19 ;  /* 0x000000ffff0f7224 */ /* 0x000fe400078e0013 */
[----:B------:R-:W-:-:S04]  /*0b90*/  IMAD R7, R8, UR11, R7 ;  /* 0x0000000b08077c24 */ /* 0x000fc8000f8e0207 */
[----:B------:R-:W-:-:S07]  /*0ba0*/  IMAD.IADD R8, R13, 0x1, R7 ;  /* 0x000000010d087824 */ /* 0x000fce00078e0207 */
.L_x_1218:
[----:B------:R-:W-:Y:S05]  /*0bb0*/  BSYNC.RECONVERGENT B0 ;  /* 0x0000000000007941 */ /* 0x000fea0003800200 */
.L_x_1216:
[----:B------:R-:W0:Y:S01]  /*0bc0*/  LDCU.64 UR18, c[0x0][UR14+0x380] ;  /* 0x000070000e1277ac */ /* 0x000e220008000a00 */
[----:B------:R-:W-:Y:S01]  /*0bd0*/  MOV R26, R4 ;  /* 0x00000004001a7202 */ /* 0x000fe20000000f00 */
[----:B------:R-:W-:Y:S01]  /*0be0*/  IMAD.MOV.U32 R27, RZ, RZ, R3 ;  /* 0x000000ffff1b7224 */ /* 0x000fe200078e0003 */
[----:B------:R-:W-:Y:S01]  /*0bf0*/  MOV R7, R5 ;  /* 0x0000000500077202 */ /* 0x000fe20000000f00 */
[----:B------:R-:W1:Y:S01]  /*0c00*/  LDCU.64 UR10, c[0x0][UR14+0x450] ;  /* 0x00008a000e0a77ac */ /* 0x000e620008000a00 */
[----:B------:R-:W-:Y:S01]  /*0c10*/  BSSY.RECONVERGENT B0, `(.L_x_1219) ;  /* 0x0000038000007945 */ /* 0x000fe20003800200 */
        /* <DEDUP_REMOVED lines=9> */
[----:B------:R-:W-:-:S03]  /*0cb0*/  IMAD.IADD R5, R27, 0x1, R3 ;  /* 0x000000011b057824 */ /* 0x000fc600078e0203 */
        /* <DEDUP_REMOVED lines=26> */
.L_x_1220:
        /* <DEDUP_REMOVED lines=8> */
[----:B------:R-:W-:Y:S05]  /*0ee0*/  CALL.REL.NOINC `($__internal_40_$__cuda_sm20_div_s64) ;  /* 0x00000034009c7944 */ /* 0x000fea0003c00000 */
        /* <DEDUP_REMOVED lines=10> */
.L_x_1221:
[----:B------:R-:W-:Y:S05]  /*0f90*/  BSYNC.RECONVERGENT B0 ;  /* 0x0000000000007941 */ /* 0x000fea0003800200 */
.L_x_1219:
[----:B------:R-:W0:Y:S01]  /*0fa0*/  LDCU.64 UR18, c[0x0][UR14+0x378] ;  /* 0x00006f000e1277ac */ /* 0x000e220008000a00 */
[----:B------:R-:W-:Y:S01]  /*0fb0*/  IMAD.MOV.U32 R27, RZ, RZ, R5 ;  /* 0x000000ffff1b7224 */ /* 0x000fe200078e0005 */
[----:B------:R-:W-:Y:S01]  /*0fc0*/  MOV R21, R3 ;  /* 0x0000000300157202 */ /* 0x000fe20000000f00 */
        /* <DEDUP_REMOVED lines=38> */
.L_x_1223:
        /* <DEDUP_REMOVED lines=19> */
.L_x_1224:
[----:B------:R-:W-:Y:S05]  /*1360*/  BSYNC.RECONVERGENT B0 ;  /* 0x0000000000007941 */ /* 0x000fea0003800200 */
.L_x_1222:
        /* <DEDUP_REMOVED lines=41> */
.L_x_1226:
        /* <DEDUP_REMOVED lines=19> */
.L_x_1227:
[----:B------:R-:W-:Y:S05]  /*1730*/  BSYNC.RECONVERGENT B0 ;  /* 0x0000000000007941 */ /* 0x000fea0003800200 */
.L_x_1225:
        /* <DEDUP_REMOVED lines=41> */
.L_x_1229:
        /* <DEDUP_REMOVED lines=19> */
.L_x_1230:
[----:B------:R-:W-:Y:S05]  /*1b00*/  BSYNC.RECONVERGENT B0 ;  /* 0x0000000000007941 */ /* 0x000fea0003800200 */
.L_x_1228:
        /* <DEDUP_REMOVED lines=41> */
.L_x_1232:
        /* <DEDUP_REMOVED lines=19> */
.L_x_1233:
[----:B------:R-:W-:Y:S05]  /*1ed0*/  BSYNC.RECONVERGENT B0 ;  /* 0x0000000000007941 */ /* 0x000fea0003800200 */
.L_x_1231:
        /* <DEDUP_REMOVED lines=41> */
.L_x_1235:
        /* <DEDUP_REMOVED lines=19> */
.L_x_1236:
[----:B------:R-:W-:Y:S05]  /*22a0*/  BSYNC.RECONVERGENT B0 ;  /* 0x0000000000007941 */ /* 0x000fea0003800200 */
.L_x_1234:
        /* <DEDUP_REMOVED lines=34> */
[----:B------:R-:W-:-:S12]  /*24d0*/  HFMA2 R8, -RZ, RZ, 0, 0 ;  /* 0x00000000ff087431 */ /* 0x000fd800000001ff */
[----:B------:R-:W-:Y:S01]  /*24e0*/  @P1 VIADD R7, R7, 0x1 ;  /* 0x0000000107071836 */ /* 0x000fe20000000000 */
[----:B------:R-:W-:-:S04]  /*24f0*/  @!P2 LOP3.LUT R7, RZ, UR18, RZ, 0x33, !PT ;  /* 0x00000012ff07ac12 */ /* 0x000fc8000f8e33ff */
[----:B------:R-:W-:-:S05]  /*2500*/  IADD3 R11, PT, PT, -R7, RZ, RZ ;  /* 0x000000ff070b7210 */ /* 0x000fca0007ffe1ff */
[----:B------:R-:W-:Y:S02]  /*2510*/  IMAD R11, R11, UR18, R14 ;  /* 0x000000120b0b7c24 */ /* 0x000fe4000f8e020e */
[----:B------:R-:W-:Y:S01]  /*2520*/  IMAD.MOV.U32 R14, RZ, RZ, R7 ;  /* 0x000000ffff0e7224 */ /* 0x000fe200078e0007 */
[----:B------:R-:W-:Y:S06]  /*2530*/  BRA `(.L_x_1239) ;  /* 0x0000000000507947 */ /* 0x000fec0003800000 */
.L_x_1238:
        /* <DEDUP_REMOVED lines=20> */
.L_x_1239:
[----:B------:R-:W-:Y:S05]  /*2680*/  BSYNC.RECONVERGENT B0 ;  /* 0x0000000000007941 */ /* 0x000fea0003800200 */
.L_x_1237:
[----:B------:R-:W0:Y:S01]  /*2690*/  LDCU.64 UR10, c[0x0][UR14+0x418] ;  /* 0x000083000e0a77ac */ /* 0x000e220008000a00 */
[----:B------:R-:W-:Y:S01]  /*26a0*/  MOV R4, R26 ;  /* 0x0000001a00047202 */ /* 0x000fe20000000f00 */
[----:B------:R-:W-:Y:S01]  /*26b0*/  IMAD.MOV.U32 R6, RZ, RZ, R20 ;  /* 0x000000ffff067224 */ /* 0x000fe200078e0014 */
[----:B------:R-:W-:Y:S01]  /*26c0*/  MOV R7, R3 ;  /* 0x0000000300077202 */ /* 0x000fe20000000f00 */
[----:B------:R-:W1:Y:S01]  /*26d0*/  LDCU.64 UR12, c[0x0][UR9+0x348] ;  /* 0x00006900090c77ac */ /* 0x000e620008000a00 */
[----:B------:R-:W-:Y:S02]  /*26e0*/  UIADD3 UR15, UP0, UPT, UR15, -0x8, URZ ;  /* 0xfffffff80f0f7890 */ /* 0x000fe4000ff1e0ff */
[----:B------:R-:W-:Y:S02]  /*26f0*/  UIADD3 UR6, UPT, UPT, UR6, -0x8, URZ ;  /* 0xfffffff806067890 */ /* 0x000fe4000fffe0ff */
[----:B------:R-:W-:Y:S02]  /*2700*/  UIADD3.X UR4, UPT, UPT, UR4, -0x1, URZ, UP0, !UPT ;  /* 0xffffffff04047890 */ /* 0x000fe400087fe4ff */
[----:B------:R-:W-:-:S02]  /*2710*/  UISETP.NE.U32.AND UP0, UPT, UR15, URZ, UPT ;  /* 0x000000ff0f00728c */ /* 0x000fc4000bf05070 */
[----:B------:R-:W-:Y:S02]  /*2720*/  UIADD3 UR14, UPT, UPT, UR14, -0x40, URZ ;  /* 0xffffffc00e0e7890 */ /* 0x000fe4000fffe0ff */
[----:B------:R-:W-:Y:S01]  /*2730*/  UISETP.NE.AND.EX UP0, UPT, UR4, URZ, UPT, UP0 ;  /* 0x000000ff0400728c */ /* 0x000fe2000bf05300 */
[----:B0-----:R-:W-:Y:S01]  /*2740*/  IMAD.WIDE.U32 R4, R11, UR10, R4 ;  /* 0x0000000a0b047c25 */ /* 0x001fe2000f8e0004 */
[----:B------:R-:W-:-:S03]  /*2750*/  UIADD3 UR9, UPT, UPT, UR9, -0x40, URZ ;  /* 0xffffffc009097890 */ /* 0x000fc6000fffe0ff */
[----:B-1----:R-:W-:-:S04]  /*2760*/  IMAD.WIDE.U32 R6, R11, UR12, R6 ;  /* 0x0000000c0b067c25 */ /* 0x002fc8000f8e0006 */
[C---:B------:R-:W-:Y:S02]  /*2770*/  IMAD R3, R11.reuse, UR11, RZ ;  /* 0x0000000b0b037c24 */ /* 0x040fe4000f8e02ff */
[----:B------:R-:W-:Y:S02]  /*2780*/  IMAD R11, R11, UR13, RZ ;  /* 0x0000000d0b0b7c24 */ /* 0x000fe4000f8e02ff */
[C---:B------:R-:W-:Y:S02]  /*2790*/  IMAD R3, R8.reuse, UR10, R3 ;  /* 0x0000000a08037c24 */ /* 0x040fe4000f8e0203 */
[----:B------:R-:W-:Y:S02]  /*27a0*/  IMAD R11, R8, UR12, R11 ;  /* 0x0000000c080b7c24 */ /* 0x000fe4000f8e020b */
[----:B------:R-:W-:-:S03]  /*27b0*/  IMAD.IADD R3, R5, 0x1, R3 ;  /* 0x0000000105037824 */ /* 0x000fc600078e0203 */
[----:B------:R-:W-:Y:S01]  /*27c0*/  IADD3 R5, PT, PT, R7, R11, RZ ;  /* 0x0000000b07057210 */ /* 0x000fe20007ffe0ff */
[----:B------:R-:W-:Y:S06]  /*27d0*/  BRA.U UP0, `(.L_x_1240) ;  /* 0xffffffe1003c7547 */ /* 0x000fec000b83ffff */
.L_x_1215:
        /* <DEDUP_REMOVED lines=37> */
.L_x_1243:
        /* <DEDUP_REMOVED lines=9> */
[----:B------:R-:W-:-:S05]  /*2ac0*/  IADD3 R8, P0, PT, RZ, -R18, RZ ;  /* 0x80000012ff087210 */ /* 0x000fca0007f1e0ff */
[----:B------:R-:W-:Y:S02]  /*2ad0*/  IMAD.X R7, RZ, RZ, ~R19, P0 ;  /* 0x000000ffff077224 */ /* 0x000fe400000e0e13 */
[----:B------:R-:W-:Y:S01]  /*2ae0*/  IMAD.WIDE.U32 R12, R8, UR14, R14 ;  /* 0x0000000e080c7c25 */ /* 0x000fe2000f8e000e */
[----:B------:R-:W-:-:S03]  /*2af0*/  MOV R15, R19 ;  /* 0x00000013000f7202 */ /* 0x000fc60000000f00 */
[----:B------:R-:W-:Y:S02]  /*2b00*/  IMAD R7, R7, UR14, RZ ;  /* 0x0000000e07077c24 */ /* 0x000fe4000f8e02ff */
[----:B------:R-:W-:Y:S02]  /*2b10*/  IMAD.MOV.U32 R14, RZ, RZ, R18 ;  /* 0x000000ffff0e7224 */ /* 0x000fe400078e0012 */
[----:B------:R-:W-:-:S05]  /*2b20*/  IMAD R7, R8, UR15, R7 ;  /* 0x0000000f08077c24 */ /* 0x000fca000f8e0207 */
[----:B------:R-:W-:-:S07]  /*2b30*/  IADD3 R7, PT, PT, R13, R7, RZ ;  /* 0x000000070d077210 */ /* 0x000fce0007ffe0ff */
.L_x_1244:
[----:B------:R-:W-:Y:S05]  /*2b40*/  BSYNC.RECONVERGENT B0 ;  /* 0x0000000000007941 */ /* 0x000fea0003800200 */
.L_x_1242:
[----:B------:R-:W0:Y:S01]  /*2b50*/  LDCU.64 UR18, c[0x0][UR10+0x380] ;  /* 0x000070000a1277ac */ /* 0x000e220008000a00 */
[----:B------:R-:W-:Y:S01]  /*2b60*/  MOV R27, R3 ;  /* 0x00000003001b7202 */ /* 0x000fe20000000f00 */
[----:B------:R-:W-:Y:S01]  /*2b70*/  IMAD.MOV.U32 R26, RZ, RZ, R4 ;  /* 0x000000ffff1a7224 */ /* 0x000fe200078e0004 */
[----:B------:R-:W-:Y:S01]  /*2b80*/  BSSY.RECONVERGENT B0, `(.L_x_1245) ;  /* 0x000003a000007945 */ /* 0x000fe20003800200 */
[----:B------:R-:W1:Y:S01]  /*2b90*/  LDCU.64 UR14, c[0x0][UR10+0x450] ;  /* 0x00008a000a0e77ac */ /* 0x000e620008000a00 */
[----:B------:R-:W-:Y:S01]  /*2ba0*/  IMAD.MOV.U32 R4, RZ, RZ, R6 ;  /* 0x000000ffff047224 */ /* 0x000fe200078e0006 */
        /* <DEDUP_REMOVED lines=36> */
.L_x_1246:
        /* <DEDUP_REMOVED lines=19> */
.L_x_1247:
[----:B------:R-:W-:Y:S05]  /*2f20*/  BSYNC.RECONVERGENT B0 ;  /* 0x0000000000007941 */ /* 0x000fea0003800200 */
.L_x_1245:
        /* <DEDUP_REMOVED lines=41> */
.L_x_1249:
        /* <DEDUP_REMOVED lines=13> */
[----:B------:R-:W-:Y:S02]  /*3290*/  IADD3.X R3, PT, PT, RZ, ~R19, RZ, P0, !PT ;  /* 0x80000013ff037210 */ /* 0x000fe400007fe4ff */
[----:B------:R-:W-:Y:S01]  /*32a0*/  MOV R14, R18 ;  /* 0x00000012000e7202 */ /* 0x000fe20000000f00 */
[----:B------:R-:W-:-:S04]  /*32b0*/  IMAD.WIDE.U32 R6, R8, UR18, R6 ;  /* 0x0000001208067c25 */ /* 0x000fc8000f8e0006 */
[----:B------:R-:W-:-:S04]  /*32c0*/  IMAD R3, R3, UR18, RZ ;  /* 0x0000001203037c24 */ /* 0x000fc8000f8e02ff */
[----:B------:R-:W-:-:S05]  /*32d0*/  IMAD R3, R8, UR19, R3 ;  /* 0x0000001308037c24 */ /* 0x000fca000f8e0203 */
[----:B------:R-:W-:-:S07]  /*32e0*/  IADD3 R3, PT, PT, R7, R3, RZ ;  /* 0x0000000307037210 */ /* 0x000fce0007ffe0ff */
.L_x_1250:
[----:B------:R-:W-:Y:S05]  /*32f0*/  BSYNC.RECONVERGENT B0 ;  /* 0x0000000000007941 */ /* 0x000fea0003800200 */
.L_x_1248:
        /* <DEDUP_REMOVED lines=12> */
[----:B------:R-:W-:-:S04]  /*33c0*/  IMAD.WIDE.U32 R4, R6, UR16, R4 ;  /* 0x0000001006047c25 */ /* 0x000fc8000f8e0004 */
[----:B------:R-:W-:Y:S02]  /*33d0*/  IMAD R3, R3, UR16, R12 ;  /* 0x0000001003037c24 */ /* 0x000fe4000f8e020c */
[----:B------:R-:W-:-:S03]  /*33e0*/  IMAD.IADD R29, R21, 0x1, R29 ;  /* 0x00000001151d7824 */ /* 0x000fc600078e021d */
[----:B------:R-:W-:Y:S01]  /*33f0*/  IADD3 R27, PT, PT, R5, R3, RZ ;  /* 0x00000003051b7210 */ /* 0x000fe20007ffe0ff */
        /* <DEDUP_REMOVED lines=25> */
.L_x_1252:
        /* <DEDUP_REMOVED lines=8> */
[----:B------:R-:W-:Y:S05]  /*3610*/  CALL.REL.NOINC `($__internal_40_$__cuda_sm20_div_s64) ;  /* 0x0000000c00d07944 */ /* 0x000fea0003c00000 */
[-C--:B------:R-:W-:Y:S01]  /*3620*/  IADD3 R8, P0, PT, RZ, -R18.reuse, RZ ;  /* 0x80000012ff087210 */ /* 0x080fe20007f1e0ff */
[----:B------:R-:W-:Y:S01]  /*3630*/  IMAD.MOV.U32 R6, RZ, RZ, R14 ;  /* 0x000000ffff067224 */ /* 0x000fe200078e000e */
[----:B------:R-:W-:Y:S02]  /*3640*/  MOV R7, R15 ;  /* 0x0000000f00077202 */ /* 0x000fe40000000f00 */
[-C--:B------:R-:W-:Y:S02]  /*3650*/  IADD3.X R3, PT, PT, RZ, ~R19.reuse, RZ, P0, !PT ;  /* 0x80000013ff037210 */ /* 0x080fe400007fe4ff */
[----:B------:R-:W-:Y:S01]  /*3660*/  MOV R14, R18 ;  /* 0x00000012000e7202 */ /* 0x000fe20000000f00 */
[----:B------:R-:W-:Y:S01]  /*3670*/  IMAD.WIDE.U32 R6, R8, UR18, R6 ;  /* 0x0000001208067c25 */ /* 0x000fe2000f8e0006 */
[----:B------:R-:W-:-:S03]  /*3680*/  MOV R15, R19 ;  /* 0x00000013000f7202 */ /* 0x000fc60000000f00 */
[----:B------:R-:W-:-:S04]  /*3690*/  IMAD R3, R3, UR18, RZ ;  /* 0x0000001203037c24 */ /* 0x000fc8000f8e02ff */
[----:B------:R-:W-:-:S04]  /*36a0*/  IMAD R3, R8, UR19, R3 ;  /* 0x0000001308037c24 */ /* 0x000fc8000f8e0203 */
[----:B------:R-:W-:-:S07]  /*36b0*/  IMAD.IADD R3, R7, 0x1, R3 ;  /* 0x0000000107037824 */ /* 0x000fce00078e0203 */
.L_x_1253:
[----:B------:R-:W-:Y:S05]  /*36c0*/  BSYNC.RECONVERGENT B0 ;  /* 0x0000000000007941 */ /* 0x000fea0003800200 */
.L_x_1251:
[----:B------:R-:W0:Y:S01]  /*36d0*/  LDCU.64 UR10, c[0x0][UR10+0x438] ;  /* 0x000087000a0a77ac */ /* 0x000e220008000a00 */
[----:B------:R-:W-:Y:S01]  /*36e0*/  MOV R28, R20 ;  /* 0x00000014001c7202 */ /* 0x000fe20000000f00 */
[----:B------:R-:W-:Y:S01]  /*36f0*/  IMAD.MOV.U32 R26, RZ, RZ, R4 ;  /* 0x000000ffff1a7224 */ /* 0x000fe200078e0004 */
[----:B------:R-:W1:Y:S01]  /*3700*/  LDCU.64 UR12, c[0x0][UR12+0x438] ;  /* 0x000087000c0c77ac */ /* 0x000e620008000a00 */
[----:B------:R-:W-:Y:S01]  /*3710*/  UIADD3 UR6, UPT, UPT, UR6, -0x4, URZ ;  /* 0xfffffffc06067890 */ /* 0x000fe2000fffe0ff */
[C---:B0-----:R-:W-:Y:S02]  /*3720*/  IMAD R8, R6.reuse, UR11, RZ ;  /* 0x0000000b06087c24 */ /* 0x041fe4000f8e02ff */
[----:B------:R-:W-:-:S04]  /*3730*/  IMAD.WIDE.U32 R4, R6, UR10, R28 ;  /* 0x0000000a06047c25 */ /* 0x000fc8000f8e001c */
[C---:B-1----:R-:W-:Y:S02]  /*3740*/  IMAD R12, R6.reuse, UR13, RZ ;  /* 0x0000000d060c7c24 */ /* 0x042fe4000f8e02ff */
[----:B------:R-:W-:Y:S02]  /*3750*/  IMAD R11, R3, UR10, R8 ;  /* 0x0000000a030b7c24 */ /* 0x000fe4000f8e0208 */
[----:B------:R-:W-:-:S04]  /*3760*/  IMAD.WIDE.U32 R6, R6, UR12, R26 ;  /* 0x0000000c06067c25 */ /* 0x000fc8000f8e001a */
[----:B------:R-:W-:Y:S01]  /*3770*/  IMAD R13, R3, UR12, R12 ;  /* 0x0000000c030d7c24 */ /* 0x000fe2000f8e020c */
[----:B------:R-:W-:-:S04]  /*3780*/  IADD3 R3, PT, PT, R5, R11, RZ ;  /* 0x0000000b05037210 */ /* 0x000fc80007ffe0ff */
[----:B------:R-:W-:-:S07]  /*3790*/  IADD3 R5, PT, PT, R7, R13, RZ ;  /* 0x0000000d07057210 */ /* 0x000fce0007ffe0ff */
.L_x_1241:
        /* <DEDUP_REMOVED lines=30> */
[----:B------:R-:W-:Y:S02]  /*3980*/  ISETP.GE.U32.AND P1, PT, R8, UR12, PT ;  /* 0x0000000c08007c0c */ /* 0x000fe4000bf26070 */
[----:B------:R-:W-:-:S11]  /*3990*/  MOV R8, RZ ;  /* 0x000000ff00087202 */ /* 0x000fd60000000f00 */
[----:B------:R-:W-:Y:S01]  /*39a0*/  @P1 VIADD R13, R13, 0x1 ;  /* 0x000000010d0d1836 */ /* 0x000fe20000000000 */
[----:B------:R-:W-:-:S04]  /*39b0*/  @!P2 LOP3.LUT R13, RZ, UR12, RZ, 0x33, !PT ;  /* 0x0000000cff0dac12 */ /* 0x000fc8000f8e33ff */
[----:B------:R-:W-:-:S05]  /*39c0*/  IADD3 R21, PT, PT, -R13, RZ, RZ ;  /* 0x000000ff0d157210 */ /* 0x000fca0007ffe1ff */
[----:B------:R-:W-:Y:S02]  /*39d0*/  IMAD R21, R21, UR12, R14 ;  /* 0x0000000c15157c24 */ /* 0x000fe4000f8e020e */
[----:B------:R-:W-:Y:S01]  /*39e0*/  IMAD.MOV.U32 R14, RZ, RZ, R13 ;  /* 0x000000ffff0e7224 */ /* 0x000fe200078e000d */
[----:B------:R-:W-:Y:S06]  /*39f0*/  BRA `(.L_x_1257) ;  /* 0x0000000000487947 */ /* 0x000fec0003800000 */
.L_x_1256:
        /* <DEDUP_REMOVED lines=13> */
[----:B------:R-:W-:Y:S01]  /*3ad0*/  IMAD R7, R7, UR12, RZ ;  /* 0x0000000c07077c24 */ /* 0x000fe2000f8e02ff */
[----:B------:R-:W-:Y:S01]  /*3ae0*/  MOV R21, R12 ;  /* 0x0000000c00157202 */ /* 0x000fe20000000f00 */
[----:B------:R-:W-:Y:S02]  /*3af0*/  IMAD.MOV.U32 R14, RZ, RZ, R18 ;  /* 0x000000ffff0e7224 */ /* 0x000fe400078e0012 */
[----:B------:R-:W-:-:S05]  /*3b00*/  IMAD R7, R8, UR13, R7 ;  /* 0x0000000d08077c24 */ /* 0x000fca000f8e0207 */
[----:B------:R-:W-:-:S07]  /*3b10*/  IADD3 R8, PT, PT, R13, R7, RZ ;  /* 0x000000070d087210 */ /* 0x000fce0007ffe0ff */
.L_x_1257:
[----:B------:R-:W-:Y:S05]  /*3b20*/  BSYNC.RECONVERGENT B0 ;  /* 0x0000000000007941 */ /* 0x000fea0003800200 */
.L_x_1255:
[----:B------:R-:W0:Y:S01]  /*3b30*/  LDCU.64 UR12, c[0x0][UR8+0x450] ;  /* 0x00008a00080c77ac */ /* 0x000e220008000a00 */
[----:B------:R-:W-:Y:S01]  /*3b40*/  MOV R12, R4 ;  /* 0x00000004000c7202 */ /* 0x000fe20000000f00 */
[----:B------:R-:W-:Y:S01]  /*3b50*/  IMAD.MOV.U32 R13, RZ, RZ, R3 ;  /* 0x000000ffff0d7224 */ /* 0x000fe200078e0003 */
[----:B------:R-:W-:Y:S01]  /*3b60*/  MOV R7, R5 ;  /* 0x0000000500077202 */ /* 0x000fe20000000f00 */
[----:B------:R-:W1:Y:S01]  /*3b70*/  LDCU.64 UR16, c[0x0][UR8+0x380] ;  /* 0x00007000081077ac */ /* 0x000e620008000a00 */
[----:B------:R-:W-:Y:S01]  /*3b80*/  BSSY.RECONVERGENT B0, `(.L_x_1258) ;  /* 0x0000038000007945 */ /* 0x000fe20003800200 */
[----:B------:R-:W2:Y:S01]  /*3b90*/  LDCU.64 UR14, c[0x0][UR10+0x450] ;  /* 0x00008a000a0e77ac */ /* 0x000ea20008000a00 */
[----:B0-----:R-:W-:Y:S01]  /*3ba0*/  IMAD.WIDE.U32 R4, R21, UR12, R12 ;  /* 0x0000000c15047c25 */ /* 0x001fe2000f8e000c */
[----:B-1----:R-:W-:-:S03]  /*3bb0*/  LOP3.LUT R12, R15, UR17, RZ, 0xfc, !PT ;  /* 0x000000110f0c7c12 */ /* 0x002fc6000f8efcff */
[C---:B------:R-:W-:Y:S01]  /*3bc0*/  IMAD R3, R21.reuse, UR13, RZ ;  /* 0x0000000d15037c24 */ /* 0x040fe2000f8e02ff */
[----:B------:R-:W-:Y:S01]  /*3bd0*/  ISETP.NE.U32.AND P0, PT, R12, RZ, PT ;  /* 0x000000ff0c00720c */ /* 0x000fe20003f05070 */
        /* <DEDUP_REMOVED lines=31> */
.L_x_1259:
        /* <DEDUP_REMOVED lines=19> */
.L_x_1260:
[----:B------:R-:W-:Y:S05]  /*3f00*/  BSYNC.RECONVERGENT B0 ;  /* 0x0000000000007941 */ /* 0x000fea0003800200 */
.L_x_1258:
[----:B------:R-:W0:Y:S01]  /*3f10*/  LDCU.64 UR8, c[0x0][UR8+0x448] ;  /* 0x00008900080877ac */ /* 0x000e220008000a00 */
[----:B------:R-:W-:Y:S02]  /*3f20*/  MOV R28, R4 ;  /* 0x00000004001c7202 */ /* 0x000fe40000000f00 */
[----:B------:R-:W-:Y:S01]  /*3f30*/  MOV R26, R20 ;  /* 0x00000014001a7202 */ /* 0x000fe20000000f00 */
[----:B------:R-:W1:Y:S01]  /*3f40*/  LDCU.64 UR10, c[0x0][UR10+0x448] ;  /* 0x000089000a0a77ac */ /* 0x000e620008000a00 */
[----:B------:R-:W-:Y:S01]  /*3f50*/  UIADD3 UR6, UPT, UPT, UR6, -0x2, URZ ;  /* 0xfffffffe06067890 */ /* 0x000fe2000fffe0ff */
[C---:B0-----:R-:W-:Y:S02]  /*3f60*/  IMAD R8, R6.reuse, UR9, RZ ;  /* 0x0000000906087c24 */ /* 0x041fe4000f8e02ff */
[----:B------:R-:W-:-:S04]  /*3f70*/  IMAD.WIDE.U32 R4, R6, UR8, R28 ;  /* 0x0000000806047c25 */ /* 0x000fc8000f8e001c */
[C---:B-1----:R-:W-:Y:S02]  /*3f80*/  IMAD R12, R6.reuse, UR11, RZ ;  /* 0x0000000b060c7c24 */ /* 0x042fe4000f8e02ff */
[----:B------:R-:W-:-:S04]  /*3f90*/  IMAD.WIDE.U32 R6, R6, UR10, R26 ;  /* 0x0000000a06067c25 */ /* 0x000fc8000f8e001a */
[C---:B------:R-:W-:Y:S02]  /*3fa0*/  IMAD R11, R3.reuse, UR8, R8 ;  /* 0x00000008030b7c24 */ /* 0x040fe4000f8e0208 */
[----:B------:R-:W-:Y:S02]  /*3fb0*/  IMAD R13, R3, UR10, R12 ;  /* 0x0000000a030d7c24 */ /* 0x000fe4000f8e020c */
[----:B------:R-:W-:-:S03]  /*3fc0*/  IMAD.IADD R3, R5, 0x1, R11 ;  /* 0x0000000105037824 */ /* 0x000fc600078e020b */
[----:B------:R-:W-:-:S07]  /*3fd0*/  IADD3 R5, PT, PT, R7, R13, RZ ;  /* 0x0000000d07057210 */ /* 0x000fce0007ffe0ff */
.L_x_1254:
        /* <DEDUP_REMOVED lines=30> */
.L_x_1262:
[----:B------:R-:W-:-:S07]  /*41c0*/  MOV R8, 0x41e0 ;  /* 0x000041e000087802 */ /* 0x000fce0000000f00 */
[----:B------:R-:W-:Y:S05]  /*41d0*/  CALL.REL.NOINC `($__internal_41_$__cuda_sm20_rem_s64) ;  /* 0x00000008003c7944 */ /* 0x000fea0003c00000 */
[----:B------:R-:W-:Y:S02]  /*41e0*/  MOV R12, R7 ;  /* 0x00000007000c7202 */ /* 0x000fe40000000f00 */
[----:B------:R-:W-:-:S07]  /*41f0*/  MOV R13, R14 ;  /* 0x0000000e000d7202 */ /* 0x000fce0000000f00 */
.L_x_1263:
[----:B------:R-:W-:Y:S05]  /*4200*/  BSYNC.RECONVERGENT B0 ;  /* 0x0000000000007941 */ /* 0x000fea0003800200 */
.L_x_1261:
[----:B------:R-:W0:Y:S01]  /*4210*/  LDCU.64 UR8, c[0x0][UR4+0x5f0] ;  /* 0x0000be00040877ac */ /* 0x000e220008000a00 */
[----:B------:R-:W-:Y:S01]  /*4220*/  MOV R15, R3 ;  /* 0x00000003000f7202 */ /* 0x000fe20000000f00 */
[----:B------:R-:W-:Y:S01]  /*4230*/  IMAD.MOV.U32 R14, RZ, RZ, R4 ;  /* 0x000000ffff0e7224 */ /* 0x000fe200078e0004 */
[----:B------:R-:W-:Y:S01]  /*4240*/  MOV R7, R5 ;  /* 0x0000000500077202 */ /* 0x000fe20000000f00 */
[----:B------:R-:W1:Y:S01]  /*4250*/  LDCU.64 UR6, c[0x0][UR4+0x450] ;  /* 0x00008a00040677ac */ /* 0x000e620008000a00 */
[C---:B0-----:R-:W-:Y:S02]  /*4260*/  IMAD R3, R12.reuse, UR9, RZ ;  /* 0x000000090c037c24 */ /* 0x041fe4000f8e02ff */
[----:B------:R-:W-:-:S04]  /*4270*/  IMAD.WIDE.U32 R4, R12, UR8, R14 ;  /* 0x000000080c047c25 */ /* 0x000fc8000f8e000e */
[C---:B-1----:R-:W-:Y:S02]  /*4280*/  IMAD R11, R12.reuse, UR7, RZ ;  /* 0x000000070c0b7c24 */ /* 0x042fe4000f8e02ff */
[----:B------:R-:W-:Y:S02]  /*4290*/  IMAD R3, R13, UR8, R3 ;  /* 0x000000080d037c24 */ /* 0x000fe4000f8e0203 */
[----:B------:R-:W-:-:S04]  /*42a0*/  IMAD.WIDE.U32 R6, R12, UR6, R6 ;  /* 0x000000060c067c25 */ /* 0x000fc8000f8e0006 */
[----:B------:R-:W-:Y:S02]  /*42b0*/  IMAD R11, R13, UR6, R11 ;  /* 0x000000060d0b7c24 */ /* 0x000fe4000f8e020b */
[----:B------:R-:W-:-:S03]  /*42c0*/  IMAD.IADD R3, R5, 0x1, R3 ;  /* 0x0000000105037824 */ /* 0x000fc600078e0203 */
[----:B------:R-:W-:-:S07]  /*42d0*/  IADD3 R5, PT, PT, R7, R11, RZ ;  /* 0x0000000b07057210 */ /* 0x000fce0007ffe0ff */
.L_x_1214:
[----:B------:R-:W0:Y:S01]  /*42e0*/  LDCU.64 UR10, c[0x0][0x6c0] ;  /* 0x0000d800ff0a77ac */ /* 0x000e220008000a00 */
[----:B------:R-:W-:Y:S01]  /*42f0*/  IADD3 R7, P0, PT, R0, -R10, RZ ;  /* 0x8000000a00077210 */ /* 0x000fe20007f1e0ff */
[----:B------:R-:W-:Y:S01]  /*4300*/  BSSY.RECONVERGENT B0, `(.L_x_1264) ;  /* 0x000001c000007945 */ /* 0x000fe20003800200 */
[----:B------:R-:W-:Y:S01]  /*4310*/  CS2R R10, SRZ ;  /* 0x00000000000a7805 */ /* 0x000fe2000001ff00 */
[----:B------:R-:W1:Y:S01]  /*4320*/  LDCU.64 UR8, c[0x0][0x358] ;  /* 0x00006b00ff0877ac */ /* 0x000e620008000a00 */
        /* <DEDUP_REMOVED lines=19> */
[----:B------:R-:W5:Y:S03]  /*4460*/  LDG.E.128 R8, desc[UR8][R8.64] ;  /* 0x0000000808087981 */ /* 0x000f66000c1e1d00 */
.L_x_1267:
[----:B------:R-:W-:Y:S05]  /*4470*/  BSYNC.RECONVERGENT B1 ;  /* 0x0000000000017941 */ /* 0x000fea0003800200 */
.L_x_1266:
[----:B-----5:R-:W-:Y:S02]  /*4480*/  FSEL R10, R10, RZ, P1 ;  /* 0x000000ff0a0a7208 */ /* 0x020fe40000800000 */
[----:B------:R-:W-:Y:S02]  /*4490*/  FSEL R11, R11, RZ, P1 ;  /* 0x000000ff0b0b7208 */ /* 0x000fe40000800000 */
[----:B------:R-:W-:Y:S02]  /*44a0*/  FSEL R8, R8, RZ, P1 ;  /* 0x000000ff08087208 */ /* 0x000fe40000800000 */
[----:B------:R-:W-:-:S07]  /*44b0*/  FSEL R9, R9, RZ, P1 ;  /* 0x000000ff09097208 */ /* 0x000fce0000800000 */
.L_x_1265:
[----:B------:R-:W-:Y:S05]  /*44c0*/  BSYNC.RECONVERGENT B0 ;  /* 0x0000000000007941 */ /* 0x000fea0003800200 */
.L_x_1264:
[----:B------:R-:W0:Y:S02]  /*44d0*/  LDCU.64 UR6, c[0x0][UR5+0x520] ;  /* 0x0000a400050677ac */ /* 0x000e240008000a00 */
[----:B0-----:R-:W-:-:S04]  /*44e0*/  ISETP.GE.U32.AND P0, PT, R0, UR6, PT ;  /* 0x0000000600007c0c */ /* 0x001fc8000bf06070 */
[----:B------:R-:W-:-:S13]  /*44f0*/  ISETP.GE.AND.EX P0, PT, R2, UR7, PT, P0 ;  /* 0x0000000702007c0c */ /* 0x000fda000bf06300 */
[----:B------:R-:W-:Y:S05]  /*4500*/  @P0 EXIT ;  /* 0x000000000000094d */ /* 0x000fea0003800000 */
[----:B------:R-:W0:Y:S02]  /*4510*/  LDCU.64 UR4, c[0x0][0x380] ;  /* 0x00007000ff0477ac */ /* 0x000e240008000a00 */
[----:B0-----:R-:W-:-:S04]  /*4520*/  LEA R2, P0, R6, UR4, 0x4 ;  /* 0x0000000406027c11 */ /* 0x001fc8000f8020ff */
[----:B------:R-:W-:-:S05]  /*4530*/  LEA.HI.X R3, R6, UR5, R5, 0x4, P0 ;  /* 0x0000000506037c11 */ /* 0x000fca00080f2405 */
[----:B------:R-:W-:Y:S01]  /*4540*/  STG.E.128 desc[UR8][R2.64], R8 ;  /* 0x0000000802007986 */ /* 0x000fe2000c101d08 */
[----:B------:R-:W-:Y:S05]  /*4550*/  EXIT ;  /* 0x000000000000794d */ /* 0x000fea0003800000 */
        .weak           $__internal_40_$__cuda_sm20_div_s64
        .type           $__internal_40_$__cuda_sm20_div_s64,@function
        .size           $__internal_40_$__cuda_sm20_div_s64,($__internal_41_$__cuda_sm20_rem_s64 - $__internal_40_$__cuda_sm20_div_s64)
$__internal_40_$__cuda_sm20_div_s64:
        /* <DEDUP_REMOVED lines=37> */
[----:B------:R-:W-:Y:S01]  /*47b0*/  IMAD.HI.U32 R19, P1, R13, R18, R30 ;  /* 0x000000120d137227 */ /* 0x000fe2000782001e */
[----:B------:R-:W-:-:S03]  /*47c0*/  IADD3.X R7, PT, PT, R7, R13, RZ, P0, !PT ;  /* 0x0000000d07077210 */ /* 0x000fc600007fe4ff */
[----:B------:R-:W-:Y:S01]  /*47d0*/  IMAD R18, R13, R22, RZ ;  /* 0x000000160d127224 */ /* 0x000fe200078e02ff */
[----:B------:R-:W-:Y:S01]  /*47e0*/  IADD3.X R22, PT, PT, RZ, ~R25, RZ, P4, !PT ;  /* 0x80000019ff167210 */ /* 0x000fe200027fe4ff */
[----:B------:R-:W-:-:S03]  /*47f0*/  IMAD.MOV.U32 R31, RZ, RZ, RZ ;  /* 0x000000ffff1f7224 */ /* 0x000fc600078e00ff */
[----:B------:R-:W-:Y:S02]  /*4800*/  IADD3 R18, P2, PT, R18, R19, RZ ;  /* 0x0000001312127210 */ /* 0x000fe40007f5e0ff */
[----:B------:R-:W-:Y:S02]  /*4810*/  SEL R19, R22, R25, !P3 ;  /* 0x0000001916137207 */ /* 0x000fe40005800000 */
        /* <DEDUP_REMOVED lines=8> */
[----:B------:R-:W-:Y:S01]  /*48a0*/  IMAD.WIDE.U32 R30, R7, R16, RZ ;  /* 0x00000010071e7225 */ /* 0x000fe200078e00ff */
[----:B------:R-:W-:-:S03]  /*48b0*/  IADD3.X R13, PT, PT, RZ, R13, RZ, P1, !PT ;  /* 0x0000000dff0d7210 */ /* 0x000fc60000ffe4ff */
        /* <DEDUP_REMOVED lines=27> */
[----:B------:R-:W-:Y:S01]  /*4a70*/  IMAD.MOV.U32 R13, RZ, RZ, 0x0 ;  /* 0x00000000ff0d7424 */ /* 0x000fe200078e00ff */
[----:B------:R-:W-:Y:S02]  /*4a80*/  SEL R18, R18, R7, !P1 ;  /* 0x0000000712127207 */ /* 0x000fe40004800000 */
[----:B------:R-:W-:Y:S02]  /*4a90*/  SEL R19, R12, 0xffffffff, P0 ;  /* 0xffffffff0c137807 */ /* 0x000fe40000000000 */
[----:B------:R-:W-:-:S02]  /*4aa0*/  MOV R12, R8 ;  /* 0x00000008000c7202 */ /* 0x000fc40000000f00 */
[----:B------:R-:W-:Y:S02]  /*4ab0*/  SEL R18, R18, 0xffffffff, P0 ;  /* 0xffffffff12127807 */ /* 0x000fe40000000000 */
[----:B------:R-:W-:Y:S05]  /*4ac0*/  RET.REL.NODEC R12 `(_ZN2at6native16triu_tril_kernelIN3c107complexIdEElLb1ELi1ELb0EEEvNS_4cuda6detail10TensorInfoIT_T0_EENS7_IKS8_S9_EEllS9_) ;  /* 0xffffffb40c4c7950 */ /* 0x000fea0003c3ffff */
        .weak           $__internal_41_$__cuda_sm20_rem_s64
        .type           $__internal_41_$__cuda_sm20_rem_s64,@function
        .size           $__internal_41_$__cuda_sm20_rem_s64,(.L_x_6331 - $__internal_41_$__cuda_sm20_rem_s64)
$__internal_41_$__cuda_sm20_rem_s64:
        /* <DEDUP_REMOVED lines=13> */
[C---:B------:R-:W-:Y:S01]  /*4ba0*/  IMAD R11, R12.reuse, UR7, R17 ;  /* 0x000000070c0b7c24 */ /* 0x040fe2000f8e0211 */
[----:B------:R-:W-:Y:S01]  /*4bb0*/  IADD3 R19, P0, PT, RZ, -R16, RZ ;  /* 0x80000010ff137210 */ /* 0x000fe20007f1e0ff */
[----:B------:R-:W-:Y:S02]  /*4bc0*/  IMAD.MOV.U32 R17, RZ, RZ, R12 ;  /* 0x000000ffff117224 */ /* 0x000fe400078e000c */
[----:B------:R-:W-:Y:S02]  /*4bd0*/  IMAD R11, R13, UR6, R11 ;  /* 0x000000060d0b7c24 */ /* 0x000fe4000f8e020b */
        /* <DEDUP_REMOVED lines=13> */
[----:B------:R-:W-:Y:S02]  /*4cb0*/  IMAD R7, R11, UR6, R16 ;  /* 0x000000060b077c24 */ /* 0x000fe4000f8e0210 */
[----:B------:R-:W-:-:S03]  /*4cc0*/  IMAD.HI.U32 R16, R17, R13, RZ ;  /* 0x0000000d11107227 */ /* 0x000fc600078e00ff */
[----:B------:R-:W-:Y:S02]  /*4cd0*/  IADD3.X R12, PT, PT, RZ, ~R7, RZ, P0, !PT ;  /* 0x80000007ff0c7210 */ /* 0x000fe400007fe4ff */
[----:B------:R-:W-:-:S03]  /*4ce0*/  IADD3 R7, P4, PT, RZ, -R14, RZ ;  /* 0x8000000eff077210 */ /* 0x000fc60007f9e0ff */
[----:B------:R-:W-:Y:S01]  /*4cf0*/  IMAD.WIDE.U32 R16, P0, R17, R12, R16 ;  /* 0x0000000c11107225 */ /* 0x000fe20007800010 */
[----:B------:R-:W-:-:S03]  /*4d00*/  SEL R7, R7, R14, !P1 ;  /* 0x0000000e07077207 */ /* 0x000fc60004800000 */
[----:B------:R-:W-:-:S04]  /*4d10*/  IMAD.HI.U32 R16, P2, R11, R13, R16 ;  /* 0x0000000d0b107227 */ /* 0x000fc80007840010 */
[CC--:B------:R-:W-:Y:S02]  /*4d20*/  IMAD R13, R11.reuse, R12.reuse, RZ ;  /* 0x0000000c0b0d7224 */ /* 0x0c0fe400078e02ff */
[----:B------:R-:W-:-:S03]  /*4d30*/  IMAD.HI.U32 R12, R11, R12, RZ ;  /* 0x0000000c0b0c7227 */ /* 0x000fc600078e00ff */
[----:B------:R-:W-:Y:S01]  /*4d40*/  IADD3 R14, P3, PT, R13, R16, RZ ;  /* 0x000000100d0e7210 */ /* 0x000fe20007f7e0ff */
[----:B------:R-:W-:Y:S01]  /*4d50*/  IMAD.X R16, RZ, RZ, ~R15, P4 ;  /* 0x000000ffff107224 */ /* 0x000fe200020e0e0f */
[----:B------:R-:W-:Y:S01]  /*4d60*/  IADD3.X R11, PT, PT, R12, R11, RZ, P0, !PT ;  /* 0x0000000b0c0b7210 */ /* 0x000fe200007fe4ff */
[----:B------:R-:W-:Y:S02]  /*4d70*/  HFMA2 R13, -RZ, RZ, 0, 0 ;  /* 0x00000000ff0d7431 */ /* 0x000fe400000001ff */
        /* <DEDUP_REMOVED lines=12> */
[----:B------:R-:W-:Y:S01]  /*4e40*/  IADD3 R7, P2, PT, -R12, R7, RZ ;  /* 0x000000070c077210 */ /* 0x000fe20007f5e1ff */
[----:B------:R-:W-:Y:S02]  /*4e50*/  HFMA2 R13, -RZ, RZ, 0, 0 ;  /* 0x00000000ff0d7431 */ /* 0x000fe400000001ff */
        /* <DEDUP_REMOVED lines=18> */
[----:B------:R-:W-:Y:S02]  /*4f80*/  MOV R12, R8 ;  /* 0x00000008000c7202 */ /* 0x000fe40000000f00 */
[----:B------:R-:W-:Y:S02]  /*4f90*/  ISETP.NE.AND.EX P0, PT, RZ, UR9, PT, P0 ;  /* 0x00000009ff007c0c */ /* 0x000fe4000bf05300 */
[----:B------:R-:W-:-:S02]  /*4fa0*/  SEL R14, R11, R14, !P1 ;  /* 0x0000000e0b0e7207 */ /* 0x000fc40004800000 */
[----:B------:R-:W-:Y:S02]  /*4fb0*/  SEL R7, R7, 0xffffffff, P0 ;  /* 0xffffffff07077807 */ /* 0x000fe40000000000 */
[----:B------:R-:W-:Y:S01]  /*4fc0*/  SEL R14, R14, 0xffffffff, P0 ;  /* 0xffffffff0e0e7807 */ /* 0x000fe20000000000 */
[----:B------:R-:W-:Y:S06]  /*4fd0*/  RET.REL.NODEC R12 `(_ZN2at6native16triu_tril_kernelIN3c107complexIdEElLb1ELi1ELb0EEEvNS_4cuda6detail10TensorInfoIT_T0_EENS7_IKS8_S9_EEllS9_) ;  /* 0xffffffb00c087950 */ /* 0x000fec0003c3ffff */
.L_x_1268:
        /* <DEDUP_REMOVED lines=10> */
.L_x_6331:


//--------------------- .text._ZN2at6native16triu_tril_kernelIN3c107complexIdEElLb1ELi1ELb1EEEvNS_4cuda6detail10TensorInfoIT_T0_EENS7_IKS8_S9_EEllS9_ --------------------------
	.section	.text._ZN2at6native16triu_tril_kernelIN3c107complexIdEElLb1ELi1ELb1EEEvNS_4cuda6detail10TensorInfoIT_T0_EENS7_IKS8_S9_EEllS9_,"ax",@progbits
	.align	128
        .global         _ZN2at6native16triu_tril_kernelIN3c107complexIdEElLb1ELi1ELb1EEEvNS_4cuda6detail10TensorInfoIT_T0_EENS7_IKS8_S9_EEllS9_
        .type           _ZN2at6native16triu_tril_kernelIN3c107complexIdEElLb1ELi1ELb1EEEvNS_4cuda6detail10TensorInfoIT_T0_EENS7_IKS8_S9_EEllS9_,@function
        .size           _ZN2at6native16triu_tril_kernelIN3c107complexIdEElLb1ELi1ELb1EEEvNS_4cuda6detail10TensorInfoIT_T0_EENS7_IKS8_S9_EEllS9_,(.L_x_6333 - _ZN2at6native16triu_tril_kernelIN3c107complexIdEElLb1ELi1ELb1EEEvNS_4cuda6detail10TensorInfoIT_T0_EENS7_IKS8_S9_EEllS9_)
        .other          _ZN2at6native16triu_tril_kernelIN3c107complexIdEElLb1ELi1ELb1EEEvNS_4cuda6detail10TensorInfoIT_T0_EENS7_IKS8_S9_EEllS9_,@"STO_CUDA_ENTRY STV_DEFAULT"
_ZN2at6native16triu_tril_kernelIN3c107complexIdEElLb1ELi1ELb1EEEvNS_4cuda6detail10TensorInfoIT_T0_EENS7_IKS8_S9_EEllS9_:
.text._ZN2at6native16triu_tril_kernelIN3c107complexIdEElLb1ELi1ELb1EEEvNS_4cuda6detail10TensorInfoIT_T0_EENS7_IKS8_S9_EEllS9_:
        /* <DEDUP_REMOVED lines=39> */
.L_x_1270:
[----:B------:R-:W0:Y:S01]  /*0270*/  LDCU.64 UR4, c[0x0][0x6d0] ;  /* 0x0000da00ff0477ac */ /* 0x000e220008000a00 */
[----:B------:R-:W-:Y:S01]  /*0280*/  IMAD.MOV.U32 R20, RZ, RZ, R12 ;  /* 0x000000ffff147224 */ /* 0x000fe200078e000c */
[----:B------:R-:W-:Y:S02]  /*0290*/  MOV R9, R13 ;  /* 0x0000000d00097202 */ /* 0x000fe40000000f00 */
[----:B------:R-:W-:Y:S02]  /*02a0*/  MOV R4, 0x2e0 ;  /* 0x000002e000047802 */ /* 0x000fe40000000f00 */
[----:B0-----:R-:W-:Y:S01]  /*02b0*/  MOV R6, UR4 ;  /* 0x0000000400067c02 */ /* 0x001fe20008000f00 */
[----:B------:R-:W-:-:S07]  /*02c0*/  IMAD.U32 R3, RZ, RZ, UR5 ;  /* 0x00000005ff037e24 */ /* 0x000fce000f8e00ff */
[----:B------:R-:W-:Y:S05]  /*02d0*/  CALL.REL.NOINC `($__internal_42_$__cuda_sm20_div_s64) ;  /* 0x0000003800c47944 */ /* 0x000fea0003c00000 */
[----:B------:R-:W0:Y:S01]  /*02e0*/  LDCU.64 UR4, c[0x0][0x6d0] ;  /* 0x0000da00ff0477ac */ /* 0x000e220008000a00 */
[----:B------:R-:W-:-:S05]  /*02f0*/  IADD3 R5, P0, PT, RZ, -R6, RZ ;  /* 0x80000006ff057210 */ /* 0x000fca0007f1e0ff */
[----:B------:R-:W-:-:S04]  /*0300*/  IMAD.X R0, RZ, RZ, ~R7, P0 ;  /* 0x000000ffff007224 */ /* 0x000fc800000e0e07 */
[----:B0-----:R-:W-:Y:S02]  /*0310*/  IMAD R0, R0, UR4, RZ ;  /* 0x0000000400007c24 */ /* 0x001fe4000f8e02ff */
[----:B------:R-:W-:-:S04]  /*0320*/  IMAD.WIDE.U32 R2, R5, UR4, R12 ;  /* 0x0000000405027c25 */ /* 0x000fc8000f8e000c */
[----:B------:R-:W-:-:S05]  /*0330*/  IMAD R5, R5, UR5, R0 ;  /* 0x0000000505057c24 */ /* 0x000fca000f8e0200 */
[----:B------:R-:W-:-:S07]  /*0340*/  IADD3 R0, PT, PT, R3, R5, RZ ;  /* 0x0000000503007210 */ /* 0x000fce0007ffe0ff */
.L_x_1271:
[----:B------:R-:W-:Y:S05]  /*0350*/  BSYNC.RECONVERGENT B0 ;  /* 0x0000000000007941 */ /* 0x000fea0003800200 */
.L_x_1269:
        /* <DEDUP_REMOVED lines=26> */
.L_x_1273:
        /* <DEDUP_REMOVED lines=8> */
[----:B------:R-:W-:Y:S05]  /*0580*/  CALL.REL.NOINC `($__internal_43_$__cuda_sm20_rem_s64) ;  /* 0x0000003c00707944 */ /* 0x000fea0003c00000 */
[----:B------:R-:W-:Y:S01]  /*0590*/  IMAD.MOV.U32 R12, RZ, RZ, R4 ;  /* 0x000000ffff0c7224 */ /* 0x000fe200078e0004 */
[----:B------:R-:W-:-:S07]  /*05a0*/  MOV R13, R5 ;  /* 0x00000005000d7202 */ /* 0x000fce0000000f00 */
.L_x_1274:
[----:B------:R-:W-:Y:S05]  /*05b0*/  BSYNC.RECONVERGENT B0 ;  /* 0x0000000000007941 */ /* 0x000fea0003800200 */
.L_x_1272:
        /* <DEDUP_REMOVED lines=30> */
.L_x_1276:
        /* <DEDUP_REMOVED lines=9> */
[----:B0-----:R-:W-:Y:S05]  /*0830*/  CALL.REL.NOINC `($__internal_42_$__cuda_sm20_div_s64) ;  /* 0x00000034006c7944 */ /* 0x001fea0003c00000 */
[----:B------:R-:W-:Y:S01]  /*0840*/  MOV R22, R6 ;  /* 0x0000000600167202 */ /* 0x000fe20000000f00 */
[----:B------:R-:W-:-:S07]  /*0850*/  IMAD.MOV.U32 R9, RZ, RZ, R7 ;  /* 0x000000ffff097224 */ /* 0x000fce00078e0007 */
.L_x_1277:
[----:B0-----:R-:W-:Y:S05]  /*0860*/  BSYNC.RECONVERGENT B0 ;  /* 0x0000000000007941 */ /* 0x001fea0003800200 */
.L_x_1275:
        /* <DEDUP_REMOVED lines=24> */
.L_x_1304:
        /* <DEDUP_REMOVED lines=28> */
.L_x_1281:
[----:B------:R-:W-:Y:S01]  /*0bb0*/  IMAD.U32 R5, RZ, RZ, UR13 ;  /* 0x0000000dff057e24 */ /* 0x000fe2000f8e00ff */
[----:B------:R-:W-:Y:S01]  /*0bc0*/  MOV R4, UR12 ;  /* 0x0000000c00047c02 */ /* 0x000fe20008000f00 */
[----:B------:R-:W-:Y:S01]  /*0bd0*/  IMAD.U32 R7, RZ, RZ, UR13 ;  /* 0x0000000dff077e24 */ /* 0x000fe2000f8e00ff */
[----:B------:R-:W-:Y:S01]  /*0be0*/  MOV R6, UR12 ;  /* 0x0000000c00067c02 */ /* 0x000fe20008000f00 */
[----:B------:R-:W-:Y:S01]  /*0bf0*/  IMAD.MOV.U32 R3, RZ, RZ, R5 ;  /* 0x000000ffff037224 */ /* 0x000fe200078e0005 */
[----:B------:R-:W-:Y:S02]  /*0c00*/  MOV R20, R22 ;  /* 0x0000001600147202 */ /* 0x000fe40000000f00 */
[----:B------:R-:W-:-:S07]  /*0c10*/  MOV R4, 0xc30 ;  /* 0x00000c3000047802 */ /* 0x000fce0000000f00 */
[----:B------:R-:W-:Y:S05]  /*0c20*/  CALL.REL.NOINC `($__internal_42_$__cuda_sm20_div_s64) ;  /* 0x0000003000707944 */ /* 0x000fea0003c00000 */
        /* <DEDUP_REMOVED lines=9> */
.L_x_1282:
[----:B------:R-:W-:Y:S05]  /*0cc0*/  BSYNC.RECONVERGENT B0 ;  /* 0x0000000000007941 */ /* 0x000fea0003800200 */
.L_x_1280:
        /* <DEDUP_REMOVED lines=34> */
.L_x_1284:
        /* <DEDUP_REMOVED lines=8> */
[----:B------:R-:W-:Y:S05]  /*0f70*/  CALL.REL.NOINC `($__internal_42_$__cuda_sm20_div_s64) ;  /* 0x0000002c009c7944 */ /* 0x000fea0003c00000 */
        /* <DEDUP_REMOVED lines=10> */
.L_x_1285:
[----:B------:R-:W-:Y:S05]  /*1020*/  BSYNC.RECONVERGENT B0 ;  /* 0x0000000000007941 */ /* 0x000fea0003800200 */
.L_x_1283:
        /* <DEDUP_REMOVED lines=35> */
.L_x_1287:
        /* <DEDUP_REMOVED lines=19> */
.L_x_1288:
[----:B------:R-:W-:Y:S05]  /*1390*/  BSYNC.RECONVERGENT B0 ;  /* 0x0000000000007941 */ /* 0x000fea0003800200 */
.L_x_1286:
        /* <DEDUP_REMOVED lines=35> */
.L_x_1290:
        /* <DEDUP_REMOVED lines=19> */
.L_x_1291:
[----:B------:R-:W-:Y:S05]  /*1700*/  BSYNC.RECONVERGENT B0 ;  /* 0x0000000000007941 */ /* 0x000fea0003800200 */
.L_x_1289:
        /* <DEDUP_REMOVED lines=35> */
.L_x_1293:
        /* <DEDUP_REMOVED lines=19> */
.L_x_1294:
[----:B------:R-:W-:Y:S05]  /*1a70*/  BSYNC.RECONVERGENT B0 ;  /* 0x0000000000007941 */ /* 0x000fea0003800200 */
.L_x_1292:
        /* <DEDUP_REMOVED lines=34> */
.L_x_1296:
        /* <DEDUP_REMOVED lines=8> */
[----:B------:R-:W-:Y:S05]  /*1d20*/  CALL.REL.NOINC `($__internal_42_$__cuda_sm20_div_s64) ;  /* 0x0000002000307944 */ /* 0x000fea0003c00000 */
        /* <DEDUP_REMOVED lines=10> */
.L_x_1297:
[----:B------:R-:W-:Y:S05]  /*1dd0*/  BSYNC.RECONVERGENT B0 ;  /* 0x0000000000007941 */ /* 0x000fea0003800200 */
.L_x_1295:
        /* <DEDUP_REMOVED lines=34> */
.L_x_1299:
        /* <DEDUP_REMOVED lines=19> */
.L_x_1300:
[----:B------:R-:W-:Y:S05]  /*2130*/  BSYNC.RECONVERGENT B0 ;  /* 0x0000000000007941 */ /* 0x000fea0003800200 */
.L_x_1298:
        /* <DEDUP_REMOVED lines=34> */
.L_x_1302:
        /* <DEDUP_REMOVED lines=19> */
.L_x_1303:
[----:B------:R-:W-:Y:S05]  /*2490*/  BSYNC.RECONVERGENT B0 ;  /* 0x0000000000007941 */ /* 0x000fea0003800200 */
.L_x_1301:
        /* <DEDUP_REMOVED lines=14> */
.L_x_1279:
        /* <DEDUP_REMOVED lines=36> */
.L_x_1307:
[----:B------:R-:W-:Y:S01]  /*27c0*/  MOV R5, UR13 ;  /* 0x0000000d00057c02 */ /* 0x000fe20008000f00 */
[----:B------:R-:W-:Y:S01]  /*27d0*/  IMAD.U32 R4, RZ, RZ, UR12 ;  /* 0x0000000cff047e24 */ /* 0x000fe2000f8e00ff */
[----:B------:R-:W-:Y:S01]  /*27e0*/  MOV R7, UR13 ;  /* 0x0000000d00077c02 */ /* 0x000fe20008000f00 */
[----:B------:R-:W-:Y:S01]  /*27f0*/  IMAD.U32 R6, RZ, RZ, UR12 ;  /* 0x0000000cff067e24 */ /* 0x000fe2000f8e00ff */
[----:B------:R-:W-:Y:S01]  /*2800*/  MOV R3, R5 ;  /* 0x0000000500037202 */ /* 0x000fe20000000f00 */
[----:B------:R-:W-:Y:S01]  /*2810*/  IMAD.MOV.U32 R20, RZ, RZ, R22 ;  /* 0x000000ffff147224 */ /* 0x000fe200078e0016 */
[----:B------:R-:W-:-:S07]  /*2820*/  MOV R4, 0x2840 ;  /* 0x0000284000047802 */ /* 0x000fce0000000f00 */
[----:B------:R-:W-:Y:S05]  /*2830*/  CALL.REL.NOINC `($__internal_42_$__cuda_sm20_div_s64) ;  /* 0x00000014006c7944 */ /* 0x000fea0003c00000 */
        /* <DEDUP_REMOVED lines=9> */
.L_x_1308:
[----:B------:R-:W-:Y:S05]  /*28d0*/  BSYNC.RECONVERGENT B0 ;  /* 0x0000000000007941 */ /* 0x000fea0003800200 */
.L_x_1306:
        /* <DEDUP_REMOVED lines=33> */
.L_x_1310:
        /* <DEDUP_REMOVED lines=19> */
.L_x_1311:
[----:B------:R-:W-:Y:S05]  /*2c20*/  BSYNC.RECONVERGENT B0 ;  /* 0x0000000000007941 */ /* 0x000fea0003800200 */
.L_x_1309:
        /* <DEDUP_REMOVED lines=34> */
.L_x_1313:
        /* <DEDUP_REMOVED lines=19> */
.L_x_1314:
[----:B------:R-:W-:Y:S05]  /*2f80*/  BSYNC.RECONVERGENT B0 ;  /* 0x0000000000007941 */ /* 0x000fea0003800200 */
.L_x_1312:
        /* <DEDUP_REMOVED lines=34> */
.L_x_1316:
        /* <DEDUP_REMOVED lines=19> */
.L_x_1317:
[----:B------:R-:W-:Y:S05]  /*32e0*/  BSYNC.RECONVERGENT B0 ;  /* 0x0000000000007941 */ /* 0x000fea0003800200 */
.L_x_1315:
[----:B------:R-:W0:Y:S01]  /*32f0*/  LDCU.64 UR8, c[0x0][UR4+0x438] ;  /* 0x00008700040877ac */ /* 0x000e220008000a00 */
[----:B------:R-:W-:Y:S01]  /*3300*/  MOV R14, R12 ;  /* 0x0000000c000e7202 */ /* 0x000fe20000000f00 */
[----:B------:R-:W-:Y:S01]  /*3310*/  UIADD3 UR7, UPT, UPT, UR7, -0x4, URZ ;  /* 0xfffffffc07077890 */ /* 0x000fe2000fffe0ff */
[----:B0-----:R-:W-:-:S03]  /*3320*/  IMAD R6, R4, UR9, RZ ;  /* 0x0000000904067c24 */ /* 0x001fc6000f8e02ff */
[----:B------:R-:W-:-:S04]  /*3330*/  IMAD.WIDE.U32 R14, R4, UR8, R14 ;  /* 0x00000008040e7c25 */ /* 0x000fc8000f8e000e */
[----:B------:R-:W-:-:S04]  /*3340*/  IMAD R3, R3, UR8, R6 ;  /* 0x0000000803037c24 */ /* 0x000fc8000f8e0206 */
[----:B------:R-:W-:-:S07]  /*3350*/  IMAD.IADD R15, R15, 0x1, R3 ;  /* 0x000000010f0f7824 */ /* 0x000fce00078e0203 */
.L_x_1305:
        /* <DEDUP_REMOVED lines=37> */
.L_x_1320:
        /* <DEDUP_REMOVED lines=17> */
.L_x_1321:
[----:B------:R-:W-:Y:S05]  /*36c0*/  BSYNC.RECONVERGENT B0 ;  /* 0x0000000000007941 */ /* 0x000fea0003800200 */
.L_x_1319:
        /* <DEDUP_REMOVED lines=33> */
.L_x_1323:
        /* <DEDUP_REMOVED lines=19> */
.L_x_1324:
[----:B------:R-:W-:Y:S05]  /*3a10*/  BSYNC.RECONVERGENT B0 ;  /* 0x0000000000007941 */ /* 0x000fea0003800200 */
.L_x_1322:
[----:B------:R-:W0:Y:S01]  /*3a20*/  LDCU.64 UR8, c[0x0][UR4+0x448] ;  /* 0x00008900040877ac */ /* 0x000e220008000a00 */
[----:B------:R-:W-:Y:S01]  /*3a30*/  IMAD.MOV.U32 R16, RZ, RZ, R14 ;  /* 0x000000ffff107224 */ /* 0x000fe200078e000e */
[----:B------:R-:W-:Y:S01]  /*3a40*/  UIADD3 UR7, UPT, UPT, UR7, -0x2, URZ ;  /* 0xfffffffe07077890 */ /* 0x000fe2000fffe0ff */
[C---:B0-----:R-:W-:Y:S02]  /*3a50*/  IMAD R6, R4.reuse, UR9, RZ ;  /* 0x0000000904067c24 */ /* 0x041fe4000f8e02ff */
[----:B------:R-:W-:-:S04]  /*3a60*/  IMAD.WIDE.U32 R14, R4, UR8, R16 ;  /* 0x00000008040e7c25 */ /* 0x000fc8000f8e0010 */
[----:B------:R-:W-:-:S05]  /*3a70*/  IMAD R3, R3, UR8, R6 ;  /* 0x0000000803037c24 */ /* 0x000fca000f8e0206 */
[----:B------:R-:W-:-:S07]  /*3a80*/  IADD3 R15, PT, PT, R15, R3, RZ ;  /* 0x000000030f0f7210 */ /* 0x000fce0007ffe0ff */
.L_x_1318:
        /* <DEDUP_REMOVED lines=30> */
.L_x_1326:
[----:B------:R-:W-:Y:S01]  /*3c70*/  MOV R5, UR13 ;  /* 0x0000000d00057c02 */ /* 0x000fe20008000f00 */
[----:B------:R-:W-:Y:S01]  /*3c80*/  IMAD.U32 R10, RZ, RZ, UR12 ;  /* 0x0000000cff0a7e24 */ /* 0x000fe2000f8e00ff */
[----:B------:R-:W-:Y:S01]  /*3c90*/  MOV R11, UR13 ;  /* 0x0000000d000b7c02 */ /* 0x000fe20008000f00 */
[----:B------:R-:W-:Y:S01]  /*3ca0*/  IMAD.U32 R4, RZ, RZ, UR12 ;  /* 0x0000000cff047e24 */ /* 0x000fe2000f8e00ff */
[----:B------:R-:W-:Y:S01]  /*3cb0*/  MOV R11, R9 ;  /* 0x00000009000b7202 */ /* 0x000fe20000000f00 */
[----:B------:R-:W-:Y:S01]  /*3cc0*/  IMAD.MOV.U32 R3, RZ, RZ, R5 ;  /* 0x000000ffff037224 */ /* 0x000fe200078e0005 */
[----:B------:R-:W-:-:S07]  /*3cd0*/  MOV R16, 0x3cf0 ;  /* 0x00003cf000107802 */ /* 0x000fce0000000f00 */
[----:B------:R-:W-:Y:S05]  /*3ce0*/  CALL.REL.NOINC `($__internal_43_$__cuda_sm20_rem_s64) ;  /* 0x0000000400987944 */ /* 0x000fea0003c00000 */
.L_x_1327:
[----:B------:R-:W-:Y:S05]  /*3cf0*/  BSYNC.RECONVERGENT B0 ;  /* 0x0000000000007941 */ /* 0x000fea0003800200 */
.L_x_1325:
[----:B------:R-:W0:Y:S02]  /*3d00*/  LDCU.64 UR8, c[0x0][UR8+0x450] ;  /* 0x00008a00080877ac */ /* 0x000e240008000a00 */
[C---:B0-----:R-:W-:Y:S02]  /*3d10*/  IMAD R3, R4.reuse, UR9, RZ ;  /* 0x0000000904037c24 */ /* 0x041fe4000f8e02ff */
[----:B------:R-:W-:-:S04]  /*3d20*/  IMAD.WIDE.U32 R14, R4, UR8, R14 ;  /* 0x00000008040e7c25 */ /* 0x000fc8000f8e000e */
[----:B------:R-:W-:-:S05]  /*3d30*/  IMAD R3, R5, UR8, R3 ;  /* 0x0000000805037c24 */ /* 0x000fca000f8e0203 */
[----:B------:R-:W-:-:S07]  /*3d40*/  IADD3 R15, PT, PT, R15, R3, RZ ;  /* 0x000000030f0f7210 */ /* 0x000fce0007ffe0ff */
.L_x_1278:
        /* <DEDUP_REMOVED lines=8> */
[----:B-1----:R-:W-:Y:S01]  /*3dd0*/  STG.E.128 desc[UR4][R2.64], RZ ;  /* 0x000000ff02007986 */ /* 0x002fe2000c101d04 */
[----:B------:R-:W-:Y:S05]  /*3de0*/  EXIT ;  /* 0x000000000000794d */ /* 0x000fea0003800000 */
        .weak           $__internal_42_$__cuda_sm20_div_s64
        .type           $__internal_42_$__cuda_sm20_div_s64,@function
        .size           $__internal_42_$__cuda_sm20_div_s64,($__internal_43_$__cuda_sm20_rem_s64 - $__internal_42_$__cuda_sm20_div_s64)
$__internal_42_$__cuda_sm20_div_s64:
        /* <DEDUP_REMOVED lines=85> */
[----:B------:R-:W-:Y:S05]  /*4340*/  RET.REL.NODEC R4 `(_ZN2at6native16triu_tril_kernelIN3c107complexIdEElLb1ELi1ELb1EEEvNS_4cuda6detail10TensorInfoIT_T0_EENS7_IKS8_S9_EEllS9_) ;  /* 0xffffffbc042c7950 */ /* 0x000fea0003c3ffff */
        .weak           $__internal_43_$__cuda_sm20_rem_s64
        .type           $__internal_43_$__cuda_sm20_rem_s64,@function
        .size           $__internal_43_$__cuda_sm20_rem_s64,(.L_x_6333 - $__internal_43_$__cuda_sm20_rem_s64)
$__internal_43_$__cuda_sm20_rem_s64:
        /* <DEDUP_REMOVED lines=79> */
[----:B------:R-:W-:Y:S06]  /*4840*/  RET.REL.NODEC R16 `(_ZN2at6native16triu_tril_kernelIN3c107complexIdEElLb1ELi1ELb1EEEvNS_4cuda6detail10TensorInfoIT_T0_EENS7_IKS8_S9_EEllS9_) ;  /* 0xffffffb410ec7950 */ /* 0x000fec0003c3ffff */
.L_x_1328:
        /* <DEDUP_REMOVED lines=11> */
.L_x_6333:


//--------------------- .text._ZN2at6native16triu_tril_kernelIN3c107complexIdEEiLb1ELi1ELb0EEEvNS_4cuda6detail10TensorInfoIT_T0_EENS7_IKS8_S9_EEllS9_ --------------------------
	.section	.text._ZN2at6native16triu_tril_kernelIN3c107complexIdEEiLb1ELi1ELb0EEEvNS_4cuda6detail10TensorInfoIT_T0_EENS7_IKS8_S9_EEllS9_,"ax",@progbits
	.align	128
        .global         _ZN2at6native16triu_tril_kernelIN3c107complexIdEEiLb1ELi1ELb0EEEvNS_4cuda6detail10TensorInfoIT_T0_EENS7_IKS8_S9_EEllS9_
        .type           _ZN2at6native16triu_tril_kernelIN3c107complexIdEEiLb1ELi1ELb0EEEvNS_4cuda6detail10TensorInfoIT_T0_EENS7_IKS8_S9_EEllS9_,@function
        .size           _ZN2at6native16triu_tril_kernelIN3c107complexIdEEiLb1ELi1ELb0EEEvNS_4cuda6detail10TensorInfoIT_T0_EENS7_IKS8_S9_EEllS9_,(.L_x_6335 - _ZN2at6native16triu_tril_kernelIN3c107complexIdEEiLb1ELi1ELb0EEEvNS_4cuda6detail10TensorInfoIT_T0_EENS7_IKS8_S9_EEllS9_)
        .other          _ZN2at6native16triu_tril_kernelIN3c107complexIdEEiLb1ELi1ELb0EEEvNS_4cuda6detail10TensorInfoIT_T0_EENS7_IKS8_S9_EEllS9_,@"STO_CUDA_ENTRY STV_DEFAULT"
_ZN2at6native16triu_tril_kernelIN3c107complexIdEEiLb1ELi1ELb0EEEvNS_4cuda6detail10TensorInfoIT_T0_EENS7_IKS8_S9_EEllS9_:
.text._ZN2at6native16triu_tril_kernelIN3c107complexIdEEiLb1ELi1ELb0EEEvNS_4cuda6detail10TensorInfoIT_T0_EENS7_IKS8_S9_EEllS9_:
        /* <DEDUP_REMOVED lines=38> */
.L_x_1330:
[----:B------:R-:W0:Y:S01]  /*0260*/  LDCU UR6, c[0x0][0x540] ;  /* 0x0000a800ff0677ac */ /* 0x000e220008000800 */
[----:B------:R-:W-:Y:S01]  /*0270*/  IMAD.MOV.U32 R10, RZ, RZ, R12 ;  /* 0x000000ffff0a7224 */ /* 0x000fe200078e000c */
[----:B------:R-:W-:Y:S01]  /*0280*/  MOV R7, R13 ;  /* 0x0000000d00077202 */ /* 0x000fe20000000f00 */
[----:B------:R-:W-:Y:S01]  /*0290*/  IMAD.U32 R4, RZ, RZ, UR4 ;  /* 0x00000004ff047e24 */ /* 0x000fe2000f8e00ff */
[----:B------:R-:W-:Y:S01]  /*02a0*/  MOV R2, 0x2d0 ;  /* 0x000002d000027802 */ /* 0x000fe20000000f00 */
[----:B0-----:R-:W-:-:S07]  /*02b0*/  IMAD.U32 R5, RZ, RZ, UR6 ;  /* 0x00000006ff057e24 */ /* 0x001fce000f8e00ff */
[----:B------:R-:W-:Y:S05]  /*02c0*/  CALL.REL.NOINC `($__internal_44_$__cuda_sm20_div_s64) ;  /* 0x00000030003c7944 */ /* 0x000fea0003c00000 */
[----:B------:R-:W0:Y:S01]  /*02d0*/  LDCU UR6, c[0x0][0x540] ;  /* 0x0000a800ff0677ac */ /* 0x000e220008000800 */
[----:B------:R-:W-:Y:S01]  /*02e0*/  IADD3 R3, PT, PT, -R9, RZ, RZ ;  /* 0x000000ff09037210 */ /* 0x000fe20007ffe1ff */
[----:B------:R-:W-:Y:S02]  /*02f0*/  IMAD.MOV.U32 R16, RZ, RZ, R9 ;  /* 0x000000ffff107224 */ /* 0x000fe400078e0009 */
[----:B------:R-:W-:Y:S02]  /*0300*/  IMAD.MOV.U32 R17, RZ, RZ, R4 ;  /* 0x000000ffff117224 */ /* 0x000fe400078e0004 */
[----:B0-----:R-:W-:-:S07]  /*0310*/  IMAD R0, R3, UR6, R12 ;  /* 0x0000000603007c24 */ /* 0x001fce000f8e020c */
.L_x_1331:
[----:B------:R-:W-:Y:S05]  /*0320*/  BSYNC.RECONVERGENT B0 ;  /* 0x0000000000007941 */ /* 0x000fea0003800200 */
.L_x_1329:
        /* <DEDUP_REMOVED lines=30> */
.L_x_1333:
[----:B------:R-:W-:Y:S01]  /*0510*/  MOV R10, R16 ;  /* 0x00000010000a7202 */ /* 0x000fe20000000f00 */
[----:B------:R-:W-:Y:S01]  /*0520*/  IMAD.MOV.U32 R7, RZ, RZ, R17 ;  /* 0x000000ffff077224 */ /* 0x000fe200078e0011 */
[----:B------:R-:W-:Y:S01]  /*0530*/  MOV R4, UR6 ;  /* 0x0000000600047c02 */ /* 0x000fe20008000f00 */
[----:B------:R-:W-:Y:S01]  /*0540*/  IMAD.U32 R5, RZ, RZ, UR5 ;  /* 0x00000005ff057e24 */ /* 0x000fe2000f8e00ff */
[----:B------:R-:W-:-:S07]  /*0550*/  MOV R2, 0x570 ;  /* 0x0000057000027802 */ /* 0x000fce0000000f00 */
[----:B------:R-:W-:Y:S05]  /*0560*/  CALL.REL.NOINC `($__internal_44_$__cuda_sm20_div_s64) ;  /* 0x0000002c00947944 */ /* 0x000fea0003c00000 */
[--C-:B------:R-:W-:Y:S02]  /*0570*/  IMAD.MOV R3, RZ, RZ, -R9.reuse ;  /* 0x000000ffff037224 */ /* 0x100fe400078e0a09 */
[----:B------:R-:W-:Y:S02]  /*0580*/  IMAD.MOV.U32 R12, RZ, RZ, R9 ;  /* 0x000000ffff0c7224 */ /* 0x000fe400078e0009 */
[----:B------:R-:W-:-:S07]  /*0590*/  IMAD R3, R3, UR5, R16 ;  /* 0x0000000503037c24 */ /* 0x000fce000f8e0210 */
.L_x_1334:
[----:B------:R-:W-:Y:S05]  /*05a0*/  BSYNC.RECONVERGENT B0 ;  /* 0x0000000000007941 */ /* 0x000fea0003800200 */
.L_x_1332:
        /* <DEDUP_REMOVED lines=19> */
.L_x_1361:
        /* <DEDUP_REMOVED lines=30> */
.L_x_1338:
[----:B------:R-:W-:Y:S01]  /*08c0*/  IMAD.MOV.U32 R7, RZ, RZ, R4 ;  /* 0x000000ffff077224 */ /* 0x000fe200078e0004 */
[----:B------:R-:W-:Y:S01]  /*08d0*/  MOV R10, R12 ;  /* 0x0000000c000a7202 */ /* 0x000fe20000000f00 */
[----:B------:R-:W-:Y:S01]  /*08e0*/  IMAD.U32 R5, RZ, RZ, UR8 ;  /* 0x00000008ff057e24 */ /* 0x000fe2000f8e00ff */
[----:B------:R-:W-:Y:S02]  /*08f0*/  MOV R4, UR10 ;  /* 0x0000000a00047c02 */ /* 0x000fe40008000f00 */
[----:B------:R-:W-:-:S07]  /*0900*/  MOV R2, 0x920 ;  /* 0x0000092000027802 */ /* 0x000fce0000000f00 */
[----:B------:R-:W-:Y:S05]  /*0910*/  CALL.REL.NOINC `($__internal_44_$__cuda_sm20_div_s64) ;  /* 0x0000002800a87944 */ /* 0x000fea0003c00000 */
[----:B------:R-:W-:Y:S01]  /*0920*/  IMAD.MOV R5, RZ, RZ, -R9 ;  /* 0x000000ffff057224 */ /* 0x000fe200078e0a09 */
[----:B------:R-:W-:Y:S01]  /*0930*/  MOV R16, R9 ;  /* 0x0000000900107202 */ /* 0x000fe20000000f00 */
[----:B------:R-:W-:Y:S02]  /*0940*/  IMAD.MOV.U32 R17, RZ, RZ, R4 ;  /* 0x000000ffff117224 */ /* 0x000fe400078e0004 */
[----:B------:R-:W-:-:S07]  /*0950*/  IMAD R5, R5, UR8, R12 ;  /* 0x0000000805057c24 */ /* 0x000fce000f8e020c */
.L_x_1339:
[----:B------:R-:W-:Y:S05]  /*0960*/  BSYNC.RECONVERGENT B0 ;  /* 0x0000000000007941 */ /* 0x000fea0003800200 */
.L_x_1337:
        /* <DEDUP_REMOVED lines=34> */
.L_x_1341:
        /* <DEDUP_REMOVED lines=10> */
.L_x_1342:
[----:B------:R-:W-:Y:S05]  /*0c30*/  BSYNC.RECONVERGENT B0 ;  /* 0x0000000000007941 */ /* 0x000fea0003800200 */
.L_x_1340:
        /* <DEDUP_REMOVED lines=34> */
.L_x_1344:
        /* <DEDUP_REMOVED lines=10> */
.L_x_1345:
[----:B------:R-:W-:Y:S05]  /*0f00*/  BSYNC.RECONVERGENT B0 ;  /* 0x0000000000007941 */ /* 0x000fea0003800200 */
.L_x_1343:
        /* <DEDUP_REMOVED lines=34> */
.L_x_1347:
        /* <DEDUP_REMOVED lines=10> */
.L_x_1348:
[----:B------:R-:W-:Y:S05]  /*11d0*/  BSYNC.RECONVERGENT B0 ;  /* 0x0000000000007941 */ /* 0x000fea0003800200 */
.L_x_1346:
        /* <DEDUP_REMOVED lines=34> */
.L_x_1350:
        /* <DEDUP_REMOVED lines=10> */
.L_x_1351:
[----:B------:R-:W-:Y:S05]  /*14a0*/  BSYNC.RECONVERGENT B0 ;  /* 0x0000000000007941 */ /* 0x000fea0003800200 */
.L_x_1349:
        /* <DEDUP_REMOVED lines=34> */
.L_x_1353:
        /* <DEDUP_REMOVED lines=10> */
.L_x_1354:
[----:B------:R-:W-:Y:S05]  /*1770*/  BSYNC.RECONVERGENT B0 ;  /* 0x0000000000007941 */ /* 0x000fea0003800200 */
.L_x_1352:
        /* <DEDUP_REMOVED lines=34> */
.L_x_1356:
        /* <DEDUP_REMOVED lines=10> */
.L_x_1357:
[----:B------:R-:W-:Y:S05]  /*1a40*/  BSYNC.RECONVERGENT B0 ;  /* 0x0000000000007941 */ /* 0x000fea0003800200 */
.L_x_1355:
        /* <DEDUP_REMOVED lines=32> */
.L_x_1359:
[----:B------:R-:W-:Y:S01]  /*1c50*/  MOV R10, R16 ;  /* 0x00000010000a7202 */ /* 0x000fe20000000f00 */
[----:B------:R-:W-:Y:S01]  /*1c60*/  IMAD.MOV.U32 R7, RZ, RZ, R17 ;  /* 0x000000ffff077224 */ /* 0x000fe200078e0011 */
[----:B------:R-:W-:Y:S01]  /*1c70*/  MOV R5, UR12 ;  /* 0x0000000c00057c02 */ /* 0x000fe20008000f00 */
[----:B------:R-:W-:Y:S01]  /*1c80*/  IMAD.U32 R4, RZ, RZ, UR13 ;  /* 0x0000000dff047e24 */ /* 0x000fe2000f8e00ff */
[----:B------:R-:W-:-:S07]  /*1c90*/  MOV R2, 0x1cb0 ;  /* 0x00001cb000027802 */ /* 0x000fce0000000f00 */
[----:B------:R-:W-:Y:S05]  /*1ca0*/  CALL.REL.NOINC `($__internal_44_$__cuda_sm20_div_s64) ;  /* 0x0000001400c47944 */ /* 0x000fea0003c00000 */
[----:B------:R-:W-:Y:S01]  /*1cb0*/  IADD3 R17, PT, PT, -R9, RZ, RZ ;  /* 0x000000ff09117210 */ /* 0x000fe20007ffe1ff */
[----:B------:R-:W-:-:S04]  /*1cc0*/  IMAD.MOV.U32 R12, RZ, RZ, R9 ;  /* 0x000000ffff0c7224 */ /* 0x000fc800078e0009 */
[----:B------:R-:W-:-:S07]  /*1cd0*/  IMAD R17, R17, UR12, R16 ;  /* 0x0000000c11117c24 */ /* 0x000fce000f8e0210 */
.L_x_1360:
[----:B------:R-:W-:Y:S05]  /*1ce0*/  BSYNC.RECONVERGENT B0 ;  /* 0x0000000000007941 */ /* 0x000fea0003800200 */
.L_x_1358:
        /* <DEDUP_REMOVED lines=9> */
.L_x_1336:
        /* <DEDUP_REMOVED lines=34> */
.L_x_1364:
        /* <DEDUP_REMOVED lines=10> */
.L_x_1365:
[----:B------:R-:W-:Y:S05]  /*2040*/  BSYNC.RECONVERGENT B0 ;  /* 0x0000000000007941 */ /* 0x000fea0003800200 */
.L_x_1363:
        /* <DEDUP_REMOVED lines=36> */
.L_x_1367:
        /* <DEDUP_REMOVED lines=10> */
.L_x_1368:
[----:B------:R-:W-:Y:S05]  /*2330*/  BSYNC.RECONVERGENT B0 ;  /* 0x0000000000007941 */ /* 0x000fea0003800200 */
.L_x_1366:
        /* <DEDUP_REMOVED lines=36> */
.L_x_1370:
        /* <DEDUP_REMOVED lines=10> */
.L_x_1371:
[----:B------:R-:W-:Y:S05]  /*2620*/  BSYNC.RECONVERGENT B0 ;  /* 0x0000000000007941 */ /* 0x000fea0003800200 */
.L_x_1369:
        /* <DEDUP_REMOVED lines=35> */
.L_x_1373:
        /* <DEDUP_REMOVED lines=9> */
.L_x_1374:
[----:B------:R-:W-:Y:S05]  /*28f0*/  BSYNC.RECONVERGENT B0 ;  /* 0x0000000000007941 */ /* 0x000fea0003800200 */
.L_x_1372:
[----:B------:R-:W-:Y:S01]  /*2900*/  UMOV UR7, 0x6c ;  /* 0x0000006c00077882 */ /* 0x000fe20000000000 */
[----:B------:R-:W0:Y:S01]  /*2910*/  LDCU UR9, c[0x0][UR9+0x4c4] ;  /* 0x00009880090977ac */ /* 0x000e220008000800 */
[----:B------:R-:W-:Y:S02]  /*2920*/  ULEA UR7, UR10, UR7, 0x2 ;  /* 0x000000070a077291 */ /* 0x000fe4000f8e10ff */
[----:B------:R-:W-:-:S10]  /*2930*/  UIADD3 UR5, UPT, UPT, UR5, -0x4, URZ ;  /* 0xfffffffc05057890 */ /* 0x000fd4000fffe0ff */
[----:B------:R-:W1:Y:S01]  /*2940*/  LDCU UR7, c[0x0][UR7+0x380] ;  /* 0x00007000070777ac */ /* 0x000e620008000800 */
[C---:B0-----:R-:W-:Y:S02]  /*2950*/  IMAD R20, R17.reuse, UR9, R20 ;  /* 0x0000000911147c24 */ /* 0x041fe4000f8e0214 */
[----:B-1----:R-:W-:-:S07]  /*2960*/  IMAD R22, R17, UR7, R22 ;  /* 0x0000000711167c24 */ /* 0x002fce000f8e0216 */
.L_x_1362:
        /* <DEDUP_REMOVED lines=33> */
.L_x_1377:
        /* <DEDUP_REMOVED lines=10> */
.L_x_1378:
[----:B------:R-:W-:Y:S05]  /*2c20*/  BSYNC.RECONVERGENT B0 ;  /* 0x0000000000007941 */ /* 0x000fea0003800200 */
.L_x_1376:
        /* <DEDUP_REMOVED lines=35> */
.L_x_1380:
        /* <DEDUP_REMOVED lines=9> */
.L_x_1381:
[----:B------:R-:W-:Y:S05]  /*2ef0*/  BSYNC.RECONVERGENT B0 ;  /* 0x0000000000007941 */ /* 0x000fea0003800200 */
.L_x_1379:
[----:B------:R-:W-:Y:S01]  /*2f00*/  UMOV UR6, 0x6c ;  /* 0x0000006c00067882 */ /* 0x000fe20000000000 */
[----:B------:R-:W0:Y:S01]  /*2f10*/  LDCU UR8, c[0x0][UR8+0x4c4] ;  /* 0x00009880080877ac */ /* 0x000e220008000800 */
[----:B------:R-:W-:Y:S02]  /*2f20*/  ULEA UR6, UR9, UR6, 0x2 ;  /* 0x0000000609067291 */ /* 0x000fe4000f8e10ff */
[----:B------:R-:W-:-:S10]  /*2f30*/  UIADD3 UR5, UPT, UPT, UR5, -0x2, URZ ;  /* 0xfffffffe05057890 */ /* 0x000fd4000fffe0ff */
[----:B------:R-:W1:Y:S01]  /*2f40*/  LDCU UR6, c[0x0][UR6+0x380] ;  /* 0x00007000060677ac */ /* 0x000e620008000800 */
[C---:B0-----:R-:W-:Y:S02]  /*2f50*/  IMAD R20, R17.reuse, UR8, R20 ;  /* 0x0000000811147c24 */ /* 0x041fe4000f8e0214 */
[----:B-1----:R-:W-:-:S07]  /*2f60*/  IMAD R22, R17, UR6, R22 ;  /* 0x0000000611167c24 */ /* 0x002fce000f8e0216 */
.L_x_1375:
        /* <DEDUP_REMOVED lines=29> */
.L_x_1383:
[----:B------:R-:W-:-:S07]  /*3140*/  MOV R2, 0x3160 ;  /* 0x0000316000027802 */ /* 0x000fce0000000f00 */
[----:B------:R-:W-:Y:S05]  /*3150*/  CALL.REL.NOINC `($__internal_45_$__cuda_sm20_rem_s64) ;  /* 0x0000000400f47944 */ /* 0x000fea0003c00000 */
.L_x_1384:
[----:B------:R-:W-:Y:S05]  /*3160*/  BSYNC.RECONVERGENT B0 ;  /* 0x0000000000007941 */ /* 0x000fea0003800200 */
.L_x_1382:
[----:B------:R-:W0:Y:S01]  /*3170*/  LDCU UR6, c[0x0][UR5+0x4c4] ;  /* 0x00009880050677ac */ /* 0x000e220008000800 */
[----:B------:R-:W1:Y:S01]  /*3180*/  LDCU UR5, c[0x0][UR5+0x3ec] ;  /* 0x00007d80050577ac */ /* 0x000e620008000800 */
[C---:B0-----:R-:W-:Y:S02]  /*3190*/  IMAD R20, R12.reuse, UR6, R20 ;  /* 0x000000060c147c24 */ /* 0x041fe4000f8e0214 */
[----:B-1----:R-:W-:-:S07]  /*31a0*/  IMAD R22, R12, UR5, R22 ;  /* 0x000000050c167c24 */ /* 0x002fce000f8e0216 */
.L_x_1335:
[----:B------:R-:W0:Y:S01]  /*31b0*/  LDCU.64 UR8, c[0x0][0x530] ;  /* 0x0000a600ff0877ac */ /* 0x000e220008000a00 */
[----:B------:R-:W-:Y:S01]  /*31c0*/  IADD3 R8, PT, PT, R0, -R3, RZ ;  /* 0x8000000300087210 */ /* 0x000fe20007ffe0ff */
[----:B------:R-:W-:Y:S01]  /*31d0*/  BSSY.RECONVERGENT B0, `(.L_x_1385) ;  /* 0x0000017000007945 */ /* 0x000fe20003800200 */
[----:B------:R-:W-:Y:S01]  /*31e0*/  CS2R R6, SRZ ;  /* 0x0000000000067805 */ /* 0x000fe2000001ff00 */
[----:B------:R-:W1:Y:S01]  /*31f0*/  LDCU.64 UR6, c[0x0][0x358] ;  /* 0x00006b00ff0677ac */ /* 0x000e620008000a00 */
[----:B------:R-:W-:Y:S01]  /*3200*/  CS2R R4, SRZ ;  /* 0x0000000000047805 */ /* 0x000fe2000001ff00 */
[----:B------:R-:W-:-:S05]  /*3210*/  VIADD R2, R8, 0x1 ;  /* 0x0000000108027836 */ /* 0x000fca0000000000 */
[----:B0-----:R-:W-:Y:S02]  /*3220*/  ISETP.GE.U32.AND P0, PT, R2, UR8, PT ;  /* 0x0000000802007c0c */ /* 0x001fe4000bf06070 */
[----:B------:R-:W-:-:S04]  /*3230*/  SHF.R.S32.HI R2, RZ, 0x1f, R2 ;  /* 0x0000001fff027819 */ /* 0x000fc80000011402 */
[----:B------:R-:W-:-:S13]  /*3240*/  ISETP.GE.AND.EX P0, PT, R2, UR9, PT, P0 ;  /* 0x0000000902007c0c */ /* 0x000fda000bf06300 */
[----:B-1----:R-:W-:Y:S05]  /*3250*/  @!P0 BRA `(.L_x_1386) ;  /* 0x0000000000388947 */ /* 0x002fea0003800000 */
[----:B------:R-:W0:Y:S01]  /*3260*/  LDCU UR5, c[0x0][UR4+0x45c] ;  /* 0x00008b80040577ac */ /* 0x000e220008000800 */
[----:B------:R-:W-:Y:S02]  /*3270*/  CS2R R6, SRZ ;  /* 0x0000000000067805 */ /* 0x000fe4000001ff00 */
[----:B------:R-:W-:Y:S02]  /*3280*/  CS2R R4, SRZ ;  /* 0x0000000000047805 */ /* 0x000fe4000001ff00 */
[----:B0-----:R-:W-:-:S13]  /*3290*/  ISETP.LT.AND P0, PT, R0, UR5, PT ;  /* 0x0000000500007c0c */ /* 0x001fda000bf01270 */
[----:B------:R-:W0:Y:S02]  /*32a0*/  @P0 LDC.64 R2, c[0x0][0x458] ;  /* 0x00011600ff020b82 */ /* 0x000e240000000a00 */
[----:B0-----:R-:W-:-:S05]  /*32b0*/  @P0 IMAD.WIDE R20, R20, 0x10, R2 ;  /* 0x0000001014140825 */ /* 0x001fca00078e0202 */
[----:B------:R-:W2:Y:S01]  /*32c0*/  @P0 LDG.E.128 R4, desc[UR6][R20.64] ;  /* 0x0000000614040981 */ /* 0x000ea2000c1e1d00 */
[----:B------:R-:W-:Y:S02]  /*32d0*/  ISETP.GE.U32.AND P0, PT, R8, UR8, PT ;  /* 0x0000000808007c0c */ /* 0x000fe4000bf06070 */
[----:B------:R-:W-:-:S04]  /*32e0*/  SHF.R.S32.HI R2, RZ, 0x1f, R8 ;  /* 0x0000001fff027819 */ /* 0x000fc80000011408 */
[----:B------:R-:W-:-:S04]  /*32f0*/  ISETP.GE.AND.EX P0, PT, R2, UR9, PT, P0 ;  /* 0x0000000902007c0c */ /* 0x000fc8000bf06300 */
[----:B--2---:R-:W-:Y:S02]  /*3300*/  FSEL R6, R6, RZ, P0 ;  /* 0x000000ff06067208 */ /* 0x004fe40000000000 */
[----:B------:R-:W-:Y:S02]  /*3310*/  FSEL R7, R7, RZ, P0 ;  /* 0x000000ff07077208 */ /* 0x000fe40000000000 */
[----:B------:R-:W-:Y:S02]  /*3320*/  FSEL R4, R4, RZ, P0 ;  /* 0x000000ff04047208 */ /* 0x000fe40000000000 */
[----:B------:R-:W-:-:S07]  /*3330*/  FSEL R5, R5, RZ, P0 ;  /* 0x000000ff05057208 */ /* 0x000fce0000000000 */
.L_x_1386:
[----:B------:R-:W-:Y:S05]  /*3340*/  BSYNC.RECONVERGENT B0 ;  /* 0x0000000000007941 */ /* 0x000fea0003800200 */
.L_x_1385:
[----:B------:R-:W0:Y:S02]  /*3350*/  LDCU UR5, c[0x0][UR4+0x45c] ;  /* 0x00008b80040577ac */ /* 0x000e240008000800 */
[----:B0-----:R-:W-:-:S13]  /*3360*/  ISETP.LT.AND P0, PT, R0, UR5, PT ;  /* 0x0000000500007c0c */ /* 0x001fda000bf01270 */
[----:B------:R-:W-:Y:S05]  /*3370*/  @!P0 EXIT ;  /* 0x000000000000894d */ /* 0x000fea0003800000 */
[----:B------:R-:W0:Y:S02]  /*3380*/  LDC.64 R2, c[0x0][0x380] ;  /* 0x0000e000ff027b82 */ /* 0x000e240000000a00 */
[----:B0-----:R-:W-:-:S05]  /*3390*/  IMAD.WIDE R22, R22, 0x10, R2 ;  /* 0x0000001016167825 */ /* 0x001fca00078e0202 */
[----:B------:R-:W-:Y:S01]  /*33a0*/  STG.E.128 desc[UR6][R22.64], R4 ;  /* 0x0000000416007986 */ /* 0x000fe2000c101d06 */
[----:B------:R-:W-:Y:S05]  /*33b0*/  EXIT ;  /* 0x000000000000794d */ /* 0x000fea0003800000 */
        .weak           $__internal_44_$__cuda_sm20_div_s64
        .type           $__internal_44_$__cuda_sm20_div_s64,@function
        .size           $__internal_44_$__cuda_sm20_div_s64,($__internal_45_$__cuda_sm20_rem_s64 - $__internal_44_$__cuda_sm20_div_s64)
$__internal_44_$__cuda_sm20_div_s64:
        /* <DEDUP_REMOVED lines=86> */
[----:B------:R-:W-:Y:S06]  /*3920*/  RET.REL.NODEC R6 `(_ZN2at6native16triu_tril_kernelIN3c107complexIdEEiLb1ELi1ELb0EEEvNS_4cuda6detail10TensorInfoIT_T0_EENS7_IKS8_S9_EEllS9_) ;  /* 0xffffffc406b47950 */ /* 0x000fec0003c3ffff */
        .weak           $__internal_45_$__cuda_sm20_rem_s64
        .type           $__internal_45_$__cuda_sm20_rem_s64,@function
        .size           $__internal_45_$__cuda_sm20_rem_s64,(.L_x_6335 - $__internal_45_$__cuda_sm20_rem_s64)
$__internal_45_$__cuda_sm20_rem_s64:
        /* <DEDUP_REMOVED lines=75> */
[----:B------:R-:W-:Y:S06]  /*3de0*/  RET.REL.NODEC R4 `(_ZN2at6native16triu_tril_kernelIN3c107complexIdEEiLb1ELi1ELb0EEEvNS_4cuda6detail10TensorInfoIT_T0_EENS7_IKS8_S9_EEllS9_) ;  /* 0xffffffc004847950 */ /* 0x000fec0003c3ffff */
.L_x_1387:
        /* <DEDUP_REMOVED lines=9> */
.L_x_6335:


//--------------------- .text._ZN2at6native16triu_tril_kernelIN3c107complexIdEEiLb1ELi1ELb1EEEvNS_4cuda6detail10TensorInfoIT_T0_EENS7_IKS8_S9_EEllS9_ --------------------------
	.section	.text._ZN2at6native16triu_tril_kernelIN3c107complexIdEEiLb1ELi1ELb1EEEvNS_4cuda6detail10TensorInfoIT_T0_EENS7_IKS8_S9_EEllS9_,"ax",@progbits
	.align	128
        .global         _ZN2at6native16triu_tril_kernelIN3c107complexIdEEiLb1ELi1ELb1EEEvNS_4cuda6detail10TensorInfoIT_T0_EENS7_IKS8_S9_EEllS9_
        .type           _ZN2at6native16triu_tril_kernelIN3c107complexIdEEiLb1ELi1ELb1EEEvNS_4cuda6detail10TensorInfoIT_T0_EENS7_IKS8_S9_EEllS9_,@function
        .size           _ZN2at6native16triu_tril_kernelIN3c107complexIdEEiLb1ELi1ELb1EEEvNS_4cuda6detail10TensorInfoIT_T0_EENS7_IKS8_S9_EEllS9_,(.L_x_6337 - _ZN2at6native16triu_tril_kernelIN3c107complexIdEEiLb1ELi1ELb1EEEvNS_4cuda6detail10TensorInfoIT_T0_EENS7_IKS8_S9_EEllS9_)
        .other          _ZN2at6native16triu_tril_kernelIN3c107complexIdEEiLb1ELi1ELb1EEEvNS_4cuda6detail10TensorInfoIT_T0_EENS7_IKS8_S9_EEllS9_,@"STO_CUDA_ENTRY STV_DEFAULT"
_ZN2at6native16triu_tril_kernelIN3c107complexIdEEiLb1ELi1ELb1EEEvNS_4cuda6detail10TensorInfoIT_T0_EENS7_IKS8_S9_EEllS9_:
.text._ZN2at6native16triu_tril_kernelIN3c107complexIdEEiLb1ELi1ELb1EEEvNS_4cuda6detail10TensorInfoIT_T0_EENS7_IKS8_S9_EEllS9_:
        /* <DEDUP_REMOVED lines=38> */
.L_x_1389:
[----:B------:R-:W0:Y:S01]  /*0260*/  LDCU UR6, c[0x0][0x540] ;  /* 0x0000a800ff0677ac */ /* 0x000e220008000800 */
[----:B------:R-:W-:Y:S01]  /*0270*/  IMAD.MOV.U32 R8, RZ, RZ, R14 ;  /* 0x000000ffff087224 */ /* 0x000fe200078e000e */
[----:B------:R-:W-:Y:S01]  /*0280*/  MOV R7, R15 ;  /* 0x0000000f00077202 */ /* 0x000fe20000000f00 */
[----:B------:R-:W-:Y:S01]  /*0290*/  IMAD.U32 R3, RZ, RZ, UR4 ;  /* 0x00000004ff037e24 */ /* 0x000fe2000f8e00ff */
[----:B------:R-:W-:Y:S01]  /*02a0*/  MOV R4, 0x2d0 ;  /* 0x000002d000047802 */ /* 0x000fe20000000f00 */
[----:B0-----:R-:W-:-:S07]  /*02b0*/  IMAD.U32 R5, RZ, RZ, UR6 ;  /* 0x00000006ff057e24 */ /* 0x001fce000f8e00ff */
[----:B------:R-:W-:Y:S05]  /*02c0*/  CALL.REL.NOINC `($__internal_46_$__cuda_sm20_div_s64) ;  /* 0x0000003000247944 */ /* 0x000fea0003c00000 */
[----:B------:R-:W0:Y:S01]  /*02d0*/  LDCU UR6, c[0x0][0x540] ;  /* 0x0000a800ff0677ac */ /* 0x000e220008000800 */
[----:B------:R-:W-:-:S05]  /*02e0*/  IADD3 R5, PT, PT, -R2, RZ, RZ ;  /* 0x000000ff02057210 */ /* 0x000fca0007ffe1ff */
[----:B0-----:R-:W-:-:S07]  /*02f0*/  IMAD R0, R5, UR6, R14 ;  /* 0x0000000605007c24 */ /* 0x001fce000f8e020e */
.L_x_1390:
[----:B------:R-:W-:Y:S05]  /*0300*/  BSYNC.RECONVERGENT B0 ;  /* 0x0000000000007941 */ /* 0x000fea0003800200 */
.L_x_1388:
        /* <DEDUP_REMOVED lines=26> */
.L_x_1392:
[----:B------:R-:W-:Y:S01]  /*04b0*/  IMAD.MOV.U32 R14, RZ, RZ, R2 ;  /* 0x000000ffff0e7224 */ /* 0x000fe200078e0002 */
[----:B------:R-:W-:Y:S01]  /*04c0*/  MOV R8, UR5 ;  /* 0x0000000500087c02 */ /* 0x000fe20008000f00 */
[----:B------:R-:W-:Y:S01]  /*04d0*/  IMAD.MOV.U32 R9, RZ, RZ, R3 ;  /* 0x000000ffff097224 */ /* 0x000fe200078e0003 */
[----:B------:R-:W-:Y:S01]  /*04e0*/  MOV R6, 0x510 ;  /* 0x0000051000067802 */ /* 0x000fe20000000f00 */
[----:B------:R-:W-:-:S07]  /*04f0*/  IMAD.U32 R7, RZ, RZ, UR6 ;  /* 0x00000006ff077e24 */ /* 0x000fce000f8e00ff */
[----:B------:R-:W-:Y:S05]  /*0500*/  CALL.REL.NOINC `($__internal_47_$__cuda_sm20_rem_s64) ;  /* 0x0000003000ec7944 */ /* 0x000fea0003c00000 */
[----:B------:R-:W-:-:S07]  /*0510*/  IMAD.MOV.U32 R15, RZ, RZ, R14 ;  /* 0x000000ffff0f7224 */ /* 0x000fce00078e000e */
.L_x_1393:
[----:B------:R-:W-:Y:S05]  /*0520*/  BSYNC.RECONVERGENT B0 ;  /* 0x0000000000007941 */ /* 0x000fea0003800200 */
.L_x_1391:
        /* <DEDUP_REMOVED lines=30> */
.L_x_1395:
[----:B------:R-:W-:Y:S01]  /*0710*/  IMAD.MOV.U32 R7, RZ, RZ, R3 ;  /* 0x000000ffff077224 */ /* 0x000fe200078e0003 */
[----:B------:R-:W-:Y:S01]  /*0720*/  MOV R8, R2 ;  /* 0x0000000200087202 */ /* 0x000fe20000000f00 */
[----:B------:R-:W-:Y:S01]  /*0730*/  IMAD.U32 R5, RZ, RZ, UR5 ;  /* 0x00000005ff057e24 */ /* 0x000fe2000f8e00ff */
[----:B------:R-:W-:Y:S02]  /*0740*/  MOV R3, UR6 ;  /* 0x0000000600037c02 */ /* 0x000fe40008000f00 */
[----:B------:R-:W-:-:S07]  /*0750*/  MOV R4, 0x770 ;  /* 0x0000077000047802 */ /* 0x000fce0000000f00 */
[----:B0-----:R-:W-:Y:S05]  /*0760*/  CALL.REL.NOINC `($__internal_46_$__cuda_sm20_div_s64) ;  /* 0x0000002800fc7944 */ /* 0x001fea0003c00000 */
[----:B------:R-:W-:-:S07]  /*0770*/  IMAD.MOV.U32 R14, RZ, RZ, R2 ;  /* 0x000000ffff0e7224 */ /* 0x000fce00078e0002 */
.L_x_1396:
[----:B0-----:R-:W-:Y:S05]  /*0780*/  BSYNC.RECONVERGENT B0 ;  /* 0x0000000000007941 */ /* 0x001fea0003800200 */
.L_x_1394:
        /* <DEDUP_REMOVED lines=14> */
.L_x_1423:
        /* <DEDUP_REMOVED lines=30> */
.L_x_1400:
[----:B------:R-:W-:Y:S01]  /*0a50*/  IMAD.MOV.U32 R7, RZ, RZ, R3 ;  /* 0x000000ffff077224 */ /* 0x000fe200078e0003 */
[----:B------:R-:W-:Y:S01]  /*0a60*/  MOV R8, R14 ;  /* 0x0000000e00087202 */ /* 0x000fe20000000f00 */
[----:B------:R-:W-:Y:S01]  /*0a70*/  IMAD.U32 R5, RZ, RZ, UR7 ;  /* 0x00000007ff057e24 */ /* 0x000fe2000f8e00ff */
[----:B------:R-:W-:Y:S01]  /*0a80*/  MOV R4, 0xab0 ;  /* 0x00000ab000047802 */ /* 0x000fe20000000f00 */
[----:B------:R-:W-:-:S07]  /*0a90*/  IMAD.U32 R3, RZ, RZ, UR9 ;  /* 0x00000009ff037e24 */ /* 0x000fce000f8e00ff */
[----:B------:R-:W-:Y:S05]  /*0aa0*/  CALL.REL.NOINC `($__internal_46_$__cuda_sm20_div_s64) ;  /* 0x00000028002c7944 */ /* 0x000fea0003c00000 */
[----:B------:R-:W-:Y:S01]  /*0ab0*/  IADD3 R5, PT, PT, -R2, RZ, RZ ;  /* 0x000000ff02057210 */ /* 0x000fe20007ffe1ff */
[----:B------:R-:W-:Y:S02]  /*0ac0*/  IMAD.MOV.U32 R16, RZ, RZ, R2 ;  /* 0x000000ffff107224 */ /* 0x000fe400078e0002 */
[----:B------:R-:W-:Y:S02]  /*0ad0*/  IMAD.MOV.U32 R17, RZ, RZ, R3 ;  /* 0x000000ffff117224 */ /* 0x000fe400078e0003 */
[----:B------:R-:W-:-:S07]  /*0ae0*/  IMAD R5, R5, UR7, R14 ;  /* 0x0000000705057c24 */ /* 0x000fce000f8e020e */
.L_x_1401:
[----:B------:R-:W-:Y:S05]  /*0af0*/  BSYNC.RECONVERGENT B0 ;  /* 0x0000000000007941 */ /* 0x000fea0003800200 */
.L_x_1399:
        /* <DEDUP_REMOVED lines=34> */
.L_x_1403:
[----:B------:R-:W-:Y:S01]  /*0d20*/  MOV R8, R16 ;  /* 0x0000001000087202 */ /* 0x000fe20000000f00 */
[----:B------:R-:W-:Y:S01]  /*0d30*/  IMAD.MOV.U32 R7, RZ, RZ, R17 ;  /* 0x000000ffff077224 */ /* 0x000fe200078e0011 */
[----:B------:R-:W-:Y:S01]  /*0d40*/  MOV R3, UR8 ;  /* 0x0000000800037c02 */ /* 0x000fe20008000f00 */
[----:B------:R-:W-:Y:S01]  /*0d50*/  IMAD.U32 R5, RZ, RZ, UR10 ;  /* 0x0000000aff057e24 */ /* 0x000fe2000f8e00ff */
[----:B------:R-:W-:-:S07]  /*0d60*/  MOV R4, 0xd80 ;  /* 0x00000d8000047802 */ /* 0x000fce0000000f00 */
[----:B------:R-:W-:Y:S05]  /*0d70*/  CALL.REL.NOINC `($__internal_46_$__cuda_sm20_div_s64) ;  /* 0x0000002400787944 */ /* 0x000fea0003c00000 */
[--C-:B------:R-:W-:Y:S01]  /*0d80*/  IMAD.MOV R17, RZ, RZ, -R2.reuse ;  /* 0x000000ffff117224 */ /* 0x100fe200078e0a02 */
[----:B------:R-:W-:Y:S01]  /*0d90*/  MOV R15, R3 ;  /* 0x00000003000f7202 */ /* 0x000fe20000000f00 */
[----:B------:R-:W-:Y:S02]  /*0da0*/  IMAD.MOV.U32 R14, RZ, RZ, R2 ;  /* 0x000000ffff0e7224 */ /* 0x000fe400078e0002 */
[----:B------:R-:W-:-:S07]  /*0db0*/  IMAD R17, R17, UR10, R16 ;  /* 0x0000000a11117c24 */ /* 0x000fce000f8e0210 */
.L_x_1404:
[----:B------:R-:W-:Y:S05]  /*0dc0*/  BSYNC.RECONVERGENT B0 ;  /* 0x0000000000007941 */ /* 0x000fea0003800200 */
.L_x_1402:
        /* <DEDUP_REMOVED lines=34> */
.L_x_1406:
[----:B------:R-:W-:Y:S01]  /*0ff0*/  IMAD.MOV.U32 R8, RZ, RZ, R14 ;  /* 0x000000ffff087224 */ /* 0x000fe200078e000e */
[----:B------:R-:W-:Y:S01]  /*1000*/  MOV R7, R15 ;  /* 0x0000000f00077202 */ /* 0x000fe20000000f00 */
[----:B------:R-:W-:Y:S01]  /*1010*/  IMAD.U32 R5, RZ, RZ, UR10 ;  /* 0x0000000aff057e24 */ /* 0x000fe2000f8e00ff */
[----:B------:R-:W-:Y:S02]  /*1020*/  MOV R3, UR9 ;  /* 0x0000000900037c02 */ /* 0x000fe40008000f00 */
[----:B------:R-:W-:-:S07]  /*1030*/  MOV R4, 0x1050 ;  /* 0x0000105000047802 */ /* 0x000fce0000000f00 */
[----:B------:R-:W-:Y:S05]  /*1040*/  CALL.REL.NOINC `($__internal_46_$__cuda_sm20_div_s64) ;  /* 0x0000002000c47944 */ /* 0x000fea0003c00000 */
[----:B------:R-:W-:Y:S01]  /*1050*/  IMAD.MOV R15, RZ, RZ, -R2 ;  /* 0x000000ffff0f7224 */ /* 0x000fe200078e0a02 */
[----:B------:R-:W-:Y:S01]  /*1060*/  MOV R16, R2 ;  /* 0x0000000200107202 */ /* 0x000fe20000000f00 */
[----:B------:R-:W-:Y:S02]  /*1070*/  IMAD.MOV.U32 R17, RZ, RZ, R3 ;  /* 0x000000ffff117224 */ /* 0x000fe400078e0003 */
[----:B------:R-:W-:-:S07]  /*1080*/  IMAD R15, R15, UR10, R14 ;  /* 0x0000000a0f0f7c24 */ /* 0x000fce000f8e020e */
.L_x_1407:
[----:B------:R-:W-:Y:S05]  /*1090*/  BSYNC.RECONVERGENT B0 ;  /* 0x0000000000007941 */ /* 0x000fea0003800200 */
.L_x_1405:
        /* <DEDUP_REMOVED lines=34> */
.L_x_1409:
        /* <DEDUP_REMOVED lines=10> */
.L_x_1410:
[----:B------:R-:W-:Y:S05]  /*1360*/  BSYNC.RECONVERGENT B0 ;  /* 0x0000000000007941 */ /* 0x000fea0003800200 */
.L_x_1408:
        /* <DEDUP_REMOVED lines=34> */
.L_x_1412:
        /* <DEDUP_REMOVED lines=10> */
.L_x_1413:
[----:B------:R-:W-:Y:S05]  /*1630*/  BSYNC.RECONVERGENT B0 ;  /* 0x0000000000007941 */ /* 0x000fea0003800200 */
.L_x_1411:
        /* <DEDUP_REMOVED lines=34> */
.L_x_1415:
        /* <DEDUP_REMOVED lines=10> */
.L_x_1416:
[----:B------:R-:W-:Y:S05]  /*1900*/  BSYNC.RECONVERGENT B0 ;  /* 0x0000000000007941 */ /* 0x000fea0003800200 */
.L_x_1414:
        /* <DEDUP_REMOVED lines=34> */
.L_x_1418:
        /* <DEDUP_REMOVED lines=10> */
.L_x_1419:
[----:B------:R-:W-:Y:S05]  /*1bd0*/  BSYNC.RECONVERGENT B0 ;  /* 0x0000000000007941 */ /* 0x000fea0003800200 */
.L_x_1417:
        /* <DEDUP_REMOVED lines=33> */
.L_x_1421:
[----:B------:R-:W-:Y:S01]  /*1df0*/  IMAD.MOV.U32 R8, RZ, RZ, R16 ;  /* 0x000000ffff087224 */ /* 0x000fe200078e0010 */
[----:B------:R-:W-:Y:S01]  /*1e00*/  MOV R7, R17 ;  /* 0x0000001100077202 */ /* 0x000fe20000000f00 */
[----:B------:R-:W-:Y:S01]  /*1e10*/  IMAD.U32 R5, RZ, RZ, UR9 ;  /* 0x00000009ff057e24 */ /* 0x000fe2000f8e00ff */
[----:B------:R-:W-:Y:S02]  /*1e20*/  MOV R3, UR10 ;  /* 0x0000000a00037c02 */ /* 0x000fe40008000f00 */
[----:B------:R-:W-:-:S07]  /*1e30*/  MOV R4, 0x1e50 ;  /* 0x00001e5000047802 */ /* 0x000fce0000000f00 */
[----:B------:R-:W-:Y:S05]  /*1e40*/  CALL.REL.NOINC `($__internal_46_$__cuda_sm20_div_s64) ;  /* 0x0000001400447944 */ /* 0x000fea0003c00000 */
[----:B------:R-:W-:Y:S01]  /*1e50*/  IMAD.MOV R17, RZ, RZ, -R2 ;  /* 0x000000ffff117224 */ /* 0x000fe200078e0a02 */
[----:B------:R-:W-:-:S03]  /*1e60*/  MOV R14, R2 ;  /* 0x00000002000e7202 */ /* 0x000fc60000000f00 */
[----:B------:R-:W-:-:S07]  /*1e70*/  IMAD R17, R17, UR9, R16 ;  /* 0x0000000911117c24 */ /* 0x000fce000f8e0210 */
.L_x_1422:
[----:B------:R-:W-:Y:S05]  /*1e80*/  BSYNC.RECONVERGENT B0 ;  /* 0x0000000000007941 */ /* 0x000fea0003800200 */
.L_x_1420:
        /* <DEDUP_REMOVED lines=9> */
.L_x_1398:
        /* <DEDUP_REMOVED lines=34> */
.L_x_1426:
[----:B------:R-:W-:Y:S01]  /*2140*/  MOV R7, R3 ;  /* 0x0000000300077202 */ /* 0x000fe20000000f00 */
[----:B------:R-:W-:Y:S01]  /*2150*/  IMAD.MOV.U32 R8, RZ, RZ, R14 ;  /* 0x000000ffff087224 */ /* 0x000fe200078e000e */
[----:B------:R-:W-:Y:S01]  /*2160*/  MOV R5, UR6 ;  /* 0x0000000600057c02 */ /* 0x000fe20008000f00 */
[----:B------:R-:W-:Y:S01]  /*2170*/  IMAD.U32 R3, RZ, RZ, UR7 ;  /* 0x00000007ff037e24 */ /* 0x000fe2000f8e00ff */
[----:B------:R-:W-:-:S07]  /*2180*/  MOV R4, 0x21a0 ;  /* 0x000021a000047802 */ /* 0x000fce0000000f00 */
[----:B------:R-:W-:Y:S05]  /*2190*/  CALL.REL.NOINC `($__internal_46_$__cuda_sm20_div_s64) ;  /* 0x0000001000707944 */ /* 0x000fea0003c00000 */
[----:B------:R-:W-:Y:S01]  /*21a0*/  IADD3 R5, PT, PT, -R2, RZ, RZ ;  /* 0x000000ff02057210 */ /* 0x000fe20007ffe1ff */
[----:B------:R-:W-:Y:S01]  /*21b0*/  IMAD.MOV.U32 R16, RZ, RZ, R2 ;  /* 0x000000ffff107224 */ /* 0x000fe200078e0002 */
[----:B------:R-:W-:-:S03]  /*21c0*/  MOV R17, R3 ;  /* 0x0000000300117202 */ /* 0x000fc60000000f00 */
[----:B------:R-:W-:-:S07]  /*21d0*/  IMAD R5, R5, UR6, R14 ;  /* 0x0000000605057c24 */ /* 0x000fce000f8e020e */
.L_x_1427:
[----:B------:R-:W-:Y:S05]  /*21e0*/  BSYNC.RECONVERGENT B0 ;  /* 0x0000000000007941 */ /* 0x000fea0003800200 */
.L_x_1425:
        /* <DEDUP_REMOVED lines=34> */
.L_x_1429:
        /* <DEDUP_REMOVED lines=10> */
.L_x_1430:
[----:B------:R-:W-:Y:S05]  /*24b0*/  BSYNC.RECONVERGENT B0 ;  /* 0x0000000000007941 */ /* 0x000fea0003800200 */
.L_x_1428:
        /* <DEDUP_REMOVED lines=34> */
.L_x_1432:
        /* <DEDUP_REMOVED lines=10> */
.L_x_1433:
[----:B------:R-:W-:Y:S05]  /*2780*/  BSYNC.RECONVERGENT B0 ;  /* 0x0000000000007941 */ /* 0x000fea0003800200 */
.L_x_1431:
        /* <DEDUP_REMOVED lines=34> */
.L_x_1435:
[----:B------:R-:W-:Y:S01]  /*29b0*/  MOV R8, R16 ;  /* 0x0000001000087202 */ /* 0x000fe20000000f00 */
[----:B------:R-:W-:Y:S01]  /*29c0*/  IMAD.MOV.U32 R7, RZ, RZ, R17 ;  /* 0x000000ffff077224 */ /* 0x000fe200078e0011 */
[----:B------:R-:W-:Y:S01]  /*29d0*/  MOV R5, UR9 ;  /* 0x0000000900057c02 */ /* 0x000fe20008000f00 */
[----:B------:R-:W-:Y:S01]  /*29e0*/  IMAD.U32 R3, RZ, RZ, UR8 ;  /* 0x00000008ff037e24 */ /* 0x000fe2000f8e00ff */
[----:B------:R-:W-:-:S07]  /*29f0*/  MOV R4, 0x2a10 ;  /* 0x00002a1000047802 */ /* 0x000fce0000000f00 */
[----:B------:R-:W-:Y:S05]  /*2a00*/  CALL.REL.NOINC `($__internal_46_$__cuda_sm20_div_s64) ;  /* 0x0000000800547944 */ /* 0x000fea0003c00000 */
[----:B------:R-:W-:Y:S01]  /*2a10*/  IADD3 R17, PT, PT, -R2, RZ, RZ ;  /* 0x000000ff02117210 */ /* 0x000fe20007ffe1ff */
[----:B------:R-:W-:-:S04]  /*2a20*/  IMAD.MOV.U32 R14, RZ, RZ, R2 ;  /* 0x000000ffff0e7224 */ /* 0x000fc800078e0002 */
[----:B------:R-:W-:-:S07]  /*2a30*/  IMAD R17, R17, UR9, R16 ;  /* 0x0000000911117c24 */ /* 0x000fce000f8e0210 */
.L_x_1436:
[----:B------:R-:W-:Y:S05]  /*2a40*/  BSYNC.RECONVERGENT B0 ;  /* 0x0000000000007941 */ /* 0x000fea0003800200 */
.L_x_1434:
[----:B------:R-:W-:Y:S01]  /*2a50*/  UMOV UR6, 0x6c ;  /* 0x0000006c00067882 */ /* 0x000fe20000000000 */
[----:B------:R-:W-:Y:S02]  /*2a60*/  UIADD3 UR5, UPT, UPT, UR5, -0x4, URZ ;  /* 0xfffffffc05057890 */ /* 0x000fe4000fffe0ff */
[----:B------:R-:W-:-:S12]  /*2a70*/  ULEA UR6, UR7, UR6, 0x2 ;  /* 0x0000000607067291 */ /* 0x000fd8000f8e10ff */
[----:B------:R-:W0:Y:S02]  /*2a80*/  LDCU UR6, c[0x0][UR6+0x380] ;  /* 0x00007000060677ac */ /* 0x000e240008000800 */
[----:B0-----:R-:W-:-:S07]  /*2a90*/  IMAD R18, R17, UR6, R18 ;  /* 0x0000000611127c24 */ /* 0x001fce000f8e0212 */
.L_x_1424:
        /* <DEDUP_REMOVED lines=33> */
.L_x_1439:
        /* <DEDUP_REMOVED lines=10> */
.L_x_1440:
[----:B------:R-:W-:Y:S05]  /*2d50*/  BSYNC.RECONVERGENT B0 ;  /* 0x0000000000007941 */ /* 0x000fea0003800200 */
.L_x_1438:
        /* <DEDUP_REMOVED lines=34> */
.L_x_1442:
        /* <DEDUP_REMOVED lines=9> */
.L_x_1443:
[----:B------:R-:W-:Y:S05]  /*3010*/  BSYNC.RECONVERGENT B0 ;  /* 0x0000000000007941 */ /* 0x000fea0003800200 */
.L_x_1441:
[----:B------:R-:W-:Y:S01]  /*3020*/  UMOV UR6, 0x6c ;  /* 0x0000006c00067882 */ /* 0x000fe20000000000 */
[----:B------:R-:W-:Y:S02]  /*3030*/  UIADD3 UR5, UPT, UPT, UR5, -0x2, URZ ;  /* 0xfffffffe05057890 */ /* 0x000fe4000fffe0ff */
[----:B------:R-:W-:-:S12]  /*3040*/  ULEA UR6, UR8, UR6, 0x2 ;  /* 0x0000000608067291 */ /* 0x000fd8000f8e10ff */
[----:B------:R-:W0:Y:S02]  /*3050*/  LDCU UR6, c[0x0][UR6+0x380] ;  /* 0x00007000060677ac */ /* 0x000e240008000800 */
[----:B0-----:R-:W-:-:S07]  /*3060*/  IMAD R18, R17, UR6, R18 ;  /* 0x0000000611127c24 */ /* 0x001fce000f8e0212 */
.L_x_1437:
        /* <DEDUP_REMOVED lines=29> */
.L_x_1445:
[----:B------:R-:W-:Y:S01]  /*3240*/  IMAD.MOV.U32 R9, RZ, RZ, R3 ;  /* 0x000000ffff097224 */ /* 0x000fe200078e0003 */
[----:B------:R-:W-:Y:S01]  /*3250*/  MOV R8, UR6 ;  /* 0x0000000600087c02 */ /* 0x000fe20008000f00 */
[----:B------:R-:W-:Y:S01]  /*3260*/  IMAD.U32 R7, RZ, RZ, UR7 ;  /* 0x00000007ff077e24 */ /* 0x000fe2000f8e00ff */
[----:B------:R-:W-:-:S07]  /*3270*/  MOV R6, 0x3290 ;  /* 0x0000329000067802 */ /* 0x000fce0000000f00 */
[----:B------:R-:W-:Y:S05]  /*3280*/  CALL.REL.NOINC `($__internal_47_$__cuda_sm20_rem_s64) ;  /* 0x00000004008c7944 */ /* 0x000fea0003c00000 */
.L_x_1446:
[----:B------:R-:W-:Y:S05]  /*3290*/  BSYNC.RECONVERGENT B0 ;  /* 0x0000000000007941 */ /* 0x000fea0003800200 */
.L_x_1444:
[----:B------:R-:W-:Y:S02]  /*32a0*/  UMOV UR6, 0x6c ;  /* 0x0000006c00067882 */ /* 0x000fe40000000000 */
[----:B------:R-:W-:-:S12]  /*32b0*/  ULEA UR6, UR5, UR6, 0x2 ;  /* 0x0000000605067291 */ /* 0x000fd8000f8e10ff */
[----:B------:R-:W0:Y:S02]  /*32c0*/  LDCU UR6, c[0x0][UR6+0x380] ;  /* 0x00007000060677ac */ /* 0x000e240008000800 */
[----:B0-----:R-:W-:-:S07]  /*32d0*/  IMAD R18, R14, UR6, R18 ;  /* 0x000000060e127c24 */ /* 0x001fce000f8e0212 */
.L_x_1397:
[----:B------:R-:W0:Y:S02]  /*32e0*/  LDCU UR6, c[0x0][UR4+0x45c] ;  /* 0x00008b80040677ac */ /* 0x000e240008000800 */
[----:B0-----:R-:W-:-:S13]  /*32f0*/  ISETP.LT.AND P0, PT, R0, UR6, PT ;  /* 0x0000000600007c0c */ /* 0x001fda000bf01270 */
[----:B------:R-:W-:Y:S05]  /*3300*/  @!P0 EXIT ;  /* 0x000000000000894d */ /* 0x000fea0003800000 */
[----:B------:R-:W0:Y:S01]  /*3310*/  LDC.64 R2, c[0x0][0x380] ;  /* 0x0000e000ff027b82 */ /* 0x000e220000000a00 */
[----:B------:R-:W1:Y:S01]  /*3320*/  LDCU.64 UR4, c[0x0][0x358] ;  /* 0x00006b00ff0477ac */ /* 0x000e620008000a00 */
[----:B0-----:R-:W-:-:S05]  /*3330*/  IMAD.WIDE R18, R18, 0x10, R2 ;  /* 0x0000001012127825 */ /* 0x001fca00078e0202 */
[----:B-1----:R-:W-:Y:S01]  /*3340*/  STG.E.128 desc[UR4][R18.64], RZ ;  /* 0x000000ff12007986 */ /* 0x002fe2000c101d04 */
[----:B------:R-:W-:Y:S05]  /*3350*/  EXIT ;  /* 0x000000000000794d */ /* 0x000fea0003800000 */
        .weak           $__internal_46_$__cuda_sm20_div_s64
        .type           $__internal_46_$__cuda_sm20_div_s64,@function
        .size           $__internal_46_$__cuda_sm20_div_s64,($__internal_47_$__cuda_sm20_rem_s64 - $__internal_46_$__cuda_sm20_div_s64)
$__internal_46_$__cuda_sm20_div_s64:
        /* <DEDUP_REMOVED lines=85> */
[----:B------:R-:W-:Y:S05]  /*38b0*/  RET.REL.NODEC R4 `(_ZN2at6native16triu_tril_kernelIN3c107complexIdEEiLb1ELi1ELb1EEEvNS_4cuda6detail10TensorInfoIT_T0_EENS7_IKS8_S9_EEllS9_) ;  /* 0xffffffc404d07950 */ /* 0x000fea0003c3ffff */
        .weak           $__internal_47_$__cuda_sm20_rem_s64
        .type           $__internal_47_$__cuda_sm20_rem_s64,@function
        .size           $__internal_47_$__cuda_sm20_rem_s64,(.L_x_6337 - $__internal_47_$__cuda_sm20_rem_s64)
$__internal_47_$__cuda_sm20_rem_s64:
        /* <DEDUP_REMOVED lines=74> */
[----:B------:R-:W-:Y:S06]  /*3d60*/  RET.REL.NODEC R6 `(_ZN2at6native16triu_tril_kernelIN3c107complexIdEEiLb1ELi1ELb1EEEvNS_4cuda6detail10TensorInfoIT_T0_EENS7_IKS8_S9_EEllS9_) ;  /* 0xffffffc006a47950 */ /* 0x000fec0003c3ffff */
.L_x_1447:
        /* <DEDUP_REMOVED lines=9> */
.L_x_6337:


//--------------------- .text._ZN2at6native16triu_tril_kernelIflLb1ELi2ELb0EEEvNS_4cuda6detail10TensorInfoIT_T0_EENS4_IKS5_S6_EEllS6_ --------------------------
	.section	.text._ZN2at6native16triu_tril_kernelIflLb1ELi2ELb0EEEvNS_4cuda6detail10TensorInfoIT_T0_EENS4_IKS5_S6_EEllS6_,"ax",@progbits
	.align	128
        .global         _ZN2at6native16triu_tril_kernelIflLb1ELi2ELb0EEEvNS_4cuda6detail10TensorInfoIT_T0_EENS4_IKS5_S6_EEllS6_
        .type           _ZN2at6native16triu_tril_kernelIflLb1ELi2ELb0EEEvNS_4cuda6detail10TensorInfoIT_T0_EENS4_IKS5_S6_EEllS6_,@function
        .size           _ZN2at6native16triu_tril_kernelIflLb1ELi2ELb0EEEvNS_4cuda6detail10TensorInfoIT_T0_EENS4_IKS5_S6_EEllS6_,(.L_x_6339 - _ZN2at6native16triu_tril_kernelIflLb1ELi2ELb0EEEvNS_4cuda6detail10TensorInfoIT_T0_EENS4_IKS5_S6_EEllS6_)
        .other          _ZN2at6native16triu_tril_kernelIflLb1ELi2ELb0EEEvNS_4cuda6detail10TensorInfoIT_T0_EENS4_IKS5_S6_EEllS6_,@"STO_CUDA_ENTRY STV_DEFAULT"
_ZN2at6native16triu_tril_kernelIflLb1ELi2ELb0EEEvNS_4cuda6detail10TensorInfoIT_T0_EENS4_IKS5_S6_EEllS6_:
.text._ZN2at6native16triu_tril_kernelIflLb1ELi2ELb0EEEvNS_4cuda6detail10TensorInfoIT_T0_EENS4_IKS5_S6_EEllS6_:
        /* <DEDUP_REMOVED lines=41> */
.L_x_1449:
[----:B------:R-:W0:Y:S01]  /*0290*/  LDCU.64 UR4, c[0x0][0x6d0] ;  /* 0x0000da00ff0477ac */ /* 0x000e220008000a00 */
[----:B------:R-:W-:Y:S01]  /*02a0*/  MOV R21, R6 ;  /* 0x0000000600157202 */ /* 0x000fe20000000f00 */
[----:B------:R-:W-:Y:S01]  /*02b0*/  IMAD.MOV.U32 R24, RZ, RZ, R7 ;  /* 0x000000ffff187224 */ /* 0x000fe200078e0007 */
[----:B------:R-:W-:Y:S01]  /*02c0*/  MOV R8, 0x300 ;  /* 0x0000030000087802 */ /* 0x000fe20000000f00 */
[----:B0-----:R-:W-:Y:S01]  /*02d0*/  IMAD.U32 R5, RZ, RZ, UR4 ;  /* 0x00000004ff057e24 */ /* 0x001fe2000f8e00ff */
[----:B------:R-:W-:-:S07]  /*02e0*/  MOV R4, UR5 ;  /* 0x0000000500047c02 */ /* 0x000fce0008000f00 */
[----:B------:R-:W-:Y:S05]  /*02f0*/  CALL.REL.NOINC `($__internal_48_$__cuda_sm20_div_s64) ;  /* 0x00000044005c7944 */ /* 0x000fea0003c00000 */
        /* <DEDUP_REMOVED lines=9> */
.L_x_1450:
[----:B------:R-:W-:Y:S05]  /*0390*/  BSYNC.RECONVERGENT B0 ;  /* 0x0000000000007941 */ /* 0x000fea0003800200 */
.L_x_1448:
        /* <DEDUP_REMOVED lines=31> */
.L_x_1452:
[----:B------:R-:W-:Y:S01]  /*0590*/  MOV R21, R14 ;  /* 0x0000000e00157202 */ /* 0x000fe20000000f00 */
[----:B------:R-:W-:Y:S01]  /*05a0*/  IMAD.MOV.U32 R24, RZ, RZ, R15 ;  /* 0x000000ffff187224 */ /* 0x000fe200078e000f */
[----:B------:R-:W-:Y:S01]  /*05b0*/  MOV R5, R12 ;  /* 0x0000000c00057202 */ /* 0x000fe20000000f00 */
[----:B------:R-:W-:Y:S01]  /*05c0*/  IMAD.MOV.U32 R4, RZ, RZ, R13 ;  /* 0x000000ffff047224 */ /* 0x000fe200078e000d */
[----:B------:R-:W-:-:S07]  /*05d0*/  MOV R8, 0x5f0 ;  /* 0x000005f000087802 */ /* 0x000fce0000000f00 */
[----:B------:R-:W-:Y:S05]  /*05e0*/  CALL.REL.NOINC `($__internal_48_$__cuda_sm20_div_s64) ;  /* 0x0000004000a07944 */ /* 0x000fea0003c00000 */
        /* <DEDUP_REMOVED lines=11> */
.L_x_1453:
[----:B------:R-:W-:Y:S05]  /*06a0*/  BSYNC.RECONVERGENT B0 ;  /* 0x0000000000007941 */ /* 0x000fea0003800200 */
.L_x_1451:
        /* <DEDUP_REMOVED lines=37> */
.L_x_1480:
        /* <DEDUP_REMOVED lines=28> */
.L_x_1457:
        /* <DEDUP_REMOVED lines=9> */
[----:B------:R-:W-:Y:S05]  /*0b50*/  CALL.REL.NOINC `($__internal_48_$__cuda_sm20_div_s64) ;  /* 0x0000003c00447944 */ /* 0x000fea0003c00000 */
        /* <DEDUP_REMOVED lines=9> */
.L_x_1458:
[----:B------:R-:W-:Y:S05]  /*0bf0*/  BSYNC.RECONVERGENT B0 ;  /* 0x0000000000007941 */ /* 0x000fea0003800200 */
.L_x_1456:
        /* <DEDUP_REMOVED lines=43> */
.L_x_1460:
        /* <DEDUP_REMOVED lines=21> */
.L_x_1461:
[----:B------:R-:W-:Y:S05]  /*1000*/  BSYNC.RECONVERGENT B0 ;  /* 0x0000000000007941 */ /* 0x000fea0003800200 */
.L_x_1459:
        /* <DEDUP_REMOVED lines=40> */
.L_x_1463:
        /* <DEDUP_REMOVED lines=21> */
.L_x_1464:
[----:B------:R-:W-:Y:S05]  /*13e0*/  BSYNC.RECONVERGENT B0 ;  /* 0x0000000000007941 */ /* 0x000fea0003800200 */
.L_x_1462:
        /* <DEDUP_REMOVED lines=40> */
.L_x_1466:
        /* <DEDUP_REMOVED lines=21> */
.L_x_1467:
[----:B------:R-:W-:Y:S05]  /*17c0*/  BSYNC.RECONVERGENT B0 ;  /* 0x0000000000007941 */ /* 0x000fea0003800200 */
.L_x_1465:
        /* <DEDUP_REMOVED lines=40> */
.L_x_1469:
        /* <DEDUP_REMOVED lines=21> */
.L_x_1470:
[----:B------:R-:W-:Y:S05]  /*1ba0*/  BSYNC.RECONVERGENT B0 ;  /* 0x0000000000007941 */ /* 0x000fea0003800200 */
.L_x_1468:
        /* <DEDUP_REMOVED lines=40> */
.L_x_1472:
        /* <DEDUP_REMOVED lines=21> */
.L_x_1473:
[----:B------:R-:W-:Y:S05]  /*1f80*/  BSYNC.RECONVERGENT B0 ;  /* 0x0000000000007941 */ /* 0x000fea0003800200 */
.L_x_1471:
        /* <DEDUP_REMOVED lines=40> */
.L_x_1475:
        /* <DEDUP_REMOVED lines=21> */
.L_x_1476:
[----:B------:R-:W-:Y:S05]  /*2360*/  BSYNC.RECONVERGENT B0 ;  /* 0x0000000000007941 */ /* 0x000fea0003800200 */
.L_x_1474:
        /* <DEDUP_REMOVED lines=41> */
.L_x_1478:
        /* <DEDUP_REMOVED lines=21> */
.L_x_1479:
[----:B------:R-:W-:Y:S05]  /*2750*/  BSYNC.RECONVERGENT B0 ;  /* 0x0000000000007941 */ /* 0x000fea0003800200 */
.L_x_1477:
        /* <DEDUP_REMOVED lines=24> */
.L_x_1455:
        /* <DEDUP_REMOVED lines=36> */
.L_x_1483:
        /* <DEDUP_REMOVED lines=19> */
.L_x_1484:
[----:B------:R-:W-:Y:S05]  /*2c50*/  BSYNC.RECONVERGENT B0 ;  /* 0x0000000000007941 */ /* 0x000fea0003800200 */
.L_x_1482:
        /* <DEDUP_REMOVED lines=42> */
.L_x_1486:
        /* <DEDUP_REMOVED lines=21> */
.L_x_1487:
[----:B------:R-:W-:Y:S05]  /*3050*/  BSYNC.RECONVERGENT B0 ;  /* 0x0000000000007941 */ /* 0x000fea0003800200 */
.L_x_1485:
        /* <DEDUP_REMOVED lines=40> */
.L_x_1489:
        /* <DEDUP_REMOVED lines=21> */
.L_x_1490:
[----:B------:R-:W-:Y:S05]  /*3430*/  BSYNC.RECONVERGENT B0 ;  /* 0x0000000000007941 */ /* 0x000fea0003800200 */
.L_x_1488:
        /* <DEDUP_REMOVED lines=41> */
.L_x_1492:
        /* <DEDUP_REMOVED lines=20> */
.L_x_1493:
[----:B------:R-:W-:Y:S05]  /*3810*/  BSYNC.RECONVERGENT B0 ;  /* 0x0000000000007941 */ /* 0x000fea0003800200 */
.L_x_1491:
        /* <DEDUP_REMOVED lines=15> */
.L_x_1481:
        /* <DEDUP_REMOVED lines=37> */
.L_x_1496:
        /* <DEDUP_REMOVED lines=9> */
[----:B------:R-:W-:Y:S05]  /*3bf0*/  CALL.REL.NOINC `($__internal_48_$__cuda_sm20_div_s64) ;  /* 0x0000000c001c7944 */ /* 0x000fea0003c00000 */
[----:B------:R-:W-:-:S05]  /*3c00*/  IADD3 R9, P0, PT, RZ, -R10, RZ ;  /* 0x8000000aff097210 */ /* 0x000fca0007f1e0ff */
[----:B------:R-:W-:Y:S02]  /*3c10*/  IMAD.X R8, RZ, RZ, ~R11, P0 ;  /* 0x000000ffff087224 */ /* 0x000fe400000e0e0b */
[----:B------:R-:W-:-:S04]  /*3c20*/  IMAD.WIDE.U32 R4, R9, UR12, R12 ;  /* 0x0000000c09047c25 */ /* 0x000fc8000f8e000c */
[----:B------:R-:W-:Y:S02]  /*3c30*/  IMAD R8, R8, UR12, RZ ;  /* 0x0000000c08087c24 */ /* 0x000fe4000f8e02ff */
[----:B------:R-:W-:Y:S02]  /*3c40*/  IMAD.MOV.U32 R12, RZ, RZ, R10 ;  /* 0x000000ffff0c7224 */ /* 0x000fe400078e000a */
[----:B------:R-:W-:Y:S01]  /*3c50*/  IMAD R13, R9, UR13, R8 ;  /* 0x0000000d090d7c24 */ /* 0x000fe2000f8e0208 */
[----:B------:R-:W-:-:S04]  /*3c60*/  MOV R9, R4 ;  /* 0x0000000400097202 */ /* 0x000fc80000000f00 */
[----:B------:R-:W-:Y:S02]  /*3c70*/  IADD3 R4, PT, PT, R5, R13, RZ ;  /* 0x0000000d05047210 */ /* 0x000fe40007ffe0ff */
[----:B------:R-:W-:-:S07]  /*3c80*/  MOV R13, R11 ;  /* 0x0000000b000d7202 */ /* 0x000fce0000000f00 */
.L_x_1497:
[----:B------:R-:W-:Y:S05]  /*3c90*/  BSYNC.RECONVERGENT B0 ;  /* 0x0000000000007941 */ /* 0x000fea0003800200 */
.L_x_1495:
        /* <DEDUP_REMOVED lines=45> */
.L_x_1499:
[----:B------:R-:W-:Y:S01]  /*3f70*/  IMAD.U32 R4, RZ, RZ, UR16 ;  /* 0x00000010ff047e24 */ /* 0x000fe2000f8e00ff */
[----:B------:R-:W-:Y:S01]  /*3f80*/  MOV R5, UR17 ;  /* 0x0000001100057c02 */ /* 0x000fe20008000f00 */
[----:B------:R-:W-:Y:S01]  /*3f90*/  IMAD.U32 R9, RZ, RZ, UR17 ;  /* 0x00000011ff097e24 */ /* 0x000fe2000f8e00ff */
[----:B------:R-:W-:Y:S02]  /*3fa0*/  MOV R8, UR16 ;  /* 0x0000001000087c02 */ /* 0x000fe40008000f00 */
[----:B------:R-:W-:Y:S01]  /*3fb0*/  MOV R5, R4 ;  /* 0x0000000400057202 */ /* 0x000fe20000000f00 */
[----:B------:R-:W-:Y:S01]  /*3fc0*/  IMAD.MOV.U32 R4, RZ, RZ, R9 ;  /* 0x000000ffff047224 */ /* 0x000fe200078e0009 */
[----:B------:R-:W-:Y:S02]  /*3fd0*/  MOV R21, R12 ;  /* 0x0000000c00157202 */ /* 0x000fe40000000f00 */
[----:B------:R-:W-:Y:S02]  /*3fe0*/  MOV R24, R13 ;  /* 0x0000000d00187202 */ /* 0x000fe40000000f00 */
[----:B------:R-:W-:-:S07]  /*3ff0*/  MOV R8, 0x4010 ;  /* 0x0000401000087802 */ /* 0x000fce0000000f00 */
[----:B------:R-:W-:Y:S05]  /*4000*/  CALL.REL.NOINC `($__internal_48_$__cuda_sm20_div_s64) ;  /* 0x0000000800187944 */ /* 0x000fea0003c00000 */
        /* <DEDUP_REMOVED lines=10> */
.L_x_1500:
[----:B------:R-:W-:Y:S05]  /*40b0*/  BSYNC.RECONVERGENT B0 ;  /* 0x0000000000007941 */ /* 0x000fea0003800200 */
.L_x_1498:
        /* <DEDUP_REMOVED lines=10> */
[C---:B------:R-:W-:Y:S02]  /*4160*/  IMAD R5, R8.reuse, UR8, R5 ;  /* 0x0000000808057c24 */ /* 0x040fe4000f8e0205 */
[----:B------:R-:W-:Y:S02]  /*4170*/  IMAD R9, R8, UR10, R9 ;  /* 0x0000000a08097c24 */ /* 0x000fe4000f8e0209 */
[----:B------:R-:W-:Y:S01]  /*4180*/  IMAD.MOV.U32 R17, RZ, RZ, R26 ;  /* 0x000000ffff117224 */ /* 0x000fe200078e001a */
[----:B------:R-:W-:Y:S02]  /*4190*/  IADD3 R14, PT, PT, R29, R5, RZ ;  /* 0x000000051d0e7210 */ /* 0x000fe40007ffe0ff */
[----:B------:R-:W-:-:S07]  /*41a0*/  IADD3 R16, PT, PT, R27, R9, RZ ;  /* 0x000000091b107210 */ /* 0x000fce0007ffe0ff */
.L_x_1494:
        /* <DEDUP_REMOVED lines=30> */
.L_x_1502:
[----:B------:R-:W-:-:S07]  /*4390*/  MOV R10, 0x43b0 ;  /* 0x000043b0000a7802 */ /* 0x000fce0000000f00 */
[----:B------:R-:W-:Y:S05]  /*43a0*/  CALL.REL.NOINC `($__internal_49_$__cuda_sm20_rem_s64) ;  /* 0x0000000800887944 */ /* 0x000fea0003c00000 */
.L_x_1503:
[----:B------:R-:W-:Y:S05]  /*43b0*/  BSYNC.RECONVERGENT B0 ;  /* 0x0000000000007941 */ /* 0x000fea0003800200 */
.L_x_1501:
        /* <DEDUP_REMOVED lines=14> */
[----:B------:R-:W-:Y:S02]  /*44a0*/  MOV R17, R10 ;  /* 0x0000000a00117202 */ /* 0x000fe40000000f00 */
[----:B------:R-:W-:-:S07]  /*44b0*/  IADD3 R16, PT, PT, R11, R5, RZ ;  /* 0x000000050b107210 */ /* 0x000fce0007ffe0ff */
.L_x_1454:
[----:B------:R-:W0:Y:S01]  /*44c0*/  LDCU.64 UR6, c[0x0][0x6c0] ;  /* 0x0000d800ff0677ac */ /* 0x000e220008000a00 */
[----:B------:R-:W-:Y:S01]  /*44d0*/  IADD3 R8, P0, PT, R6, -R0, RZ ;  /* 0x8000000006087210 */ /* 0x000fe20007f1e0ff */
[----:B------:R-:W-:Y:S01]  /*44e0*/  BSSY.RECONVERGENT B0, `(.L_x_1504) ;  /* 0x0000026000007945 */ /* 0x000fe20003800200 */
[----:B------:R-:W-:Y:S01]  /*44f0*/  HFMA2 R9, -RZ, RZ, 0, 0 ;  /* 0x00000000ff097431 */ /* 0x000fe200000001ff */
[----:B------:R-:W1:Y:S01]  /*4500*/  LDCU.64 UR4, c[0x0][0x358] ;  /* 0x00006b00ff0477ac */ /* 0x000e620008000a00 */
[----:B------:R-:W-:Y:S01]  /*4510*/  IADD3 R0, P1, PT, R8, 0x2, RZ ;  /* 0x0000000208007810 */ /* 0x000fe20007f3e0ff */
[----:B------:R-:W-:Y:S02]  /*4520*/  IMAD.X R2, R7, 0x1, ~R2, P0 ;  /* 0x0000000107027824 */ /* 0x000fe400000e0e02 */
[----:B------:R-:W-:Y:S01]  /*4530*/  IMAD.MOV.U32 R11, RZ, RZ, RZ ;  /* 0x000000ffff0b7224 */ /* 0x000fe200078e00ff */
[----:B0-----:R-:W-:Y:S02]  /*4540*/  ISETP.GE.U32.AND P0, PT, R0, UR6, PT ;  /* 0x0000000600007c0c */ /* 0x001fe4000bf06070 */
[----:B------:R-:W-:-:S04]  /*4550*/  IADD3.X R0, PT, PT, RZ, R2, RZ, P1, !PT ;  /* 0x00000002ff007210 */ /* 0x000fc80000ffe4ff */
[----:B------:R-:W-:-:S13]  /*4560*/  ISETP.GE.AND.EX P0, PT, R0, UR7, PT, P0 ;  /* 0x0000000700007c0c */ /* 0x000fda000bf06300 */
[----:B-1----:R-:W-:Y:S05]  /*4570*/  @!P0 BRA `(.L_x_1505) ;  /* 0x0000000000708947 */ /* 0x002fea0003800000 */
[----:B------:R-:W0:Y:S01]  /*4580*/  LDC.64 R4, c[0x0][R3+0x520] ;  /* 0x0001480003047b82 */ /* 0x000e220000000a00 */
[C---:B------:R-:W-:Y:S01]  /*4590*/  IADD3 R0, P3, PT, R8.reuse, 0x1, RZ ;  /* 0x0000000108007810 */ /* 0x040fe20007f7e0ff */
[----:B------:R-:W-:Y:S01]  /*45a0*/  BSSY.RECONVERGENT B1, `(.L_x_1506) ;  /* 0x0000017000017945 */ /* 0x000fe20003800200 */
[----:B------:R-:W-:Y:S01]  /*45b0*/  ISETP.GE.U32.AND P0, PT, R8, UR6, PT ;  /* 0x0000000608007c0c */ /* 0x000fe2000bf06070 */
[----:B------:R-:W-:Y:S01]  /*45c0*/  IMAD.MOV.U32 R11, RZ, RZ, RZ ;  /* 0x000000ffff0b7224 */ /* 0x000fe200078e00ff */
[----:B------:R-:W-:Y:S02]  /*45d0*/  ISETP.GE.U32.AND P1, PT, R0, UR6, PT ;  /* 0x0000000600007c0c */ /* 0x000fe4000bf26070 */
[----:B------:R-:W-:Y:S02]  /*45e0*/  IADD3.X R0, PT, PT, RZ, R2, RZ, P3, !PT ;  /* 0x00000002ff007210 */ /* 0x000fe40001ffe4ff */
[----:B------:R-:W-:Y:S02]  /*45f0*/  ISETP.GE.AND.EX P0, PT, R2, UR7, PT, P0 ;  /* 0x0000000702007c0c */ /* 0x000fe4000bf06300 */
[----:B------:R-:W-:-:S02]  /*4600*/  ISETP.GE.AND.EX P1, PT, R0, UR7, PT, P1 ;  /* 0x0000000700007c0c */ /* 0x000fc4000bf26310 */
[----:B------:R-:W-:Y:S02]  /*4610*/  MOV R0, RZ ;  /* 0x000000ff00007202 */ /* 0x000fe40000000f00 */
        /* <DEDUP_REMOVED lines=10> */
[----:B------:R-:W-:Y:S02]  /*46c0*/  LEA.HI.X R5, R15, UR9, R14, 0x2, P3 ;  /* 0x000000090f057c11 */ /* 0x000fe400098f140e */
[----:B0-----:R-:W-:-:S04]  /*46d0*/  @!P2 LEA R8, P3, R10, R4, 0x2 ;  /* 0x000000040a08a211 */ /* 0x001fc800078610ff */
[----:B------:R-:W-:Y:S02]  /*46e0*/  @!P2 LEA.HI.X R9, R10, R5, R11, 0x2, P3 ;  /* 0x000000050a09a211 */ /* 0x000fe400018f140b */
[----:B------:R0:W5:Y:S04]  /*46f0*/  LDG.E R11, desc[UR4][R4.64] ;  /* 0x00000004040b7981 */ /* 0x000168000c1e1900 */
[----:B------:R0:W5:Y:S03]  /*4700*/  @!P2 LDG.E R0, desc[UR4][R8.64] ;  /* 0x000000040800a981 */ /* 0x000166000c1e1900 */
.L_x_1507:
[----:B------:R-:W-:Y:S05]  /*4710*/  BSYNC.RECONVERGENT B1 ;  /* 0x0000000000017941 */ /* 0x000fea0003800200 */
.L_x_1506:
[----:B-----5:R-:W-:Y:S02]  /*4720*/  FSEL R11, R11, RZ, P0 ;  /* 0x000000ff0b0b7208 */ /* 0x020fe40000000000 */
[----:B0-----:R-:W-:-:S07]  /*4730*/  FSEL R9, R0, RZ, P1 ;  /* 0x000000ff00097208 */ /* 0x001fce0000800000 */
.L_x_1505:
[----:B------:R-:W-:Y:S05]  /*4740*/  BSYNC.RECONVERGENT B0 ;  /* 0x0000000000007941 */ /* 0x000fea0003800200 */
.L_x_1504:
        /* <DEDUP_REMOVED lines=13> */
[----:B------:R-:W0:Y:S02]  /*4820*/  LDC.64 R2, c[0x0][R3+0x448] ;  /* 0x0001120003027b82 */ /* 0x000e240000000a00 */
[----:B0-----:R-:W-:-:S04]  /*4830*/  LEA R4, P0, R2, R4, 0x2 ;  /* 0x0000000402047211 */ /* 0x001fc800078010ff */
[----:B------:R-:W-:-:S05]  /*4840*/  LEA.HI.X R5, R2, R5, R3, 0x2, P0 ;  /* 0x0000000502057211 */ /* 0x000fca00000f1403 */
[----:B------:R-:W-:Y:S01]  /*4850*/  STG.E desc[UR4][R4.64], R9 ;  /* 0x0000000904007986 */ /* 0x000fe2000c101904 */
[----:B------:R-:W-:Y:S05]  /*4860*/  EXIT ;  /* 0x000000000000794d */ /* 0x000fea0003800000 */
        .weak           $__internal_48_$__cuda_sm20_div_s64
        .type           $__internal_48_$__cuda_sm20_div_s64,@function
        .size           $__internal_48_$__cuda_sm20_div_s64,($__internal_49_$__cuda_sm20_rem_s64 - $__internal_48_$__cuda_sm20_div_s64)
$__internal_48_$__cuda_sm20_div_s64:
        /* <DEDUP_REMOVED lines=85> */
[----:B------:R-:W-:Y:S06]  /*4dc0*/  RET.REL.NODEC R8 `(_ZN2at6native16triu_tril_kernelIflLb1ELi2ELb0EEEvNS_4cuda6detail10TensorInfoIT_T0_EENS4_IKS5_S6_EEllS6_) ;  /* 0xffffffb0088c7950 */ /* 0x000fec0003c3ffff */
        .weak           $__internal_49_$__cuda_sm20_rem_s64
        .type           $__internal_49_$__cuda_sm20_rem_s64,@function
        .size           $__internal_49_$__cuda_sm20_rem_s64,(.L_x_6339 - $__internal_49_$__cuda_sm20_rem_s64)
$__internal_49_$__cuda_sm20_rem_s64:
        /* <DEDUP_REMOVED lines=79> */
[----:B------:R-:W-:Y:S06]  /*52c0*/  RET.REL.NODEC R10 `(_ZN2at6native16triu_tril_kernelIflLb1ELi2ELb0EEEvNS_4cuda6detail10TensorInfoIT_T0_EENS4_IKS5_S6_EEllS6_) ;  /* 0xffffffac0a4c7950 */ /* 0x000fec0003c3ffff */
.L_x_1508:
        /* <DEDUP_REMOVED lines=11> */
.L_x_6339:


//--------------------- .text._ZN2at6native16triu_tril_kernelIflLb1ELi2ELb1EEEvNS_4cuda6detail10TensorInfoIT_T0_EENS4_IKS5_S6_EEllS6_ --------------------------
	.section	.text._ZN2at6native16triu_tril_kernelIflLb1ELi2ELb1EEEvNS_4cuda6detail10TensorInfoIT_T0_EENS4_IKS5_S6_EEllS6_,"ax",@progbits
	.align	128
        .global         _ZN2at6native16triu_tril_kernelIflLb1ELi2ELb1EEEvNS_4cuda6detail10TensorInfoIT_T0_EENS4_IKS5_S6_EEllS6_
        .type           _ZN2at6native16triu_tril_kernelIflLb1ELi2ELb1EEEvNS_4cuda6detail10TensorInfoIT_T0_EENS4_IKS5_S6_EEllS6_,@function
        .size           _ZN2at6native16triu_tril_kernelIflLb1ELi2ELb1EEEvNS_4cuda6detail10TensorInfoIT_T0_EENS4_IKS5_S6_EEllS6_,(.L_x_6341 - _ZN2at6native16triu_tril_kernelIflLb1ELi2ELb1EEEvNS_4cuda6detail10TensorInfoIT_T0_EENS4_IKS5_S6_EEllS6_)
        .other          _ZN2at6native16triu_tril_kernelIflLb1ELi2ELb1EEEvNS_4cuda6detail10TensorInfoIT_T0_EENS4_IKS5_S6_EEllS6_,@"STO_CUDA_ENTRY STV_DEFAULT"
_ZN2at6native16triu_tril_kernelIflLb1ELi2ELb1EEEvNS_4cuda6detail10TensorInfoIT_T0_EENS4_IKS5_S6_EEllS6_:
.text._ZN2at6native16triu_tril_kernelIflLb1ELi2ELb1EEEvNS_4cuda6detail10TensorInfoIT_T0_EENS4_IKS5_S6_EEllS6_:
        /* <DEDUP_REMOVED lines=41> */
.L_x_1510:
[----:B------:R-:W0:Y:S01]  /*0290*/  LDCU.64 UR4, c[0x0][0x6d0] ;  /* 0x0000da00ff0477ac */ /* 0x000e220008000a00 */
[----:B------:R-:W-:Y:S01]  /*02a0*/  MOV R6, R10 ;  /* 0x0000000a00067202 */ /* 0x000fe20000000f00 */
[----:B------:R-:W-:Y:S01]  /*02b0*/  IMAD.MOV.U32 R23, RZ, RZ, R11 ;  /* 0x000000ffff177224 */ /* 0x000fe200078e000b */
[----:B------:R-:W-:Y:S01]  /*02c0*/  MOV R4, 0x300 ;  /* 0x0000030000047802 */ /* 0x000fe20000000f00 */
[----:B0-----:R-:W-:Y:S01]  /*02d0*/  IMAD.U32 R8, RZ, RZ, UR4 ;  /* 0x00000004ff087e24 */ /* 0x001fe2000f8e00ff */
[----:B------:R-:W-:-:S07]  /*02e0*/  MOV R7, UR5 ;  /* 0x0000000500077c02 */ /* 0x000fce0008000f00 */
[----:B------:R-:W-:Y:S05]  /*02f0*/  CALL.REL.NOINC `($__internal_50_$__cuda_sm20_div_s64) ;  /* 0x0000003800b07944 */ /* 0x000fea0003c00000 */
[----:B------:R-:W0:Y:S01]  /*0300*/  LDCU.64 UR4, c[0x0][0x6d0] ;  /* 0x0000da00ff0477ac */ /* 0x000e220008000a00 */
[----:B------:R-:W-:-:S04]  /*0310*/  IADD3 R5, P0, PT, RZ, -R20, RZ ;  /* 0x80000014ff057210 */ /* 0x000fc80007f1e0ff */
[----:B------:R-:W-:-:S05]  /*0320*/  IADD3.X R0, PT, PT, RZ, ~R21, RZ, P0, !PT ;  /* 0x80000015ff007210 */ /* 0x000fca00007fe4ff */
[----:B0-----:R-:W-:Y:S02]  /*0330*/  IMAD R0, R0, UR4, RZ ;  /* 0x0000000400007c24 */ /* 0x001fe4000f8e02ff */
[----:B------:R-:W-:-:S04]  /*0340*/  IMAD.WIDE.U32 R2, R5, UR4, R10 ;  /* 0x0000000405027c25 */ /* 0x000fc8000f8e000a */
[----:B------:R-:W-:-:S04]  /*0350*/  IMAD R5, R5, UR5, R0 ;  /* 0x0000000505057c24 */ /* 0x000fc8000f8e0200 */
[----:B------:R-:W-:-:S07]  /*0360*/  IMAD.IADD R0, R3, 0x1, R5 ;  /* 0x0000000103007824 */ /* 0x000fce00078e0205 */
.L_x_1511:
[----:B------:R-:W-:Y:S05]  /*0370*/  BSYNC.RECONVERGENT B0 ;  /* 0x0000000000007941 */ /* 0x000fea0003800200 */
.L_x_1509:
        /* <DEDUP_REMOVED lines=27> */
.L_x_1513:
[----:B------:R-:W-:Y:S01]  /*0530*/  IMAD.MOV.U32 R6, RZ, RZ, R20 ;  /* 0x000000ffff067224 */ /* 0x000fe200078e0014 */
[----:B------:R-:W-:Y:S01]  /*0540*/  MOV R23, R21 ;  /* 0x0000001500177202 */ /* 0x000fe20000000f00 */
[----:B------:R-:W-:Y:S01]  /*0550*/  IMAD.MOV.U32 R4, RZ, RZ, R8 ;  /* 0x000000ffff047224 */ /* 0x000fe200078e0008 */
[----:B------:R-:W-:Y:S02]  /*0560*/  MOV R3, R9 ;  /* 0x0000000900037202 */ /* 0x000fe40000000f00 */
[----:B------:R-:W-:-:S07]  /*0570*/  MOV R22, 0x590 ;  /* 0x0000059000167802 */ /* 0x000fce0000000f00 */
[----:B------:R-:W-:Y:S05]  /*0580*/  CALL.REL.NOINC `($__internal_51_$__cuda_sm20_rem_s64) ;  /* 0x0000003c00687944 */ /* 0x000fea0003c00000 */
[----:B------:R-:W-:Y:S01]  /*0590*/  IMAD.MOV.U32 R10, RZ, RZ, R6 ;  /* 0x000000ffff0a7224 */ /* 0x000fe200078e0006 */
[----:B------:R-:W-:-:S07]  /*05a0*/  MOV R11, R3 ;  /* 0x00000003000b7202 */ /* 0x000fce0000000f00 */
.L_x_1514:
[----:B------:R-:W-:Y:S05]  /*05b0*/  BSYNC.RECONVERGENT B0 ;  /* 0x0000000000007941 */ /* 0x000fea0003800200 */
.L_x_1512:
        /* <DEDUP_REMOVED lines=30> */
.L_x_1516:
[----:B------:R-:W-:Y:S01]  /*07a0*/  MOV R6, R20 ;  /* 0x0000001400067202 */ /* 0x000fe20000000f00 */
[----:B------:R-:W-:Y:S01]  /*07b0*/  IMAD.MOV.U32 R23, RZ, RZ, R21 ;  /* 0x000000ffff177224 */ /* 0x000fe200078e0015 */
[----:B------:R-:W-:Y:S02]  /*07c0*/  MOV R7, R9 ;  /* 0x0000000900077202 */ /* 0x000fe40000000f00 */
[----:B------:R-:W-:-:S07]  /*07d0*/  MOV R4, 0x7f0 ;  /* 0x000007f000047802 */ /* 0x000fce0000000f00 */
[----:B-1----:R-:W-:Y:S05]  /*07e0*/  CALL.REL.NOINC `($__internal_50_$__cuda_sm20_div_s64) ;  /* 0x0000003400747944 */ /* 0x002fea0003c00000 */
[----:B------:R-:W-:Y:S01]  /*07f0*/  IMAD.MOV.U32 R6, RZ, RZ, R20 ;  /* 0x000000ffff067224 */ /* 0x000fe200078e0014 */
[----:B------:R-:W-:-:S07]  /*0800*/  MOV R23, R21 ;  /* 0x0000001500177202 */ /* 0x000fce0000000f00 */
.L_x_1517:
[----:B------:R-:W-:Y:S05]  /*0810*/  BSYNC.RECONVERGENT B0 ;  /* 0x0000000000007941 */ /* 0x000fea0003800200 */
.L_x_1515:
        /* <DEDUP_REMOVED lines=24> */
.L_x_1544:
        /* <DEDUP_REMOVED lines=28> */
.L_x_1521:
[----:B------:R-:W-:Y:S01]  /*0b60*/  MOV R13, UR9 ;  /* 0x00000009000d7c02 */ /* 0x000fe20008000f00 */
[----:B------:R-:W-:Y:S01]  /*0b70*/  IMAD.U32 R8, RZ, RZ, UR8 ;  /* 0x00000008ff087e24 */ /* 0x000fe2000f8e00ff */
[----:B------:R-:W-:Y:S01]  /*0b80*/  MOV R9, UR9 ;  /* 0x0000000900097c02 */ /* 0x000fe20008000f00 */
[----:B------:R-:W-:Y:S01]  /*0b90*/  IMAD.U32 R12, RZ, RZ, UR8 ;  /* 0x00000008ff0c7e24 */ /* 0x000fe2000f8e00ff */
[----:B------:R-:W-:Y:S01]  /*0ba0*/  MOV R4, 0xbd0 ;  /* 0x00000bd000047802 */ /* 0x000fe20000000f00 */
[----:B------:R-:W-:-:S07]  /*0bb0*/  IMAD.MOV.U32 R7, RZ, RZ, R13 ;  /* 0x000000ffff077224 */ /* 0x000fce00078e000d */
[----:B------:R-:W-:Y:S05]  /*0bc0*/  CALL.REL.NOINC `($__internal_50_$__cuda_sm20_div_s64) ;  /* 0x00000030007c7944 */ /* 0x000fea0003c00000 */
        /* <DEDUP_REMOVED lines=9> */
.L_x_1522:
[----:B------:R-:W-:Y:S05]  /*0c60*/  BSYNC.RECONVERGENT B0 ;  /* 0x0000000000007941 */ /* 0x000fea0003800200 */
.L_x_1520:
        /* <DEDUP_REMOVED lines=34> */
.L_x_1524:
[----:B------:R-:W-:Y:S01]  /*0e90*/  IMAD.U32 R6, RZ, RZ, UR14 ;  /* 0x0000000eff067e24 */ /* 0x000fe2000f8e00ff */
[----:B------:R-:W-:Y:S01]  /*0ea0*/  MOV R9, UR15 ;  /* 0x0000000f00097c02 */ /* 0x000fe20008000f00 */
[----:B------:R-:W-:Y:S01]  /*0eb0*/  IMAD.U32 R8, RZ, RZ, UR14 ;  /* 0x0000000eff087e24 */ /* 0x000fe2000f8e00ff */
[----:B------:R-:W-:Y:S01]  /*0ec0*/  MOV R7, UR15 ;  /* 0x0000000f00077c02 */ /* 0x000fe20008000f00 */
[----:B------:R-:W-:Y:S01]  /*0ed0*/  IMAD.MOV.U32 R6, RZ, RZ, R16 ;  /* 0x000000ffff067224 */ /* 0x000fe200078e0010 */
[----:B------:R-:W-:Y:S02]  /*0ee0*/  MOV R23, R17 ;  /* 0x0000001100177202 */ /* 0x000fe40000000f00 */
[----:B------:R-:W-:-:S07]  /*0ef0*/  MOV R4, 0xf10 ;  /* 0x00000f1000047802 */ /* 0x000fce0000000f00 */
[----:B------:R-:W-:Y:S05]  /*0f00*/  CALL.REL.NOINC `($__internal_50_$__cuda_sm20_div_s64) ;  /* 0x0000002c00ac7944 */ /* 0x000fea0003c00000 */
        /* <DEDUP_REMOVED lines=10> */
.L_x_1525:
[----:B------:R-:W-:Y:S05]  /*0fb0*/  BSYNC.RECONVERGENT B0 ;  /* 0x0000000000007941 */ /* 0x000fea0003800200 */
.L_x_1523:
        /* <DEDUP_REMOVED lines=35> */
.L_x_1527:
[----:B------:R-:W-:Y:S01]  /*11f0*/  MOV R6, UR14 ;  /* 0x0000000e00067c02 */ /* 0x000fe20008000f00 */
[----:B------:R-:W-:Y:S01]  /*1200*/  IMAD.U32 R9, RZ, RZ, UR15 ;  /* 0x0000000fff097e24 */ /* 0x000fe2000f8e00ff */
[----:B------:R-:W-:Y:S01]  /*1210*/  MOV R8, UR14 ;  /* 0x0000000e00087c02 */ /* 0x000fe20008000f00 */
[----:B------:R-:W-:Y:S01]  /*1220*/  IMAD.U32 R7, RZ, RZ, UR15 ;  /* 0x0000000fff077e24 */ /* 0x000fe2000f8e00ff */
[----:B------:R-:W-:Y:S01]  /*1230*/  MOV R6, R16 ;  /* 0x0000001000067202 */ /* 0x000fe20000000f00 */
[----:B------:R-:W-:Y:S01]  /*1240*/  IMAD.MOV.U32 R23, RZ, RZ, R17 ;  /* 0x000000ffff177224 */ /* 0x000fe200078e0011 */
[----:B------:R-:W-:-:S07]  /*1250*/  MOV R4, 0x1270 ;  /* 0x0000127000047802 */ /* 0x000fce0000000f00 */
[----:B------:R-:W-:Y:S05]  /*1260*/  CALL.REL.NOINC `($__internal_50_$__cuda_sm20_div_s64) ;  /* 0x0000002800d47944 */ /* 0x000fea0003c00000 */
        /* <DEDUP_REMOVED lines=10> */
.L_x_1528:
[----:B------:R-:W-:Y:S05]  /*1310*/  BSYNC.RECONVERGENT B0 ;  /* 0x0000000000007941 */ /* 0x000fea0003800200 */
.L_x_1526:
        /* <DEDUP_REMOVED lines=35> */
.L_x_1530:
        /* <DEDUP_REMOVED lines=18> */
.L_x_1531:
[----:B------:R-:W-:Y:S05]  /*1670*/  BSYNC.RECONVERGENT B0 ;  /* 0x0000000000007941 */ /* 0x000fea0003800200 */
.L_x_1529:
        /* <DEDUP_REMOVED lines=35> */
.L_x_1533:
        /* <DEDUP_REMOVED lines=18> */
.L_x_1534:
[----:B------:R-:W-:Y:S05]  /*19d0*/  BSYNC.RECONVERGENT B0 ;  /* 0x0000000000007941 */ /* 0x000fea0003800200 */
.L_x_1532:
        /* <DEDUP_REMOVED lines=35> */
.L_x_1536:
        /* <DEDUP_REMOVED lines=18> */
.L_x_1537:
[----:B------:R-:W-:Y:S05]  /*1d30*/  BSYNC.RECONVERGENT B0 ;  /* 0x0000000000007941 */ /* 0x000fea0003800200 */
.L_x_1535:
        /* <DEDUP_REMOVED lines=35> */
.L_x_1539:
        /* <DEDUP_REMOVED lines=18> */
.L_x_1540:
[----:B------:R-:W-:Y:S05]  /*2090*/  BSYNC.RECONVERGENT B0 ;  /* 0x0000000000007941 */ /* 0x000fea0003800200 */
.L_x_1538:
        /* <DEDUP_REMOVED lines=34> */
.L_x_1542:
        /* <DEDUP_REMOVED lines=18> */
.L_x_1543:
[----:B------:R-:W-:Y:S05]  /*23e0*/  BSYNC.RECONVERGENT B0 ;  /* 0x0000000000007941 */ /* 0x000fea0003800200 */
.L_x_1541:
        /* <DEDUP_REMOVED lines=14> */
.L_x_1519:
        /* <DEDUP_REMOVED lines=36> */
.L_x_1547:
[----:B------:R-:W-:Y:S01]  /*2710*/  IMAD.U32 R13, RZ, RZ, UR13 ;  /* 0x0000000dff0d7e24 */ /* 0x000fe2000f8e00ff */
[----:B------:R-:W-:Y:S01]  /*2720*/  MOV R8, UR12 ;  /* 0x0000000c00087c02 */ /* 0x000fe20008000f00 */
[----:B------:R-:W-:Y:S01]  /*2730*/  IMAD.U32 R9, RZ, RZ, UR13 ;  /* 0x0000000dff097e24 */ /* 0x000fe2000f8e00ff */
[----:B------:R-:W-:Y:S02]  /*2740*/  MOV R12, UR12 ;  /* 0x0000000c000c7c02 */ /* 0x000fe40008000f00 */
[----:B------:R-:W-:Y:S02]  /*2750*/  MOV R7, R13 ;  /* 0x0000000d00077202 */ /* 0x000fe40000000f00 */
[----:B------:R-:W-:-:S07]  /*2760*/  MOV R4, 0x2780 ;  /* 0x0000278000047802 */ /* 0x000fce0000000f00 */
[----:B------:R-:W-:Y:S05]  /*2770*/  CALL.REL.NOINC `($__internal_50_$__cuda_sm20_div_s64) ;  /* 0x0000001400907944 */ /* 0x000fea0003c00000 */
        /* <DEDUP_REMOVED lines=9> */
.L_x_1548:
[----:B------:R-:W-:Y:S05]  /*2810*/  BSYNC.RECONVERGENT B0 ;  /* 0x0000000000007941 */ /* 0x000fea0003800200 */
.L_x_1546:
        /* <DEDUP_REMOVED lines=33> */
.L_x_1550:
        /* <DEDUP_REMOVED lines=18> */
.L_x_1551:
[----:B------:R-:W-:Y:S05]  /*2b50*/  BSYNC.RECONVERGENT B0 ;  /* 0x0000000000007941 */ /* 0x000fea0003800200 */
.L_x_1549:
        /* <DEDUP_REMOVED lines=34> */
.L_x_1553:
        /* <DEDUP_REMOVED lines=18> */
.L_x_1554:
[----:B------:R-:W-:Y:S05]  /*2ea0*/  BSYNC.RECONVERGENT B0 ;  /* 0x0000000000007941 */ /* 0x000fea0003800200 */
.L_x_1552:
        /* <DEDUP_REMOVED lines=34> */
.L_x_1556:
        /* <DEDUP_REMOVED lines=18> */
.L_x_1557:
[----:B------:R-:W-:Y:S05]  /*31f0*/  BSYNC.RECONVERGENT B0 ;  /* 0x0000000000007941 */ /* 0x000fea0003800200 */
.L_x_1555:
[----:B------:R-:W0:Y:S01]  /*3200*/  LDCU.64 UR8, c[0x0][UR4+0x438] ;  /* 0x00008700040877ac */ /* 0x000e220008000a00 */
[----:B------:R-:W-:Y:S01]  /*3210*/  IMAD.MOV.U32 R14, RZ, RZ, R12 ;  /* 0x000000ffff0e7224 */ /* 0x000fe200078e000c */
[----:B------:R-:W-:Y:S01]  /*3220*/  UIADD3 UR5, UPT, UPT, UR5, -0x4, URZ ;  /* 0xfffffffc05057890 */ /* 0x000fe2000fffe0ff */
[C---:B0-----:R-:W-:Y:S02]  /*3230*/  IMAD R4, R8.reuse, UR9, RZ ;  /* 0x0000000908047c24 */ /* 0x041fe4000f8e02ff */
[----:B------:R-:W-:-:S04]  /*3240*/  IMAD.WIDE.U32 R14, R8, UR8, R14 ;  /* 0x00000008080e7c25 */ /* 0x000fc8000f8e000e */
[----:B------:R-:W-:-:S05]  /*3250*/  IMAD R3, R3, UR8, R4 ;  /* 0x0000000803037c24 */ /* 0x000fca000f8e0204 */
[----:B------:R-:W-:-:S07]  /*3260*/  IADD3 R15, PT, PT, R15, R3, RZ ;  /* 0x000000030f0f7210 */ /* 0x000fce0007ffe0ff */
.L_x_1545:
        /* <DEDUP_REMOVED lines=37> */
.L_x_1560:
        /* <DEDUP_REMOVED lines=16> */
.L_x_1561:
[----:B------:R-:W-:Y:S05]  /*35c0*/  BSYNC.RECONVERGENT B0 ;  /* 0x0000000000007941 */ /* 0x000fea0003800200 */
.L_x_1559:
        /* <DEDUP_REMOVED lines=33> */
.L_x_1563:
        /* <DEDUP_REMOVED lines=18> */
.L_x_1564:
[----:B------:R-:W-:Y:S05]  /*3900*/  BSYNC.RECONVERGENT B0 ;  /* 0x0000000000007941 */ /* 0x000fea0003800200 */
.L_x_1562:
[----:B------:R-:W0:Y:S01]  /*3910*/  LDCU.64 UR8, c[0x0][UR4+0x448] ;  /* 0x00008900040877ac */ /* 0x000e220008000a00 */
[----:B------:R-:W-:Y:S01]  /*3920*/  MOV R16, R14 ;  /* 0x0000000e00107202 */ /* 0x000fe20000000f00 */
[----:B------:R-:W-:Y:S01]  /*3930*/  UIADD3 UR5, UPT, UPT, UR5, -0x2, URZ ;  /* 0xfffffffe05057890 */ /* 0x000fe2000fffe0ff */
[----:B0-----:R-:W-:-:S03]  /*3940*/  IMAD R4, R8, UR9, RZ ;  /* 0x0000000908047c24 */ /* 0x001fc6000f8e02ff */
[----:B------:R-:W-:-:S04]  /*3950*/  IMAD.WIDE.U32 R14, R8, UR8, R16 ;  /* 0x00000008080e7c25 */ /* 0x000fc8000f8e0010 */
[----:B------:R-:W-:-:S04]  /*3960*/  IMAD R3, R3, UR8, R4 ;  /* 0x0000000803037c24 */ /* 0x000fc8000f8e0204 */
[----:B------:R-:W-:-:S07]  /*3970*/  IMAD.IADD R15, R15, 0x1, R3 ;  /* 0x000000010f0f7824 */ /* 0x000fce00078e0203 */
.L_x_1558:
        /* <DEDUP_REMOVED lines=29> */
.L_x_1566:
[----:B------:R-:W-:Y:S01]  /*3b50*/  IMAD.U32 R8, RZ, RZ, UR12 ;  /* 0x0000000cff087e24 */ /* 0x000fe2000f8e00ff */
[----:B------:R-:W-:Y:S01]  /*3b60*/  MOV R13, UR13 ;  /* 0x0000000d000d7c02 */ /* 0x000fe20008000f00 */
[----:B------:R-:W-:Y:S01]  /*3b70*/  IMAD.U32 R12, RZ, RZ, UR12 ;  /* 0x0000000cff0c7e24 */ /* 0x000fe2000f8e00ff */
[----:B------:R-:W-:Y:S01]  /*3b80*/  MOV R9, UR13 ;  /* 0x0000000d00097c02 */ /* 0x000fe20008000f00 */
[----:B------:R-:W-:Y:S01]  /*3b90*/  IMAD.MOV.U32 R4, RZ, RZ, R8 ;  /* 0x000000ffff047224 */ /* 0x000fe200078e0008 */
[----:B------:R-:W-:Y:S02]  /*3ba0*/  MOV R3, R13 ;  /* 0x0000000d00037202 */ /* 0x000fe40000000f00 */
[----:B------:R-:W-:-:S07]  /*3bb0*/  MOV R22, 0x3bd0 ;  /* 0x00003bd000167802 */ /* 0x000fce0000000f00 */
[----:B------:R-:W-:Y:S05]  /*3bc0*/  CALL.REL.NOINC `($__internal_51_$__cuda_sm20_rem_s64) ;  /* 0x0000000400d87944 */ /* 0x000fea0003c00000 */
[----:B------:R-:W-:-:S07]  /*3bd0*/  IMAD.MOV.U32 R7, RZ, RZ, R3 ;  /* 0x000000ffff077224 */ /* 0x000fce00078e0003 */
.L_x_1567:
[----:B------:R-:W-:Y:S05]  /*3be0*/  BSYNC.RECONVERGENT B0 ;  /* 0x0000000000007941 */ /* 0x000fea0003800200 */
.L_x_1565:
[----:B------:R-:W0:Y:S02]  /*3bf0*/  LDCU.64 UR8, c[0x0][UR8+0x450] ;  /* 0x00008a00080877ac */ /* 0x000e240008000a00 */
[C---:B0-----:R-:W-:Y:S02]  /*3c00*/  IMAD R3, R6.reuse, UR9, RZ ;  /* 0x0000000906037c24 */ /* 0x041fe4000f8e02ff */
[----:B------:R-:W-:-:S04]  /*3c10*/  IMAD.WIDE.U32 R14, R6, UR8, R14 ;  /* 0x00000008060e7c25 */ /* 0x000fc8000f8e000e */
[----:B------:R-:W-:-:S05]  /*3c20*/  IMAD R3, R7, UR8, R3 ;  /* 0x0000000807037c24 */ /* 0x000fca000f8e0203 */
[----:B------:R-:W-:-:S07]  /*3c30*/  IADD3 R15, PT, PT, R15, R3, RZ ;  /* 0x000000030f0f7210 */ /* 0x000fce0007ffe0ff */
.L_x_1518:
        /* <DEDUP_REMOVED lines=24> */
        .weak           $__internal_50_$__cuda_sm20_div_s64
        .type           $__internal_50_$__cuda_sm20_div_s64,@function
        .size           $__internal_50_$__cuda_sm20_div_s64,($__internal_51_$__cuda_sm20_rem_s64 - $__internal_50_$__cuda_sm20_div_s64)
$__internal_50_$__cuda_sm20_div_s64:
        /* <DEDUP_REMOVED lines=86> */
[----:B------:R-:W-:Y:S05]  /*4320*/  RET.REL.NODEC R8 `(_ZN2at6native16triu_tril_kernelIflLb1ELi2ELb1EEEvNS_4cuda6detail10TensorInfoIT_T0_EENS4_IKS5_S6_EEllS6_) ;  /* 0xffffffbc08347950 */ /* 0x000fea0003c3ffff */
        .weak           $__internal_51_$__cuda_sm20_rem_s64
        .type           $__internal_51_$__cuda_sm20_rem_s64,@function
        .size           $__internal_51_$__cuda_sm20_rem_s64,(.L_x_6341 - $__internal_51_$__cuda_sm20_rem_s64)
$__internal_51_$__cuda_sm20_rem_s64:
        /* <DEDUP_REMOVED lines=79> */
[----:B------:R-:W-:Y:S06]  /*4820*/  RET.REL.NODEC R22 `(_ZN2at6native16triu_tril_kernelIflLb1ELi2ELb1EEEvNS_4cuda6detail10TensorInfoIT_T0_EENS4_IKS5_S6_EEllS6_) ;  /* 0xffffffb416f47950 */ /* 0x000fec0003c3ffff */
.L_x_1568:
        /* <DEDUP_REMOVED lines=13> */
.L_x_6341:


//--------------------- .text._ZN2at6native16triu_tril_kernelIfiLb1ELi2ELb0EEEvNS_4cuda6detail10TensorInfoIT_T0_EENS4_IKS5_S6_EEllS6_ --------------------------
	.section	.text._ZN2at6native16triu_tril_kernelIfiLb1ELi2ELb0EEEvNS_4cuda6detail10TensorInfoIT_T0_EENS4_IKS5_S6_EEllS6_,"ax",@progbits
	.align	128
        .global         _ZN2at6native16triu_tril_kernelIfiLb1ELi2ELb0EEEvNS_4cuda6detail10TensorInfoIT_T0_EENS4_IKS5_S6_EEllS6_
        .type           _ZN2at6native16triu_tril_kernelIfiLb1ELi2ELb0EEEvNS_4cuda6detail10TensorInfoIT_T0_EENS4_IKS5_S6_EEllS6_,@function
        .size           _ZN2at6native16triu_tril_kernelIfiLb1ELi2ELb0EEEvNS_4cuda6detail10TensorInfoIT_T0_EENS4_IKS5_S6_EEllS6_,(.L_x_6343 - _ZN2at6native16triu_tril_kernelIfiLb1ELi2ELb0EEEvNS_4cuda6detail10TensorInfoIT_T0_EENS4_IKS5_S6_EEllS6_)
        .other          _ZN2at6native16triu_tril_kernelIfiLb1ELi2ELb0EEEvNS_4cuda6detail10TensorInfoIT_T0_EENS4_IKS5_S6_EEllS6_,@"STO_CUDA_ENTRY STV_DEFAULT"
_ZN2at6native16triu_tril_kernelIfiLb1ELi2ELb0EEEvNS_4cuda6detail10TensorInfoIT_T0_EENS4_IKS5_S6_EEllS6_:
.text._ZN2at6native16triu_tril_kernelIfiLb1ELi2ELb0EEEvNS_4cuda6detail10TensorInfoIT_T0_EENS4_IKS5_S6_EEllS6_:
        /* <DEDUP_REMOVED lines=40> */
.L_x_1570:
[----:B------:R-:W0:Y:S01]  /*0280*/  LDCU UR6, c[0x0][0x540] ;  /* 0x0000a800ff0677ac */ /* 0x000e220008000800 */
[----:B------:R-:W-:Y:S01]  /*0290*/  MOV R18, R4 ;  /* 0x0000000400127202 */ /* 0x000fe20000000f00 */
[----:B------:R-:W-:Y:S01]  /*02a0*/  IMAD.U32 R3, RZ, RZ, UR4 ;  /* 0x00000004ff037e24 */ /* 0x000fe2000f8e00ff */
[----:B------:R-:W-:Y:S01]  /*02b0*/  MOV R6, 0x2e0 ;  /* 0x000002e000067802 */ /* 0x000fe20000000f00 */
[----:B0-----:R-:W-:-:S07]  /*02c0*/  IMAD.U32 R2, RZ, RZ, UR6 ;  /* 0x00000006ff027e24 */ /* 0x001fce000f8e00ff */
[----:B------:R-:W-:Y:S05]  /*02d0*/  CALL.REL.NOINC `($__internal_52_$__cuda_sm20_div_s64) ;  /* 0x00000030008c7944 */ /* 0x000fea0003c00000 */
[----:B------:R-:W0:Y:S01]  /*02e0*/  LDCU UR6, c[0x0][0x540] ;  /* 0x0000a800ff0677ac */ /* 0x000e220008000800 */
[----:B------:R-:W-:Y:S01]  /*02f0*/  IADD3 R3, PT, PT, -R9, RZ, RZ ;  /* 0x000000ff09037210 */ /* 0x000fe20007ffe1ff */
[----:B------:R-:W-:Y:S02]  /*0300*/  IMAD.MOV.U32 R16, RZ, RZ, R9 ;  /* 0x000000ffff107224 */ /* 0x000fe400078e0009 */
[----:B------:R-:W-:Y:S02]  /*0310*/  IMAD.MOV.U32 R17, RZ, RZ, R8 ;  /* 0x000000ffff117224 */ /* 0x000fe400078e0008 */
[----:B0-----:R-:W-:-:S07]  /*0320*/  IMAD R4, R3, UR6, R4 ;  /* 0x0000000603047c24 */ /* 0x001fce000f8e0204 */
.L_x_1571:
[----:B------:R-:W-:Y:S05]  /*0330*/  BSYNC.RECONVERGENT B0 ;  /* 0x0000000000007941 */ /* 0x000fea0003800200 */
.L_x_1569:
        /* <DEDUP_REMOVED lines=30> */
.L_x_1573:
[----:B------:R-:W-:Y:S01]  /*0520*/  IMAD.MOV.U32 R18, RZ, RZ, R16 ;  /* 0x000000ffff127224 */ /* 0x000fe200078e0010 */
[----:B------:R-:W-:Y:S01]  /*0530*/  MOV R6, 0x560 ;  /* 0x0000056000067802 */ /* 0x000fe20000000f00 */
[----:B------:R-:W-:-:S07]  /*0540*/  IMAD.MOV.U32 R5, RZ, RZ, R17 ;  /* 0x000000ffff057224 */ /* 0x000fce00078e0011 */
[----:B------:R-:W-:Y:S05]  /*0550*/  CALL.REL.NOINC `($__internal_52_$__cuda_sm20_div_s64) ;  /* 0x0000002c00ec7944 */ /* 0x000fea0003c00000 */
[----:B------:R-:W-:Y:S01]  /*0560*/  IADD3 R7, PT, PT, -R9, RZ, RZ ;  /* 0x000000ff09077210 */ /* 0x000fe20007ffe1ff */
[----:B------:R-:W-:-:S04]  /*0570*/  IMAD.MOV.U32 R12, RZ, RZ, R9 ;  /* 0x000000ffff0c7224 */ /* 0x000fc800078e0009 */
[----:B------:R-:W-:-:S07]  /*0580*/  IMAD R7, R2, R7, R16 ;  /* 0x0000000702077224 */ /* 0x000fce00078e0210 */
.L_x_1574:
[----:B------:R-:W-:Y:S05]  /*0590*/  BSYNC.RECONVERGENT B0 ;  /* 0x0000000000007941 */ /* 0x000fea0003800200 */
.L_x_1572:
        /* <DEDUP_REMOVED lines=19> */
.L_x_1601:
        /* <DEDUP_REMOVED lines=30> */
.L_x_1578:
[----:B------:R-:W-:Y:S01]  /*08b0*/  IMAD.MOV.U32 R5, RZ, RZ, R8 ;  /* 0x000000ffff057224 */ /* 0x000fe200078e0008 */
[----:B------:R-:W-:Y:S01]  /*08c0*/  MOV R18, R12 ;  /* 0x0000000c00127202 */ /* 0x000fe20000000f00 */
[----:B------:R-:W-:Y:S01]  /*08d0*/  IMAD.U32 R2, RZ, RZ, UR7 ;  /* 0x00000007ff027e24 */ /* 0x000fe2000f8e00ff */
[----:B------:R-:W-:Y:S01]  /*08e0*/  MOV R6, 0x910 ;  /* 0x0000091000067802 */ /* 0x000fe20000000f00 */
[----:B------:R-:W-:-:S07]  /*08f0*/  IMAD.U32 R3, RZ, RZ, UR9 ;  /* 0x00000009ff037e24 */ /* 0x000fce000f8e00ff */
[----:B------:R-:W-:Y:S05]  /*0900*/  CALL.REL.NOINC `($__internal_52_$__cuda_sm20_div_s64) ;  /* 0x0000002c00007944 */ /* 0x000fea0003c00000 */
[----:B------:R-:W-:Y:S01]  /*0910*/  IADD3 R3, PT, PT, -R9, RZ, RZ ;  /* 0x000000ff09037210 */ /* 0x000fe20007ffe1ff */
[----:B------:R-:W-:Y:S01]  /*0920*/  IMAD.MOV.U32 R16, RZ, RZ, R9 ;  /* 0x000000ffff107224 */ /* 0x000fe200078e0009 */
[----:B------:R-:W-:-:S03]  /*0930*/  MOV R17, R8 ;  /* 0x0000000800117202 */ /* 0x000fc60000000f00 */
[----:B------:R-:W-:-:S07]  /*0940*/  IMAD R3, R3, UR7, R12 ;  /* 0x0000000703037c24 */ /* 0x000fce000f8e020c */
.L_x_1579:
[----:B------:R-:W-:Y:S05]  /*0950*/  BSYNC.RECONVERGENT B0 ;  /* 0x0000000000007941 */ /* 0x000fea0003800200 */
.L_x_1577:
        /* <DEDUP_REMOVED lines=34> */
.L_x_1581:
[----:B------:R-:W-:Y:S01]  /*0b80*/  MOV R18, R16 ;  /* 0x0000001000127202 */ /* 0x000fe20000000f00 */
[----:B------:R-:W-:Y:S01]  /*0b90*/  IMAD.MOV.U32 R5, RZ, RZ, R17 ;  /* 0x000000ffff057224 */ /* 0x000fe200078e0011 */
[----:B------:R-:W-:Y:S01]  /*0ba0*/  MOV R2, UR11 ;  /* 0x0000000b00027c02 */ /* 0x000fe20008000f00 */
[----:B------:R-:W-:Y:S01]  /*0bb0*/  IMAD.U32 R3, RZ, RZ, UR12 ;  /* 0x0000000cff037e24 */ /* 0x000fe2000f8e00ff */
[----:B------:R-:W-:-:S07]  /*0bc0*/  MOV R6, 0xbe0 ;  /* 0x00000be000067802 */ /* 0x000fce0000000f00 */
[----:B------:R-:W-:Y:S05]  /*0bd0*/  CALL.REL.NOINC `($__internal_52_$__cuda_sm20_div_s64) ;  /* 0x00000028004c7944 */ /* 0x000fea0003c00000 */
[----:B------:R-:W-:Y:S01]  /*0be0*/  IADD3 R17, PT, PT, -R9, RZ, RZ ;  /* 0x000000ff09117210 */ /* 0x000fe20007ffe1ff */
[----:B------:R-:W-:Y:S01]  /*0bf0*/  IMAD.MOV.U32 R12, RZ, RZ, R9 ;  /* 0x000000ffff0c7224 */ /* 0x000fe200078e0009 */
[----:B------:R-:W-:-:S03]  /*0c00*/  MOV R13, R8 ;  /* 0x00000008000d7202 */ /* 0x000fc60000000f00 */
[----:B------:R-:W-:-:S07]  /*0c10*/  IMAD R17, R17, UR11, R16 ;  /* 0x0000000b11117c24 */ /* 0x000fce000f8e0210 */
.L_x_1582:
[----:B------:R-:W-:Y:S05]  /*0c20*/  BSYNC.RECONVERGENT B0 ;  /* 0x0000000000007941 */ /* 0x000fea0003800200 */
.L_x_1580:
        /* <DEDUP_REMOVED lines=34> */
.L_x_1584:
        /* <DEDUP_REMOVED lines=10> */
.L_x_1585:
[----:B------:R-:W-:Y:S05]  /*0ef0*/  BSYNC.RECONVERGENT B0 ;  /* 0x0000000000007941 */ /* 0x000fea0003800200 */
.L_x_1583:
        /* <DEDUP_REMOVED lines=34> */
.L_x_1587:
        /* <DEDUP_REMOVED lines=10> */
.L_x_1588:
[----:B------:R-:W-:Y:S05]  /*11c0*/  BSYNC.RECONVERGENT B0 ;  /* 0x0000000000007941 */ /* 0x000fea0003800200 */
.L_x_1586:
        /* <DEDUP_REMOVED lines=34> */
.L_x_1590:
        /* <DEDUP_REMOVED lines=10> */
.L_x_1591:
[----:B------:R-:W-:Y:S05]  /*1490*/  BSYNC.RECONVERGENT B0 ;  /* 0x0000000000007941 */ /* 0x000fea0003800200 */
.L_x_1589:
        /* <DEDUP_REMOVED lines=34> */
.L_x_1593:
        /* <DEDUP_REMOVED lines=10> */
.L_x_1594:
[----:B------:R-:W-:Y:S05]  /*1760*/  BSYNC.RECONVERGENT B0 ;  /* 0x0000000000007941 */ /* 0x000fea0003800200 */
.L_x_1592:
        /* <DEDUP_REMOVED lines=34> */
.L_x_1596:
        /* <DEDUP_REMOVED lines=10> */
.L_x_1597:
[----:B------:R-:W-:Y:S05]  /*1a30*/  BSYNC.RECONVERGENT B0 ;  /* 0x0000000000007941 */ /* 0x000fea0003800200 */
.L_x_1595:
        /* <DEDUP_REMOVED lines=33> */
.L_x_1599:
[----:B------:R-:W-:Y:S01]  /*1c50*/  MOV R18, R16 ;  /* 0x0000001000127202 */ /* 0x000fe20000000f00 */
[----:B------:R-:W-:Y:S01]  /*1c60*/  IMAD.MOV.U32 R5, RZ, RZ, R17 ;  /* 0x000000ffff057224 */ /* 0x000fe200078e0011 */
[----:B------:R-:W-:Y:S01]  /*1c70*/  MOV R2, UR11 ;  /* 0x0000000b00027c02 */ /* 0x000fe20008000f00 */
[----:B------:R-:W-:Y:S01]  /*1c80*/  IMAD.U32 R3, RZ, RZ, UR12 ;  /* 0x0000000cff037e24 */ /* 0x000fe2000f8e00ff */
[----:B------:R-:W-:-:S07]  /*1c90*/  MOV R6, 0x1cb0 ;  /* 0x00001cb000067802 */ /* 0x000fce0000000f00 */
[----:B------:R-:W-:Y:S05]  /*1ca0*/  CALL.REL.NOINC `($__internal_52_$__cuda_sm20_div_s64) ;  /* 0x0000001800187944 */ /* 0x000fea0003c00000 */
[----:B------:R-:W-:Y:S01]  /*1cb0*/  IADD3 R17, PT, PT, -R9, RZ, RZ ;  /* 0x000000ff09117210 */ /* 0x000fe20007ffe1ff */
[----:B------:R-:W-:-:S04]  /*1cc0*/  IMAD.MOV.U32 R12, RZ, RZ, R9 ;  /* 0x000000ffff0c7224 */ /* 0x000fc800078e0009 */
[----:B------:R-:W-:-:S07]  /*1cd0*/  IMAD R17, R17, UR11, R16 ;  /* 0x0000000b11117c24 */ /* 0x000fce000f8e0210 */
.L_x_1600:
[----:B------:R-:W-:Y:S05]  /*1ce0*/  BSYNC.RECONVERGENT B0 ;  /* 0x0000000000007941 */ /* 0x000fea0003800200 */
.L_x_1598:
        /* <DEDUP_REMOVED lines=9> */
.L_x_1576:
        /* <DEDUP_REMOVED lines=34> */
.L_x_1604:
[----:B------:R-:W-:Y:S01]  /*1fa0*/  IMAD.MOV.U32 R5, RZ, RZ, R8 ;  /* 0x000000ffff057224 */ /* 0x000fe200078e0008 */
[----:B------:R-:W-:Y:S01]  /*1fb0*/  MOV R18, R12 ;  /* 0x0000000c00127202 */ /* 0x000fe20000000f00 */
[----:B------:R-:W-:Y:S01]  /*1fc0*/  IMAD.U32 R2, RZ, RZ, UR7 ;  /* 0x00000007ff027e24 */ /* 0x000fe2000f8e00ff */
[----:B------:R-:W-:Y:S02]  /*1fd0*/  MOV R3, UR8 ;  /* 0x0000000800037c02 */ /* 0x000fe40008000f00 */
[----:B------:R-:W-:-:S07]  /*1fe0*/  MOV R6, 0x2000 ;  /* 0x0000200000067802 */ /* 0x000fce0000000f00 */
[----:B------:R-:W-:Y:S05]  /*1ff0*/  CALL.REL.NOINC `($__internal_52_$__cuda_sm20_div_s64) ;  /* 0x0000001400447944 */ /* 0x000fea0003c00000 */
[----:B------:R-:W-:Y:S01]  /*2000*/  IMAD.MOV R3, RZ, RZ, -R9 ;  /* 0x000000ffff037224 */ /* 0x000fe200078e0a09 */
[----:B------:R-:W-:Y:S01]  /*2010*/  MOV R16, R9 ;  /* 0x0000000900107202 */ /* 0x000fe20000000f00 */
[----:B------:R-:W-:Y:S02]  /*2020*/  IMAD.MOV.U32 R17, RZ, RZ, R8 ;  /* 0x000000ffff117224 */ /* 0x000fe400078e0008 */
[----:B------:R-:W-:-:S07]  /*2030*/  IMAD R3, R3, UR7, R12 ;  /* 0x0000000703037c24 */ /* 0x000fce000f8e020c */
.L_x_1605:
[----:B------:R-:W-:Y:S05]  /*2040*/  BSYNC.RECONVERGENT B0 ;  /* 0x0000000000007941 */ /* 0x000fea0003800200 */
.L_x_1603:
        /* <DEDUP_REMOVED lines=36> */
.L_x_1607:
        /* <DEDUP_REMOVED lines=10> */
.L_x_1608:
[----:B------:R-:W-:Y:S05]  /*2330*/  BSYNC.RECONVERGENT B0 ;  /* 0x0000000000007941 */ /* 0x000fea0003800200 */
.L_x_1606:
        /* <DEDUP_REMOVED lines=36> */
.L_x_1610:
        /* <DEDUP_REMOVED lines=10> */
.L_x_1611:
[----:B------:R-:W-:Y:S05]  /*2620*/  BSYNC.RECONVERGENT B0 ;  /* 0x0000000000007941 */ /* 0x000fea0003800200 */
.L_x_1609:
        /* <DEDUP_REMOVED lines=36> */
.L_x_1613:
[----:B------:R-:W-:Y:S01]  /*2870*/  IMAD.MOV.U32 R18, RZ, RZ, R16 ;  /* 0x000000ffff127224 */ /* 0x000fe200078e0010 */
[----:B------:R-:W-:Y:S01]  /*2880*/  MOV R5, R17 ;  /* 0x0000001100057202 */ /* 0x000fe20000000f00 */
[----:B------:R-:W-:Y:S01]  /*2890*/  IMAD.U32 R2, RZ, RZ, UR11 ;  /* 0x0000000bff027e24 */ /* 0x000fe2000f8e00ff */
[----:B------:R-:W-:Y:S02]  /*28a0*/  MOV R3, UR10 ;  /* 0x0000000a00037c02 */ /* 0x000fe40008000f00 */
[----:B------:R-:W-:-:S07]  /*28b0*/  MOV R6, 0x28d0 ;  /* 0x000028d000067802 */ /* 0x000fce0000000f00 */
[----:B------:R-:W-:Y:S05]  /*28c0*/  CALL.REL.NOINC `($__internal_52_$__cuda_sm20_div_s64) ;  /* 0x0000000c00107944 */ /* 0x000fea0003c00000 */
[----:B------:R-:W-:Y:S01]  /*28d0*/  IMAD.MOV R17, RZ, RZ, -R9 ;  /* 0x000000ffff117224 */ /* 0x000fe200078e0a09 */
[----:B------:R-:W-:-:S03]  /*28e0*/  MOV R12, R9 ;  /* 0x00000009000c7202 */ /* 0x000fc60000000f00 */
[----:B------:R-:W-:-:S07]  /*28f0*/  IMAD R17, R17, UR11, R16 ;  /* 0x0000000b11117c24 */ /* 0x000fce000f8e0210 */
.L_x_1614:
[----:B------:R-:W-:Y:S05]  /*2900*/  BSYNC.RECONVERGENT B0 ;  /* 0x0000000000007941 */ /* 0x000fea0003800200 */
.L_x_1612:
[----:B------:R-:W-:Y:S01]  /*2910*/  UMOV UR6, 0x6c ;  /* 0x0000006c00067882 */ /* 0x000fe20000000000 */
[----:B------:R-:W0:Y:S01]  /*2920*/  LDCU UR8, c[0x0][UR8+0x4c4] ;  /* 0x00009880080877ac */ /* 0x000e220008000800 */
[----:B------:R-:W-:Y:S02]  /*2930*/  ULEA UR6, UR9, UR6, 0x2 ;  /* 0x0000000609067291 */ /* 0x000fe4000f8e10ff */
[----:B------:R-:W-:-:S10]  /*2940*/  UIADD3 UR4, UPT, UPT, UR4, -0x4, URZ ;  /* 0xfffffffc04047890 */ /* 0x000fd4000fffe0ff */
[----:B------:R-:W1:Y:S01]  /*2950*/  LDCU UR6, c[0x0][UR6+0x380] ;  /* 0x00007000060677ac */ /* 0x000e620008000800 */
[C---:B0-----:R-:W-:Y:S02]  /*2960*/  IMAD R20, R17.reuse, UR8, R20 ;  /* 0x0000000811147c24 */ /* 0x041fe4000f8e0214 */
[----:B-1----:R-:W-:-:S07]  /*2970*/  IMAD R22, R17, UR6, R22 ;  /* 0x0000000611167c24 */ /* 0x002fce000f8e0216 */
.L_x_1602:
        /* <DEDUP_REMOVED lines=33> */
.L_x_1617:
        /* <DEDUP_REMOVED lines=10> */
.L_x_1618:
[----:B------:R-:W-:Y:S05]  /*2c30*/  BSYNC.RECONVERGENT B0 ;  /* 0x0000000000007941 */ /* 0x000fea0003800200 */
.L_x_1616:
        /* <DEDUP_REMOVED lines=36> */
.L_x_1620:
        /* <DEDUP_REMOVED lines=9> */
.L_x_1621:
[----:B------:R-:W-:Y:S05]  /*2f10*/  BSYNC.RECONVERGENT B0 ;  /* 0x0000000000007941 */ /* 0x000fea0003800200 */
.L_x_1619:
[----:B------:R-:W-:Y:S01]  /*2f20*/  UMOV UR5, 0x6c ;  /* 0x0000006c00057882 */ /* 0x000fe20000000000 */
[----:B------:R-:W0:Y:S01]  /*2f30*/  LDCU UR7, c[0x0][UR7+0x4c4] ;  /* 0x00009880070777ac */ /* 0x000e220008000800 */
[----:B------:R-:W-:Y:S02]  /*2f40*/  ULEA UR5, UR8, UR5, 0x2 ;  /* 0x0000000508057291 */ /* 0x000fe4000f8e10ff */
[----:B------:R-:W-:-:S10]  /*2f50*/  UIADD3 UR4, UPT, UPT, UR4, -0x2, URZ ;  /* 0xfffffffe04047890 */ /* 0x000fd4000fffe0ff */
[----:B------:R-:W1:Y:S01]  /*2f60*/  LDCU UR5, c[0x0][UR5+0x380] ;  /* 0x00007000050577ac */ /* 0x000e620008000800 */
[C---:B0-----:R-:W-:Y:S02]  /*2f70*/  IMAD R20, R17.reuse, UR7, R20 ;  /* 0x0000000711147c24 */ /* 0x041fe4000f8e0214 */
[----:B-1----:R-:W-:-:S07]  /*2f80*/  IMAD R22, R17, UR5, R22 ;  /* 0x0000000511167c24 */ /* 0x002fce000f8e0216 */
.L_x_1615:
        /* <DEDUP_REMOVED lines=29> */
.L_x_1623:
[----:B------:R-:W-:Y:S02]  /*3160*/  MOV R3, R8 ;  /* 0x0000000800037202 */ /* 0x000fe40000000f00 */
[----:B------:R-:W-:-:S07]  /*3170*/  MOV R2, 0x3190 ;  /* 0x0000319000027802 */ /* 0x000fce0000000f00 */
[----:B------:R-:W-:Y:S05]  /*3180*/  CALL.REL.NOINC `($__internal_53_$__cuda_sm20_rem_s64) ;  /* 0x00000008003c7944 */ /* 0x000fea0003c00000 */
.L_x_1624:
[----:B------:R-:W-:Y:S05]  /*3190*/  BSYNC.RECONVERGENT B0 ;  /* 0x0000000000007941 */ /* 0x000fea0003800200 */
.L_x_1622:
[----:B------:R-:W0:Y:S01]  /*31a0*/  LDCU UR4, c[0x0][UR6+0x4c4] ;  /* 0x00009880060477ac */ /* 0x000e220008000800 */
[----:B------:R-:W1:Y:S01]  /*31b0*/  LDCU UR6, c[0x0][UR6+0x3ec] ;  /* 0x00007d80060677ac */ /* 0x000e620008000800 */
[C---:B0-----:R-:W-:Y:S02]  /*31c0*/  IMAD R20, R12.reuse, UR4, R20 ;  /* 0x000000040c147c24 */ /* 0x041fe4000f8e0214 */
[----:B-1----:R-:W-:-:S07]  /*31d0*/  IMAD R22, R12, UR6, R22 ;  /* 0x000000060c167c24 */ /* 0x002fce000f8e0216 */
.L_x_1575:
[----:B------:R-:W0:Y:S01]  /*31e0*/  LDCU.64 UR6, c[0x0][0x530] ;  /* 0x0000a600ff0677ac */ /* 0x000e220008000a00 */
[----:B------:R-:W-:Y:S01]  /*31f0*/  IADD3 R2, PT, PT, R4, 0x2, -R7 ;  /* 0x0000000204027810 */ /* 0x000fe20007ffe807 */
[----:B------:R-:W-:Y:S01]  /*3200*/  BSSY.RECONVERGENT B0, `(.L_x_1625) ;  /* 0x0000022000007945 */ /* 0x000fe20003800200 */
[----:B------:R-:W-:Y:S01]  /*3210*/  HFMA2 R9, -RZ, RZ, 0, 0 ;  /* 0x00000000ff097431 */ /* 0x000fe200000001ff */
[----:B------:R-:W1:Y:S01]  /*3220*/  LDCU.64 UR4, c[0x0][0x358] ;  /* 0x00006b00ff0477ac */ /* 0x000e620008000a00 */
[----:B------:R-:W-:Y:S01]  /*3230*/  IMAD.MOV.U32 R5, RZ, RZ, RZ ;  /* 0x000000ffff057224 */ /* 0x000fe200078e00ff */
[----:B0-----:R-:W-:Y:S02]  /*3240*/  ISETP.GE.U32.AND P0, PT, R2, UR6, PT ;  /* 0x0000000602007c0c */ /* 0x001fe4000bf06070 */
[----:B------:R-:W-:-:S04]  /*3250*/  SHF.R.S32.HI R2, RZ, 0x1f, R2 ;  /* 0x0000001fff027819 */ /* 0x000fc80000011402 */
[----:B------:R-:W-:-:S13]  /*3260*/  ISETP.GE.AND.EX P0, PT, R2, UR7, PT, P0 ;  /* 0x0000000702007c0c */ /* 0x000fda000bf06300 */
[----:B-1----:R-:W-:Y:S05]  /*3270*/  @!P0 BRA `(.L_x_1626) ;  /* 0x0000000000688947 */ /* 0x002fea0003800000 */
[----:B------:R-:W0:Y:S01]  /*3280*/  LDC R3, c[0x0][R0+0x45c] ;  /* 0x0001170000037b82 */ /* 0x000e220000000800 */
[----:B------:R-:W-:Y:S01]  /*3290*/  IMAD.IADD R7, R4, 0x1, -R7 ;  /* 0x0000000104077824 */ /* 0x000fe200078e0a07 */
[----:B------:R-:W-:Y:S01]  /*32a0*/  BSSY.RECONVERGENT B1, `(.L_x_1627) ;  /* 0x0000015000017945 */ /* 0x000fe20003800200 */
[----:B------:R-:W-:Y:S01]  /*32b0*/  MOV R5, RZ ;  /* 0x000000ff00057202 */ /* 0x000fe20000000f00 */
[----:B------:R-:W-:Y:S02]  /*32c0*/  IMAD.MOV.U32 R9, RZ, RZ, RZ ;  /* 0x000000ffff097224 */ /* 0x000fe400078e00ff */
[C---:B------:R-:W-:Y:S02]  /*32d0*/  IADD3 R2, PT, PT, R7.reuse, 0x1, RZ ;  /* 0x0000000107027810 */ /* 0x040fe40007ffe0ff */
[----:B------:R-:W-:Y:S02]  /*32e0*/  ISETP.GE.U32.AND P0, PT, R7, UR6, PT ;  /* 0x0000000607007c0c */ /* 0x000fe4000bf06070 */
[----:B------:R-:W-:-:S02]  /*32f0*/  ISETP.GE.U32.AND P1, PT, R2, UR6, PT ;  /* 0x0000000602007c0c */ /* 0x000fc4000bf26070 */
[----:B------:R-:W-:Y:S02]  /*3300*/  SHF.R.S32.HI R7, RZ, 0x1f, R7 ;  /* 0x0000001fff077819 */ /* 0x000fe40000011407 */
[----:B------:R-:W-:Y:S02]  /*3310*/  SHF.R.S32.HI R2, RZ, 0x1f, R2 ;  /* 0x0000001fff027819 */ /* 0x000fe40000011402 */
[----:B------:R-:W-:Y:S02]  /*3320*/  ISETP.GE.AND.EX P0, PT, R7, UR7, PT, P0 ;  /* 0x0000000707007c0c */ /* 0x000fe4000bf06300 */
[----:B------:R-:W-:Y:S02]  /*3330*/  ISETP.GE.AND.EX P1, PT, R2, UR7, PT, P1 ;  /* 0x0000000702007c0c */ /* 0x000fe4000bf26310 */
[----:B0-----:R-:W-:-:S05]  /*3340*/  VIMNMX R3, PT, PT, R3, R4, !PT ;  /* 0x0000000403037248 */ /* 0x001fca0007fe0100 */
[----:B------:R-:W-:-:S05]  /*3350*/  IMAD.IADD R3, R3, 0x1, -R4 ;  /* 0x0000000103037824 */ /* 0x000fca00078e0a04 */
[----:B------:R-:W-:-:S13]  /*3360*/  ISETP.NE.AND P2, PT, R3, RZ, PT ;  /* 0x000000ff0300720c */ /* 0x000fda0003f45270 */
[----:B------:R-:W-:Y:S05]  /*3370*/  @!P2 BRA `(.L_x_1628) ;  /* 0x00000000001ca947 */ /* 0x000fea0003800000 */
[----:B------:R-:W-:Y:S02]  /*3380*/  ISETP.NE.AND P2, PT, R3, 0x1, PT ;  /* 0x000000010300780c */ /* 0x000fe40003f45270 */
[----:B------:R-:W0:Y:S11]  /*3390*/  LDC.64 R2, c[0x0][0x458] ;  /* 0x00011600ff027b82 */ /* 0x000e360000000a00 */
[----:B------:R-:W1:Y:S01]  /*33a0*/  @P2 LDC R7, c[0x0][R0+0x4c0] ;  /* 0x0001300000072b82 */ /* 0x000e620000000800 */
[----:B0-----:R-:W-:-:S05]  /*33b0*/  IMAD.WIDE R20, R20, 0x4, R2 ;  /* 0x0000000414147825 */ /* 0x001fca00078e0202 */
[----:B------:R0:W5:Y:S01]  /*33c0*/  LDG.E R9, desc[UR4][R20.64] ;  /* 0x0000000414097981 */ /* 0x000162000c1e1900 */
[----:B-1----:R-:W-:-:S05]  /*33d0*/  @P2 IMAD.WIDE R2, R7, 0x4, R20 ;  /* 0x0000000407022825 */ /* 0x002fca00078e0214 */
[----:B------:R0:W5:Y:S02]  /*33e0*/  @P2 LDG.E R5, desc[UR4][R2.64] ;  /* 0x0000000402052981 */ /* 0x000164000c1e1900 */
.L_x_1628:
[----:B------:R-:W-:Y:S05]  /*33f0*/  BSYNC.RECONVERGENT B1 ;  /* 0x0000000000017941 */ /* 0x000fea0003800200 */
.L_x_1627:
[----:B-----5:R-:W-:Y:S02]  /*3400*/  FSEL R9, R9, RZ, P0 ;  /* 0x000000ff09097208 */ /* 0x020fe40000000000 */
[----:B------:R-:W-:-:S07]  /*3410*/  FSEL R5, R5, RZ, P1 ;  /* 0x000000ff05057208 */ /* 0x000fce0000800000 */
.L_x_1626:
[----:B------:R-:W-:Y:S05]  /*3420*/  BSYNC.RECONVERGENT B0 ;  /* 0x0000000000007941 */ /* 0x000fea0003800200 */
.L_x_1625:
[----:B0-----:R-:W0:Y:S02]  /*3430*/  LDC R3, c[0x0][R0+0x45c] ;  /* 0x0001170000037b82 */ /* 0x001e240000000800 */
        /* <DEDUP_REMOVED lines=9> */
[----:B------:R-:W0:Y:S02]  /*34d0*/  LDC R7, c[0x0][R0+0x3e8] ;  /* 0x0000fa0000077b82 */ /* 0x000e240000000800 */
[----:B0-----:R-:W-:-:S05]  /*34e0*/  IMAD.WIDE R2, R7, 0x4, R2 ;  /* 0x0000000407027825 */ /* 0x001fca00078e0202 */
[----:B------:R-:W-:Y:S01]  /*34f0*/  STG.E desc[UR4][R2.64], R5 ;  /* 0x0000000502007986 */ /* 0x000fe2000c101904 */
[----:B------:R-:W-:Y:S05]  /*3500*/  EXIT ;  /* 0x000000000000794d */ /* 0x000fea0003800000 */
        .weak           $__internal_52_$__cuda_sm20_div_s64
        .type           $__internal_52_$__cuda_sm20_div_s64,@function
        .size           $__internal_52_$__cuda_sm20_div_s64,($__internal_53_$__cuda_sm20_rem_s64 - $__internal_52_$__cuda_sm20_div_s64)
$__internal_52_$__cuda_sm20_div_s64:
        /* <DEDUP_REMOVED lines=86> */
[----:B------:R-:W-:Y:S06]  /*3a70*/  RET.REL.NODEC R10 `(_ZN2at6native16triu_tril_kernelIfiLb1ELi2ELb0EEEvNS_4cuda6detail10TensorInfoIT_T0_EENS4_IKS5_S6_EEllS6_) ;  /* 0xffffffc40a607950 */ /* 0x000fec0003c3ffff */
        .weak           $__internal_53_$__cuda_sm20_rem_s64
        .type           $__internal_53_$__cuda_sm20_rem_s64,@function
        .size           $__internal_53_$__cuda_sm20_rem_s64,(.L_x_6343 - $__internal_53_$__cuda_sm20_rem_s64)
$__internal_53_$__cuda_sm20_rem_s64:
        /* <DEDUP_REMOVED lines=74> */
[----:B------:R-:W-:Y:S06]  /*3f20*/  RET.REL.NODEC R2 `(_ZN2at6native16triu_tril_kernelIfiLb1ELi2ELb0EEEvNS_4cuda6detail10TensorInfoIT_T0_EENS4_IKS5_S6_EEllS6_) ;  /* 0xffffffc002347950 */ /* 0x000fec0003c3ffff */
.L_x_1629:
        /* <DEDUP_REMOVED lines=13> */
.L_x_6343:


//--------------------- .text._ZN2at6native16triu_tril_kernelIfiLb1ELi2ELb1EEEvNS_4cuda6detail10TensorInfoIT_T0_EENS4_IKS5_S6_EEllS6_ --------------------------
	.section	.text._ZN2at6native16triu_tril_kernelIfiLb1ELi2ELb1EEEvNS_4cuda6detail10TensorInfoIT_T0_EENS4_IKS5_S6_EEllS6_,"ax",@progbits
	.align	128
        .global         _ZN2at6native16triu_tril_kernelIfiLb1ELi2ELb1EEEvNS_4cuda6detail10TensorInfoIT_T0_EENS4_IKS5_S6_EEllS6_
        .type           _ZN2at6native16triu_tril_kernelIfiLb1ELi2ELb1EEEvNS_4cuda6detail10TensorInfoIT_T0_EENS4_IKS5_S6_EEllS6_,@function
        .size           _ZN2at6native16triu_tril_kernelIfiLb1ELi2ELb1EEEvNS_4cuda6detail10TensorInfoIT_T0_EENS4_IKS5_S6_EEllS6_,(.L_x_6345 - _ZN2at6native16triu_tril_kernelIfiLb1ELi2ELb1EEEvNS_4cuda6detail10TensorInfoIT_T0_EENS4_IKS5_S6_EEllS6_)
        .other          _ZN2at6native16triu_tril_kernelIfiLb1ELi2ELb1EEEvNS_4cuda6detail10TensorInfoIT_T0_EENS4_IKS5_S6_EEllS6_,@"STO_CUDA_ENTRY STV_DEFAULT"
_ZN2at6native16triu_tril_kernelIfiLb1ELi2ELb1EEEvNS_4cuda6detail10TensorInfoIT_T0_EENS4_IKS5_S6_EEllS6_:
.text._ZN2at6native16triu_tril_kernelIfiLb1ELi2ELb1EEEvNS_4cuda6detail10TensorInfoIT_T0_EENS4_IKS5_S6_EEllS6_:
        /* <DEDUP_REMOVED lines=40> */
.L_x_1631:
[----:B------:R-:W0:Y:S01]  /*0280*/  LDCU UR6, c[0x0][0x540] ;  /* 0x0000a800ff0677ac */ /* 0x000e220008000800 */
[----:B------:R-:W-:Y:S01]  /*0290*/  MOV R20, R6 ;  /* 0x0000000600147202 */ /* 0x000fe20000000f00 */
[----:B------:R-:W-:Y:S01]  /*02a0*/  IMAD.U32 R4, RZ, RZ, UR4 ;  /* 0x00000004ff047e24 */ /* 0x000fe2000f8e00ff */
[----:B------:R-:W-:Y:S01]  /*02b0*/  MOV R8, 0x2e0 ;  /* 0x000002e000087802 */ /* 0x000fe20000000f00 */
[----:B0-----:R-:W-:-:S07]  /*02c0*/  IMAD.U32 R3, RZ, RZ, UR6 ;  /* 0x00000006ff037e24 */ /* 0x001fce000f8e00ff */
[----:B------:R-:W-:Y:S05]  /*02d0*/  CALL.REL.NOINC `($__internal_54_$__cuda_sm20_div_s64) ;  /* 0x0000003000507944 */ /* 0x000fea0003c00000 */
[----:B------:R-:W0:Y:S01]  /*02e0*/  LDCU UR6, c[0x0][0x540] ;  /* 0x0000a800ff0677ac */ /* 0x000e220008000800 */
[----:B------:R-:W-:-:S05]  /*02f0*/  IADD3 R3, PT, PT, -R10, RZ, RZ ;  /* 0x000000ff0a037210 */ /* 0x000fca0007ffe1ff */
[----:B0-----:R-:W-:-:S07]  /*0300*/  IMAD R6, R3, UR6, R6 ;  /* 0x0000000603067c24 */ /* 0x001fce000f8e0206 */
.L_x_1632:
[----:B------:R-:W-:Y:S05]  /*0310*/  BSYNC.RECONVERGENT B0 ;  /* 0x0000000000007941 */ /* 0x000fea0003800200 */
.L_x_1630:
        /* <DEDUP_REMOVED lines=26> */
.L_x_1634:
[----:B------:R-:W-:Y:S01]  /*04c0*/  IMAD.MOV.U32 R16, RZ, RZ, R10 ;  /* 0x000000ffff107224 */ /* 0x000fe200078e000a */
[----:B------:R-:W-:Y:S02]  /*04d0*/  MOV R15, R11 ;  /* 0x0000000b000f7202 */ /* 0x000fe40000000f00 */
[----:B------:R-:W-:-:S07]  /*04e0*/  MOV R18, 0x500 ;  /* 0x0000050000127802 */ /* 0x000fce0000000f00 */
[----:B------:R-:W-:Y:S05]  /*04f0*/  CALL.REL.NOINC `($__internal_55_$__cuda_sm20_rem_s64) ;  /* 0x0000003400207944 */ /* 0x000fea0003c00000 */
[----:B------:R-:W-:-:S07]  /*0500*/  IMAD.MOV.U32 R21, RZ, RZ, R13 ;  /* 0x000000ffff157224 */ /* 0x000fce00078e000d */
.L_x_1635:
[----:B------:R-:W-:Y:S05]  /*0510*/  BSYNC.RECONVERGENT B0 ;  /* 0x0000000000007941 */ /* 0x000fea0003800200 */
.L_x_1633:
        /* <DEDUP_REMOVED lines=30> */
.L_x_1637:
[----:B------:R-:W-:Y:S01]  /*0700*/  IMAD.MOV.U32 R20, RZ, RZ, R10 ;  /* 0x000000ffff147224 */ /* 0x000fe200078e000a */
[----:B------:R-:W-:Y:S01]  /*0710*/  MOV R5, R11 ;  /* 0x0000000b00057202 */ /* 0x000fe20000000f00 */
[----:B------:R-:W-:Y:S01]  /*0720*/  IMAD.MOV.U32 R4, RZ, RZ, R7 ;  /* 0x000000ffff047224 */ /* 0x000fe200078e0007 */
[----:B------:R-:W-:-:S07]  /*0730*/  MOV R8, 0x750 ;  /* 0x0000075000087802 */ /* 0x000fce0000000f00 */
[----:B-1----:R-:W-:Y:S05]  /*0740*/  CALL.REL.NOINC `($__internal_54_$__cuda_sm20_div_s64) ;  /* 0x0000002c00347944 */ /* 0x002fea0003c00000 */
[----:B------:R-:W-:-:S07]  /*0750*/  IMAD.MOV.U32 R13, RZ, RZ, R10 ;  /* 0x000000ffff0d7224 */ /* 0x000fce00078e000a */
.L_x_1638:
[----:B------:R-:W-:Y:S05]  /*0760*/  BSYNC.RECONVERGENT B0 ;  /* 0x0000000000007941 */ /* 0x000fea0003800200 */
.L_x_1636:
        /* <DEDUP_REMOVED lines=14> */
.L_x_1665:
        /* <DEDUP_REMOVED lines=30> */
.L_x_1642:
[----:B------:R-:W-:Y:S01]  /*0a30*/  MOV R5, R11 ;  /* 0x0000000b00057202 */ /* 0x000fe20000000f00 */
[----:B------:R-:W-:Y:S01]  /*0a40*/  IMAD.MOV.U32 R20, RZ, RZ, R13 ;  /* 0x000000ffff147224 */ /* 0x000fe200078e000d */
[----:B------:R-:W-:Y:S01]  /*0a50*/  MOV R4, UR8 ;  /* 0x0000000800047c02 */ /* 0x000fe20008000f00 */
[----:B------:R-:W-:Y:S01]  /*0a60*/  IMAD.U32 R3, RZ, RZ, UR6 ;  /* 0x00000006ff037e24 */ /* 0x000fe2000f8e00ff */
[----:B------:R-:W-:-:S07]  /*0a70*/  MOV R8, 0xa90 ;  /* 0x00000a9000087802 */ /* 0x000fce0000000f00 */
[----:B------:R-:W-:Y:S05]  /*0a80*/  CALL.REL.NOINC `($__internal_54_$__cuda_sm20_div_s64) ;  /* 0x0000002800647944 */ /* 0x000fea0003c00000 */
[--C-:B------:R-:W-:Y:S01]  /*0a90*/  IMAD.MOV R4, RZ, RZ, -R10.reuse ;  /* 0x000000ffff047224 */ /* 0x100fe200078e0a0a */
[----:B------:R-:W-:Y:S01]  /*0aa0*/  MOV R23, R11 ;  /* 0x0000000b00177202 */ /* 0x000fe20000000f00 */
[----:B------:R-:W-:Y:S02]  /*0ab0*/  IMAD.MOV.U32 R22, RZ, RZ, R10 ;  /* 0x000000ffff167224 */ /* 0x000fe400078e000a */
[----:B------:R-:W-:-:S07]  /*0ac0*/  IMAD R4, R4, UR6, R13 ;  /* 0x0000000604047c24 */ /* 0x000fce000f8e020d */
.L_x_1643:
[----:B------:R-:W-:Y:S05]  /*0ad0*/  BSYNC.RECONVERGENT B0 ;  /* 0x0000000000007941 */ /* 0x000fea0003800200 */
.L_x_1641:
        /* <DEDUP_REMOVED lines=34> */
.L_x_1645:
[----:B------:R-:W-:Y:S01]  /*0d00*/  IMAD.MOV.U32 R20, RZ, RZ, R22 ;  /* 0x000000ffff147224 */ /* 0x000fe200078e0016 */
[----:B------:R-:W-:Y:S01]  /*0d10*/  MOV R3, UR9 ;  /* 0x0000000900037c02 */ /* 0x000fe20008000f00 */
[----:B------:R-:W-:Y:S01]  /*0d20*/  IMAD.MOV.U32 R5, RZ, RZ, R23 ;  /* 0x000000ffff057224 */ /* 0x000fe200078e0017 */
[----:B------:R-:W-:Y:S01]  /*0d30*/  MOV R8, 0xd60 ;  /* 0x00000d6000087802 */ /* 0x000fe20000000f00 */
[----:B------:R-:W-:-:S07]  /*0d40*/  IMAD.U32 R4, RZ, RZ, UR7 ;  /* 0x00000007ff047e24 */ /* 0x000fce000f8e00ff */
[----:B------:R-:W-:Y:S05]  /*0d50*/  CALL.REL.NOINC `($__internal_54_$__cuda_sm20_div_s64) ;  /* 0x0000002400b07944 */ /* 0x000fea0003c00000 */
[----:B------:R-:W-:Y:S01]  /*0d60*/  IMAD.MOV R3, RZ, RZ, -R10 ;  /* 0x000000ffff037224 */ /* 0x000fe200078e0a0a */
[----:B------:R-:W-:Y:S01]  /*0d70*/  MOV R16, R10 ;  /* 0x0000000a00107202 */ /* 0x000fe20000000f00 */
[----:B------:R-:W-:Y:S02]  /*0d80*/  IMAD.MOV.U32 R17, RZ, RZ, R11 ;  /* 0x000000ffff117224 */ /* 0x000fe400078e000b */
[----:B------:R-:W-:-:S07]  /*0d90*/  IMAD R22, R3, UR9, R22 ;  /* 0x0000000903167c24 */ /* 0x000fce000f8e0216 */
.L_x_1646:
[----:B------:R-:W-:Y:S05]  /*0da0*/  BSYNC.RECONVERGENT B0 ;  /* 0x0000000000007941 */ /* 0x000fea0003800200 */
.L_x_1644:
        /* <DEDUP_REMOVED lines=34> */
.L_x_1648:
[----:B------:R-:W-:Y:S01]  /*0fd0*/  IMAD.MOV.U32 R20, RZ, RZ, R16 ;  /* 0x000000ffff147224 */ /* 0x000fe200078e0010 */
[----:B------:R-:W-:Y:S01]  /*0fe0*/  MOV R5, R17 ;  /* 0x0000001100057202 */ /* 0x000fe20000000f00 */
[----:B------:R-:W-:Y:S01]  /*0ff0*/  IMAD.U32 R3, RZ, RZ, UR9 ;  /* 0x00000009ff037e24 */ /* 0x000fe2000f8e00ff */
[----:B------:R-:W-:Y:S01]  /*1000*/  MOV R8, 0x1030 ;  /* 0x0000103000087802 */ /* 0x000fe20000000f00 */
[----:B------:R-:W-:-:S07]  /*1010*/  IMAD.U32 R4, RZ, RZ, UR8 ;  /* 0x00000008ff047e24 */ /* 0x000fce000f8e00ff */
[----:B------:R-:W-:Y:S05]  /*1020*/  CALL.REL.NOINC `($__internal_54_$__cuda_sm20_div_s64) ;  /* 0x0000002000fc7944 */ /* 0x000fea0003c00000 */
[----:B------:R-:W-:Y:S01]  /*1030*/  IADD3 R3, PT, PT, -R10, RZ, RZ ;  /* 0x000000ff0a037210 */ /* 0x000fe20007ffe1ff */
[----:B------:R-:W-:Y:S02]  /*1040*/  IMAD.MOV.U32 R12, RZ, RZ, R10 ;  /* 0x000000ffff0c7224 */ /* 0x000fe400078e000a */
[----:B------:R-:W-:Y:S02]  /*1050*/  IMAD.MOV.U32 R13, RZ, RZ, R11 ;  /* 0x000000ffff0d7224 */ /* 0x000fe400078e000b */
[----:B------:R-:W-:-:S07]  /*1060*/  IMAD R16, R3, UR9, R16 ;  /* 0x0000000903107c24 */ /* 0x000fce000f8e0210 */
.L_x_1649:
[----:B------:R-:W-:Y:S05]  /*1070*/  BSYNC.RECONVERGENT B0 ;  /* 0x0000000000007941 */ /* 0x000fea0003800200 */
.L_x_1647:
        /* <DEDUP_REMOVED lines=34> */
.L_x_1651:
[----:B------:R-:W-:Y:S01]  /*12a0*/  MOV R20, R12 ;  /* 0x0000000c00147202 */ /* 0x000fe20000000f00 */
[----:B------:R-:W-:Y:S01]  /*12b0*/  IMAD.MOV.U32 R5, RZ, RZ, R13 ;  /* 0x000000ffff057224 */ /* 0x000fe200078e000d */
[----:B------:R-:W-:Y:S01]  /*12c0*/  MOV R3, UR9 ;  /* 0x0000000900037c02 */ /* 0x000fe20008000f00 */
[----:B------:R-:W-:Y:S01]  /*12d0*/  IMAD.U32 R4, RZ, RZ, UR10 ;  /* 0x0000000aff047e24 */ /* 0x000fe2000f8e00ff */
[----:B------:R-:W-:-:S07]  /*12e0*/  MOV R8, 0x1300 ;  /* 0x0000130000087802 */ /* 0x000fce0000000f00 */
[----:B------:R-:W-:Y:S05]  /*12f0*/  CALL.REL.NOINC `($__internal_54_$__cuda_sm20_div_s64) ;  /* 0x0000002000487944 */ /* 0x000fea0003c00000 */
[----:B------:R-:W-:Y:S01]  /*1300*/  IADD3 R3, PT, PT, -R10, RZ, RZ ;  /* 0x000000ff0a037210 */ /* 0x000fe20007ffe1ff */
[----:B------:R-:W-:Y:S01]  /*1310*/  IMAD.MOV.U32 R16, RZ, RZ, R10 ;  /* 0x000000ffff107224 */ /* 0x000fe200078e000a */
[----:B------:R-:W-:-:S03]  /*1320*/  MOV R17, R11 ;  /* 0x0000000b00117202 */ /* 0x000fc60000000f00 */
[----:B------:R-:W-:-:S07]  /*1330*/  IMAD R12, R3, UR9, R12 ;  /* 0x00000009030c7c24 */ /* 0x000fce000f8e020c */
.L_x_1652:
[----:B------:R-:W-:Y:S05]  /*1340*/  BSYNC.RECONVERGENT B0 ;  /* 0x0000000000007941 */ /* 0x000fea0003800200 */
.L_x_1650:
        /* <DEDUP_REMOVED lines=34> */
.L_x_1654:
        /* <DEDUP_REMOVED lines=10> */
.L_x_1655:
[----:B------:R-:W-:Y:S05]  /*1610*/  BSYNC.RECONVERGENT B0 ;  /* 0x0000000000007941 */ /* 0x000fea0003800200 */
.L_x_1653:
        /* <DEDUP_REMOVED lines=34> */
.L_x_1657:
        /* <DEDUP_REMOVED lines=10> */
.L_x_1658:
[----:B------:R-:W-:Y:S05]  /*18e0*/  BSYNC.RECONVERGENT B0 ;  /* 0x0000000000007941 */ /* 0x000fea0003800200 */
.L_x_1656:
        /* <DEDUP_REMOVED lines=34> */
.L_x_1660:
        /* <DEDUP_REMOVED lines=10> */
.L_x_1661:
[----:B------:R-:W-:Y:S05]  /*1bb0*/  BSYNC.RECONVERGENT B0 ;  /* 0x0000000000007941 */ /* 0x000fea0003800200 */
.L_x_1659:
        /* <DEDUP_REMOVED lines=33> */
.L_x_1663:
[----:B------:R-:W-:Y:S01]  /*1dd0*/  MOV R20, R12 ;  /* 0x0000000c00147202 */ /* 0x000fe20000000f00 */
[----:B------:R-:W-:Y:S01]  /*1de0*/  IMAD.MOV.U32 R5, RZ, RZ, R13 ;  /* 0x000000ffff057224 */ /* 0x000fe200078e000d */
[----:B------:R-:W-:Y:S01]  /*1df0*/  MOV R3, UR8 ;  /* 0x0000000800037c02 */ /* 0x000fe20008000f00 */
[----:B------:R-:W-:Y:S01]  /*1e00*/  IMAD.U32 R4, RZ, RZ, UR9 ;  /* 0x00000009ff047e24 */ /* 0x000fe2000f8e00ff */
[----:B------:R-:W-:-:S07]  /*1e10*/  MOV R8, 0x1e30 ;  /* 0x00001e3000087802 */ /* 0x000fce0000000f00 */
[----:B------:R-:W-:Y:S05]  /*1e20*/  CALL.REL.NOINC `($__internal_54_$__cuda_sm20_div_s64) ;  /* 0x00000014007c7944 */ /* 0x000fea0003c00000 */
[----:B------:R-:W-:Y:S01]  /*1e30*/  IADD3 R3, PT, PT, -R10, RZ, RZ ;  /* 0x000000ff0a037210 */ /* 0x000fe20007ffe1ff */
[----:B------:R-:W-:-:S04]  /*1e40*/  IMAD.MOV.U32 R13, RZ, RZ, R10 ;  /* 0x000000ffff0d7224 */ /* 0x000fc800078e000a */
[----:B------:R-:W-:-:S07]  /*1e50*/  IMAD R12, R3, UR8, R12 ;  /* 0x00000008030c7c24 */ /* 0x000fce000f8e020c */
.L_x_1664:
[----:B------:R-:W-:Y:S05]  /*1e60*/  BSYNC.RECONVERGENT B0 ;  /* 0x0000000000007941 */ /* 0x000fea0003800200 */
.L_x_1662:
        /* <DEDUP_REMOVED lines=9> */
.L_x_1640:
        /* <DEDUP_REMOVED lines=34> */
.L_x_1668:
[----:B------:R-:W-:Y:S01]  /*2120*/  IMAD.MOV.U32 R5, RZ, RZ, R11 ;  /* 0x000000ffff057224 */ /* 0x000fe200078e000b */
[----:B------:R-:W-:Y:S01]  /*2130*/  MOV R20, R13 ;  /* 0x0000000d00147202 */ /* 0x000fe20000000f00 */
[----:B------:R-:W-:Y:S01]  /*2140*/  IMAD.U32 R3, RZ, RZ, UR5 ;  /* 0x00000005ff037e24 */ /* 0x000fe2000f8e00ff */
[----:B------:R-:W-:Y:S02]  /*2150*/  MOV R4, UR6 ;  /* 0x0000000600047c02 */ /* 0x000fe40008000f00 */
[----:B------:R-:W-:-:S07]  /*2160*/  MOV R8, 0x2180 ;  /* 0x0000218000087802 */ /* 0x000fce0000000f00 */
[----:B------:R-:W-:Y:S05]  /*2170*/  CALL.REL.NOINC `($__internal_54_$__cuda_sm20_div_s64) ;  /* 0x0000001000a87944 */ /* 0x000fea0003c00000 */
[----:B------:R-:W-:Y:S01]  /*2180*/  IMAD.MOV R4, RZ, RZ, -R10 ;  /* 0x000000ffff047224 */ /* 0x000fe200078e0a0a */
[----:B------:R-:W-:Y:S01]  /*2190*/  MOV R16, R10 ;  /* 0x0000000a00107202 */ /* 0x000fe20000000f00 */
[----:B------:R-:W-:Y:S02]  /*21a0*/  IMAD.MOV.U32 R17, RZ, RZ, R11 ;  /* 0x000000ffff117224 */ /* 0x000fe400078e000b */
[----:B------:R-:W-:-:S07]  /*21b0*/  IMAD R4, R4, UR5, R13 ;  /* 0x0000000504047c24 */ /* 0x000fce000f8e020d */
.L_x_1669:
[----:B------:R-:W-:Y:S05]  /*21c0*/  BSYNC.RECONVERGENT B0 ;  /* 0x0000000000007941 */ /* 0x000fea0003800200 */
.L_x_1667:
        /* <DEDUP_REMOVED lines=34> */
.L_x_1671:
        /* <DEDUP_REMOVED lines=10> */
.L_x_1672:
[----:B------:R-:W-:Y:S05]  /*2490*/  BSYNC.RECONVERGENT B0 ;  /* 0x0000000000007941 */ /* 0x000fea0003800200 */
.L_x_1670:
        /* <DEDUP_REMOVED lines=34> */
.L_x_1674:
        /* <DEDUP_REMOVED lines=10> */
.L_x_1675:
[----:B------:R-:W-:Y:S05]  /*2760*/  BSYNC.RECONVERGENT B0 ;  /* 0x0000000000007941 */ /* 0x000fea0003800200 */
.L_x_1673:
        /* <DEDUP_REMOVED lines=34> */
.L_x_1677:
[----:B------:R-:W-:Y:S01]  /*2990*/  IMAD.MOV.U32 R20, RZ, RZ, R16 ;  /* 0x000000ffff147224 */ /* 0x000fe200078e0010 */
[----:B------:R-:W-:Y:S01]  /*29a0*/  MOV R5, R17 ;  /* 0x0000001100057202 */ /* 0x000fe20000000f00 */
[----:B------:R-:W-:Y:S01]  /*29b0*/  IMAD.U32 R3, RZ, RZ, UR8 ;  /* 0x00000008ff037e24 */ /* 0x000fe2000f8e00ff */
[----:B------:R-:W-:Y:S02]  /*29c0*/  MOV R4, UR7 ;  /* 0x0000000700047c02 */ /* 0x000fe40008000f00 */
[----:B------:R-:W-:-:S07]  /*29d0*/  MOV R8, 0x29f0 ;  /* 0x000029f000087802 */ /* 0x000fce0000000f00 */
[----:B------:R-:W-:Y:S05]  /*29e0*/  CALL.REL.NOINC `($__internal_54_$__cuda_sm20_div_s64) ;  /* 0x00000008008c7944 */ /* 0x000fea0003c00000 */
[----:B------:R-:W-:Y:S01]  /*29f0*/  IMAD.MOV R3, RZ, RZ, -R10 ;  /* 0x000000ffff037224 */ /* 0x000fe200078e0a0a */
[----:B------:R-:W-:-:S03]  /*2a00*/  MOV R13, R10 ;  /* 0x0000000a000d7202 */ /* 0x000fc60000000f00 */
[----:B------:R-:W-:-:S07]  /*2a10*/  IMAD R16, R3, UR8, R16 ;  /* 0x0000000803107c24 */ /* 0x000fce000f8e0210 */
.L_x_1678:
[----:B------:R-:W-:Y:S05]  /*2a20*/  BSYNC.RECONVERGENT B0 ;  /* 0x0000000000007941 */ /* 0x000fea0003800200 */
.L_x_1676:
[----:B------:R-:W-:Y:S01]  /*2a30*/  UMOV UR5, 0x6c ;  /* 0x0000006c00057882 */ /* 0x000fe20000000000 */
[----:B------:R-:W-:Y:S02]  /*2a40*/  UIADD3 UR4, UPT, UPT, UR4, -0x4, URZ ;  /* 0xfffffffc04047890 */ /* 0x000fe4000fffe0ff */
[----:B------:R-:W-:-:S12]  /*2a50*/  ULEA UR5, UR6, UR5, 0x2 ;  /* 0x0000000506057291 */ /* 0x000fd8000f8e10ff */
[----:B------:R-:W0:Y:S02]  /*2a60*/  LDCU UR5, c[0x0][UR5+0x380] ;  /* 0x00007000050577ac */ /* 0x000e240008000800 */
[----:B0-----:R-:W-:-:S07]  /*2a70*/  IMAD R21, R16, UR5, R21 ;  /* 0x0000000510157c24 */ /* 0x001fce000f8e0215 */
.L_x_1666:
        /* <DEDUP_REMOVED lines=33> */
.L_x_1681:
        /* <DEDUP_REMOVED lines=10> */
.L_x_1682:
[----:B------:R-:W-:Y:S05]  /*2d30*/  BSYNC.RECONVERGENT B0 ;  /* 0x0000000000007941 */ /* 0x000fea0003800200 */
.L_x_1680:
        /* <DEDUP_REMOVED lines=34> */
.L_x_1684:
        /* <DEDUP_REMOVED lines=9> */
.L_x_1685:
[----:B------:R-:W-:Y:S05]  /*2ff0*/  BSYNC.RECONVERGENT B0 ;  /* 0x0000000000007941 */ /* 0x000fea0003800200 */
.L_x_1683:
[----:B------:R-:W-:Y:S01]  /*3000*/  UMOV UR5, 0x6c ;  /* 0x0000006c00057882 */ /* 0x000fe20000000000 */
[----:B------:R-:W-:Y:S02]  /*3010*/  UIADD3 UR4, UPT, UPT, UR4, -0x2, URZ ;  /* 0xfffffffe04047890 */ /* 0x000fe4000fffe0ff */
[----:B------:R-:W-:-:S12]  /*3020*/  ULEA UR5, UR7, UR5, 0x2 ;  /* 0x0000000507057291 */ /* 0x000fd8000f8e10ff */
[----:B------:R-:W0:Y:S02]  /*3030*/  LDCU UR5, c[0x0][UR5+0x380] ;  /* 0x00007000050577ac */ /* 0x000e240008000800 */
[----:B0-----:R-:W-:-:S07]  /*3040*/  IMAD R21, R16, UR5, R21 ;  /* 0x0000000510157c24 */ /* 0x001fce000f8e0215 */
.L_x_1679:
        /* <DEDUP_REMOVED lines=29> */
.L_x_1687:
[----:B------:R-:W-:Y:S01]  /*3220*/  MOV R16, R13 ;  /* 0x0000000d00107202 */ /* 0x000fe20000000f00 */
[----:B------:R-:W-:Y:S01]  /*3230*/  IMAD.MOV.U32 R15, RZ, RZ, R11 ;  /* 0x000000ffff0f7224 */ /* 0x000fe200078e000b */
[----:B------:R-:W-:Y:S01]  /*3240*/  MOV R3, UR5 ;  /* 0x0000000500037c02 */ /* 0x000fe20008000f00 */
[----:B------:R-:W-:Y:S01]  /*3250*/  IMAD.U32 R7, RZ, RZ, UR6 ;  /* 0x00000006ff077e24 */ /* 0x000fe2000f8e00ff */
[----:B------:R-:W-:-:S07]  /*3260*/  MOV R18, 0x3280 ;  /* 0x0000328000127802 */ /* 0x000fce0000000f00 */
[----:B------:R-:W-:Y:S05]  /*3270*/  CALL.REL.NOINC `($__internal_55_$__cuda_sm20_rem_s64) ;  /* 0x0000000400c07944 */ /* 0x000fea0003c00000 */
.L_x_1688:
[----:B------:R-:W-:Y:S05]  /*3280*/  BSYNC.RECONVERGENT B0 ;  /* 0x0000000000007941 */ /* 0x000fea0003800200 */
.L_x_1686:
[----:B------:R-:W-:Y:S02]  /*3290*/  UMOV UR5, 0x6c ;  /* 0x0000006c00057882 */ /* 0x000fe40000000000 */
[----:B------:R-:W-:-:S12]  /*32a0*/  ULEA UR5, UR4, UR5, 0x2 ;  /* 0x0000000504057291 */ /* 0x000fd8000f8e10ff */
[----:B------:R-:W0:Y:S02]  /*32b0*/  LDCU UR5, c[0x0][UR5+0x380] ;  /* 0x00007000050577ac */ /* 0x000e240008000800 */
[----:B0-----:R-:W-:-:S07]  /*32c0*/  IMAD R21, R13, UR5, R21 ;  /* 0x000000050d157c24 */ /* 0x001fce000f8e0215 */
.L_x_1639:
        /* <DEDUP_REMOVED lines=21> */
        .weak           $__internal_54_$__cuda_sm20_div_s64
        .type           $__internal_54_$__cuda_sm20_div_s64,@function
        .size           $__internal_54_$__cuda_sm20_div_s64,($__internal_55_$__cuda_sm20_rem_s64 - $__internal_54_$__cuda_sm20_div_s64)
$__internal_54_$__cuda_sm20_div_s64:
        /* <DEDUP_REMOVED lines=85> */
[----:B------:R-:W-:Y:S06]  /*3970*/  RET.REL.NODEC R8 `(_ZN2at6native16triu_tril_kernelIfiLb1ELi2ELb1EEEvNS_4cuda6detail10TensorInfoIT_T0_EENS4_IKS5_S6_EEllS6_) ;  /* 0xffffffc408a07950 */ /* 0x000fec0003c3ffff */
        .weak           $__internal_55_$__cuda_sm20_rem_s64
        .type           $__internal_55_$__cuda_sm20_rem_s64,@function
        .size           $__internal_55_$__cuda_sm20_rem_s64,(.L_x_6345 - $__internal_55_$__cuda_sm20_rem_s64)
$__internal_55_$__cuda_sm20_rem_s64:
        /* <DEDUP_REMOVED lines=74> */
[----:B------:R-:W-:Y:S06]  /*3e20*/  RET.REL.NODEC R18 `(_ZN2at6native16triu_tril_kernelIfiLb1ELi2ELb1EEEvNS_4cuda6detail10TensorInfoIT_T0_EENS4_IKS5_S6_EEllS6_) ;  /* 0xffffffc012747950 */ /* 0x000fec0003c3ffff */
.L_x_1689:
        /* <DEDUP_REMOVED lines=13> */
.L_x_6345:


//--------------------- .text._ZN2at6native16triu_tril_kernelIdlLb1ELi1ELb0EEEvNS_4cuda6detail10TensorInfoIT_T0_EENS4_IKS5_S6_EEllS6_ --------------------------
	.section	.text._ZN2at6native16triu_tril_kernelIdlLb1ELi1ELb0EEEvNS_4cuda6detail10TensorInfoIT_T0_EENS4_IKS5_S6_EEllS6_,"ax",@progbits
	.align	128
        .global         _ZN2at6native16triu_tril_kernelIdlLb1ELi1ELb0EEEvNS_4cuda6detail10TensorInfoIT_T0_EENS4_IKS5_S6_EEllS6_
        .type           _ZN2at6native16triu_tril_kernelIdlLb1ELi1ELb0EEEvNS_4cuda6detail10TensorInfoIT_T0_EENS4_IKS5_S6_EEllS6_,@function
        .size           _ZN2at6native16triu_tril_kernelIdlLb1ELi1ELb0EEEvNS_4cuda6detail10TensorInfoIT_T0_EENS4_IKS5_S6_EEllS6_,(.L_x_6347 - _ZN2at6native16triu_tril_kernelIdlLb1ELi1ELb0EEEvNS_4cuda6detail10TensorInfoIT_T0_EENS4_IKS5_S6_EEllS6_)
        .other          _ZN2at6native16triu_tril_kernelIdlLb1ELi1ELb0EEEvNS_4cuda6detail10TensorInfoIT_T0_EENS4_IKS5_S6_EEllS6_,@"STO_CUDA_ENTRY STV_DEFAULT"
_ZN2at6native16triu_tril_kernelIdlLb1ELi1ELb0EEEvNS_4cuda6detail10TensorInfoIT_T0_EENS4_IKS5_S6_EEllS6_:
.text._ZN2at6native16triu_tril_kernelIdlLb1ELi1ELb0EEEvNS_4cuda6detail10TensorInfoIT_T0_EENS4_IKS5_S6_EEllS6_:
        /* <DEDUP_REMOVED lines=39> */
.L_x_1691:
[----:B------:R-:W0:Y:S01]  /*0270*/  LDCU.64 UR4, c[0x0][0x6d0] ;  /* 0x0000da00ff0477ac */ /* 0x000e220008000a00 */
[----:B------:R-:W-:Y:S01]  /*0280*/  IMAD.MOV.U32 R22, RZ, RZ, R2 ;  /* 0x000000ffff167224 */ /* 0x000fe200078e0002 */
[----:B------:R-:W-:Y:S02]  /*0290*/  MOV R29, R3 ;  /* 0x00000003001d7202 */ /* 0x000fe40000000f00 */
[----:B------:R-:W-:Y:S02]  /*02a0*/  MOV R4, 0x2e0 ;  /* 0x000002e000047802 */ /* 0x000fe40000000f00 */
[----:B0-----:R-:W-:Y:S01]  /*02b0*/  MOV R6, UR4 ;  /* 0x0000000400067c02 */ /* 0x001fe20008000f00 */
[----:B------:R-:W-:-:S07]  /*02c0*/  IMAD.U32 R7, RZ, RZ, UR5 ;  /* 0x00000005ff077e24 */ /* 0x000fce000f8e00ff */
[----:B------:R-:W-:Y:S05]  /*02d0*/  CALL.REL.NOINC `($__internal_56_$__cuda_sm20_div_s64) ;  /* 0x00000040005c7944 */ /* 0x000fea0003c00000 */
        /* <DEDUP_REMOVED lines=9> */
.L_x_1692:
[----:B------:R-:W-:Y:S05]  /*0370*/  BSYNC.RECONVERGENT B0 ;  /* 0x0000000000007941 */ /* 0x000fea0003800200 */
.L_x_1690:
        /* <DEDUP_REMOVED lines=31> */
.L_x_1694:
        /* <DEDUP_REMOVED lines=8> */
[----:B------:R-:W-:Y:S05]  /*05f0*/  CALL.REL.NOINC `($__internal_56_$__cuda_sm20_div_s64) ;  /* 0x0000003c00947944 */ /* 0x000fea0003c00000 */
        /* <DEDUP_REMOVED lines=11> */
.L_x_1695:
[----:B------:R-:W-:Y:S05]  /*06b0*/  BSYNC.RECONVERGENT B0 ;  /* 0x0000000000007941 */ /* 0x000fea0003800200 */
.L_x_1693:
        /* <DEDUP_REMOVED lines=35> */
.L_x_1722:
        /* <DEDUP_REMOVED lines=29> */
.L_x_1699:
        /* <DEDUP_REMOVED lines=8> */
[----:B------:R-:W-:Y:S05]  /*0b40*/  CALL.REL.NOINC `($__internal_56_$__cuda_sm20_div_s64) ;  /* 0x0000003800407944 */ /* 0x000fea0003c00000 */
        /* <DEDUP_REMOVED lines=8> */
.L_x_1700:
[----:B------:R-:W-:Y:S05]  /*0bd0*/  BSYNC.RECONVERGENT B0 ;  /* 0x0000000000007941 */ /* 0x000fea0003800200 */
.L_x_1698:
        /* <DEDUP_REMOVED lines=39> */
.L_x_1702:
        /* <DEDUP_REMOVED lines=19> */
.L_x_1703:
[----:B------:R-:W-:Y:S05]  /*0f80*/  BSYNC.RECONVERGENT B0 ;  /* 0x0000000000007941 */ /* 0x000fea0003800200 */
.L_x_1701:
        /* <DEDUP_REMOVED lines=41> */
.L_x_1705:
        /* <DEDUP_REMOVED lines=19> */
.L_x_1706:
[----:B------:R-:W-:Y:S05]  /*1350*/  BSYNC.RECONVERGENT B0 ;  /* 0x0000000000007941 */ /* 0x000fea0003800200 */
.L_x_1704:
        /* <DEDUP_REMOVED lines=41> */
.L_x_1708:
        /* <DEDUP_REMOVED lines=19> */
.L_x_1709:
[----:B------:R-:W-:Y:S05]  /*1720*/  BSYNC.RECONVERGENT B0 ;  /* 0x0000000000007941 */ /* 0x000fea0003800200 */
.L_x_1707:
        /* <DEDUP_REMOVED lines=41> */
.L_x_1711:
        /* <DEDUP_REMOVED lines=19> */
.L_x_1712:
[----:B------:R-:W-:Y:S05]  /*1af0*/  BSYNC.RECONVERGENT B0 ;  /* 0x0000000000007941 */ /* 0x000fea0003800200 */
.L_x_1710:
        /* <DEDUP_REMOVED lines=41> */
.L_x_1714:
        /* <DEDUP_REMOVED lines=19> */
.L_x_1715:
[----:B------:R-:W-:Y:S05]  /*1ec0*/  BSYNC.RECONVERGENT B0 ;  /* 0x0000000000007941 */ /* 0x000fea0003800200 */
.L_x_1713:
        /* <DEDUP_REMOVED lines=41> */
.L_x_1717:
        /* <DEDUP_REMOVED lines=19> */
.L_x_1718:
[----:B------:R-:W-:Y:S05]  /*2290*/  BSYNC.RECONVERGENT B0 ;  /* 0x0000000000007941 */ /* 0x000fea0003800200 */
.L_x_1716:
        /* <DEDUP_REMOVED lines=41> */
.L_x_1720:
        /* <DEDUP_REMOVED lines=19> */
.L_x_1721:
[----:B------:R-:W-:Y:S05]  /*2660*/  BSYNC.RECONVERGENT B0 ;  /* 0x0000000000007941 */ /* 0x000fea0003800200 */
.L_x_1719:
        /* <DEDUP_REMOVED lines=20> */
.L_x_1697:
        /* <DEDUP_REMOVED lines=37> */
.L_x_1725:
        /* <DEDUP_REMOVED lines=17> */
.L_x_1726:
[----:B------:R-:W-:Y:S05]  /*2b10*/  BSYNC.RECONVERGENT B0 ;  /* 0x0000000000007941 */ /* 0x000fea0003800200 */
.L_x_1724:
        /* <DEDUP_REMOVED lines=39> */
.L_x_1728:
        /* <DEDUP_REMOVED lines=19> */
.L_x_1729:
[----:B------:R-:W-:Y:S05]  /*2ec0*/  BSYNC.RECONVERGENT B0 ;  /* 0x0000000000007941 */ /* 0x000fea0003800200 */
.L_x_1727:
        /* <DEDUP_REMOVED lines=41> */
.L_x_1731:
        /* <DEDUP_REMOVED lines=19> */
.L_x_1732:
[----:B------:R-:W-:Y:S05]  /*3290*/  BSYNC.RECONVERGENT B0 ;  /* 0x0000000000007941 */ /* 0x000fea0003800200 */
.L_x_1730:
        /* <DEDUP_REMOVED lines=41> */
.L_x_1734:
        /* <DEDUP_REMOVED lines=8> */
[----:B------:R-:W-:Y:S05]  /*35b0*/  CALL.REL.NOINC `($__internal_56_$__cuda_sm20_div_s64) ;  /* 0x0000000c00a47944 */ /* 0x000fea0003c00000 */
        /* <DEDUP_REMOVED lines=10> */
.L_x_1735:
[----:B------:R-:W-:Y:S05]  /*3660*/  BSYNC.RECONVERGENT B0 ;  /* 0x0000000000007941 */ /* 0x000fea0003800200 */
.L_x_1733:
        /* <DEDUP_REMOVED lines=13> */
.L_x_1723:
        /* <DEDUP_REMOVED lines=38> */
.L_x_1738:
        /* <DEDUP_REMOVED lines=17> */
.L_x_1739:
[----:B------:R-:W-:Y:S05]  /*3ab0*/  BSYNC.RECONVERGENT B0 ;  /* 0x0000000000007941 */ /* 0x000fea0003800200 */
.L_x_1737:
        /* <DEDUP_REMOVED lines=39> */
.L_x_1741:
        /* <DEDUP_REMOVED lines=19> */
.L_x_1742:
[----:B------:R-:W-:Y:S05]  /*3e60*/  BSYNC.RECONVERGENT B0 ;  /* 0x0000000000007941 */ /* 0x000fea0003800200 */
.L_x_1740:
        /* <DEDUP_REMOVED lines=13> */
.L_x_1736:
        /* <DEDUP_REMOVED lines=30> */
.L_x_1744:
[----:B------:R-:W-:-:S07]  /*4120*/  MOV R4, 0x4140 ;  /* 0x0000414000047802 */ /* 0x000fce0000000f00 */
[----:B------:R-:W-:Y:S05]  /*4130*/  CALL.REL.NOINC `($__internal_57_$__cuda_sm20_rem_s64) ;  /* 0x0000000800207944 */ /* 0x000fea0003c00000 */
[----:B------:R-:W-:Y:S02]  /*4140*/  MOV R6, R8 ;  /* 0x0000000800067202 */ /* 0x000fe40000000f00 */
[----:B------:R-:W-:-:S07]  /*4150*/  MOV R7, R9 ;  /* 0x0000000900077202 */ /* 0x000fce0000000f00 */
.L_x_1745:
[----:B------:R-:W-:Y:S05]  /*4160*/  BSYNC.RECONVERGENT B0 ;  /* 0x0000000000007941 */ /* 0x000fea0003800200 */
.L_x_1743:
        /* <DEDUP_REMOVED lines=10> */
.L_x_1696:
        /* <DEDUP_REMOVED lines=23> */
.L_x_1749:
[----:B------:R-:W-:Y:S05]  /*4380*/  BSYNC.RECONVERGENT B1 ;  /* 0x0000000000017941 */ /* 0x000fea0003800200 */
.L_x_1748:
[----:B-----5:R-:W-:Y:S02]  /*4390*/  FSEL R4, R4, RZ, P1 ;  /* 0x000000ff04047208 */ /* 0x020fe40000800000 */
[----:B------:R-:W-:-:S07]  /*43a0*/  FSEL R5, R5, RZ, P1 ;  /* 0x000000ff05057208 */ /* 0x000fce0000800000 */
.L_x_1747:
[----:B------:R-:W-:Y:S05]  /*43b0*/  BSYNC.RECONVERGENT B0 ;  /* 0x0000000000007941 */ /* 0x000fea0003800200 */
.L_x_1746:
        /* <DEDUP_REMOVED lines=9> */
        .weak           $__internal_56_$__cuda_sm20_div_s64
        .type           $__internal_56_$__cuda_sm20_div_s64,@function
        .size           $__internal_56_$__cuda_sm20_div_s64,($__internal_57_$__cuda_sm20_rem_s64 - $__internal_56_$__cuda_sm20_div_s64)
$__internal_56_$__cuda_sm20_div_s64:
        /* <DEDUP_REMOVED lines=86> */
[----:B------:R-:W-:Y:S05]  /*49b0*/  RET.REL.NODEC R8 `(_ZN2at6native16triu_tril_kernelIdlLb1ELi1ELb0EEEvNS_4cuda6detail10TensorInfoIT_T0_EENS4_IKS5_S6_EEllS6_) ;  /* 0xffffffb408907950 */ /* 0x000fea0003c3ffff */
        .weak           $__internal_57_$__cuda_sm20_rem_s64
        .type           $__internal_57_$__cuda_sm20_rem_s64,@function
        .size           $__internal_57_$__cuda_sm20_rem_s64,(.L_x_6347 - $__internal_57_$__cuda_sm20_rem_s64)
$__internal_57_$__cuda_sm20_rem_s64:
        /* <DEDUP_REMOVED lines=80> */
[----:B------:R-:W-:Y:S06]  /*4ec0*/  RET.REL.NODEC R6 `(_ZN2at6native16triu_tril_kernelIdlLb1ELi1ELb0EEEvNS_4cuda6detail10TensorInfoIT_T0_EENS4_IKS5_S6_EEllS6_) ;  /* 0xffffffb0064c7950 */ /* 0x000fec0003c3ffff */
.L_x_1750:
        /* <DEDUP_REMOVED lines=11> */
.L_x_6347:


//--------------------- .text._ZN2at6native16triu_tril_kernelIdlLb1ELi1ELb1EEEvNS_4cuda6detail10TensorInfoIT_T0_EENS4_IKS5_S6_EEllS6_ --------------------------
	.section	.text._ZN2at6native16triu_tril_kernelIdlLb1ELi1ELb1EEEvNS_4cuda6detail10TensorInfoIT_T0_EENS4_IKS5_S6_EEllS6_,"ax",@progbits
	.align	128
        .global         _ZN2at6native16triu_tril_kernelIdlLb1ELi1ELb1EEEvNS_4cuda6detail10TensorInfoIT_T0_EENS4_IKS5_S6_EEllS6_
        .type           _ZN2at6native16triu_tril_kernelIdlLb1ELi1ELb1EEEvNS_4cuda6detail10TensorInfoIT_T0_EENS4_IKS5_S6_EEllS6_,@function
        .size           _ZN2at6native16triu_tril_kernelIdlLb1ELi1ELb1EEEvNS_4cuda6detail10TensorInfoIT_T0_EENS4_IKS5_S6_EEllS6_,(.L_x_6349 - _ZN2at6native16triu_tril_kernelIdlLb1ELi1ELb1EEEvNS_4cuda6detail10TensorInfoIT_T0_EENS4_IKS5_S6_EEllS6_)
        .other          _ZN2at6native16triu_tril_kernelIdlLb1ELi1ELb1EEEvNS_4cuda6detail10TensorInfoIT_T0_EENS4_IKS5_S6_EEllS6_,@"STO_CUDA_ENTRY STV_DEFAULT"
_ZN2at6native16triu_tril_kernelIdlLb1ELi1ELb1EEEvNS_4cuda6detail10TensorInfoIT_T0_EENS4_IKS5_S6_EEllS6_:
.text._ZN2at6native16triu_tril_kernelIdlLb1ELi1ELb1EEEvNS_4cuda6detail10TensorInfoIT_T0_EENS4_IKS5_S6_EEllS6_:
        /* <DEDUP_REMOVED lines=39> */
.L_x_1752:
[----:B------:R-:W0:Y:S01]  /*0270*/  LDCU.64 UR4, c[0x0][0x6d0] ;  /* 0x0000da00ff0477ac */ /* 0x000e220008000a00 */
[----:B------:R-:W-:Y:S01]  /*0280*/  IMAD.MOV.U32 R20, RZ, RZ, R12 ;  /* 0x000000ffff147224 */ /* 0x000fe200078e000c */
[----:B------:R-:W-:Y:S02]  /*0290*/  MOV R9, R13 ;  /* 0x0000000d00097202 */ /* 0x000fe40000000f00 */
[----:B------:R-:W-:Y:S02]  /*02a0*/  MOV R4, 0x2e0 ;  /* 0x000002e000047802 */ /* 0x000fe40000000f00 */
[----:B0-----:R-:W-:Y:S01]  /*02b0*/  MOV R6, UR4 ;  /* 0x0000000400067c02 */ /* 0x001fe20008000f00 */
[----:B------:R-:W-:-:S07]  /*02c0*/  IMAD.U32 R3, RZ, RZ, UR5 ;  /* 0x00000005ff037e24 */ /* 0x000fce000f8e00ff */
[----:B------:R-:W-:Y:S05]  /*02d0*/  CALL.REL.NOINC `($__internal_58_$__cuda_sm20_div_s64) ;  /* 0x0000003800c47944 */ /* 0x000fea0003c00000 */
[----:B------:R-:W0:Y:S01]  /*02e0*/  LDCU.64 UR4, c[0x0][0x6d0] ;  /* 0x0000da00ff0477ac */ /* 0x000e220008000a00 */
[----:B------:R-:W-:-:S05]  /*02f0*/  IADD3 R5, P0, PT, RZ, -R6, RZ ;  /* 0x80000006ff057210 */ /* 0x000fca0007f1e0ff */
[----:B------:R-:W-:-:S04]  /*0300*/  IMAD.X R0, RZ, RZ, ~R7, P0 ;  /* 0x000000ffff007224 */ /* 0x000fc800000e0e07 */
[----:B0-----:R-:W-:Y:S02]  /*0310*/  IMAD R0, R0, UR4, RZ ;  /* 0x0000000400007c24 */ /* 0x001fe4000f8e02ff */
[----:B------:R-:W-:-:S04]  /*0320*/  IMAD.WIDE.U32 R2, R5, UR4, R12 ;  /* 0x0000000405027c25 */ /* 0x000fc8000f8e000c */
[----:B------:R-:W-:-:S05]  /*0330*/  IMAD R5, R5, UR5, R0 ;  /* 0x0000000505057c24 */ /* 0x000fca000f8e0200 */
[----:B------:R-:W-:-:S07]  /*0340*/  IADD3 R0, PT, PT, R3, R5, RZ ;  /* 0x0000000503007210 */ /* 0x000fce0007ffe0ff */
.L_x_1753:
[----:B------:R-:W-:Y:S05]  /*0350*/  BSYNC.RECONVERGENT B0 ;  /* 0x0000000000007941 */ /* 0x000fea0003800200 */
.L_x_1751:
        /* <DEDUP_REMOVED lines=26> */
.L_x_1755:
        /* <DEDUP_REMOVED lines=8> */
[----:B------:R-:W-:Y:S05]  /*0580*/  CALL.REL.NOINC `($__internal_59_$__cuda_sm20_rem_s64) ;  /* 0x0000003c00707944 */ /* 0x000fea0003c00000 */
[----:B------:R-:W-:Y:S01]  /*0590*/  IMAD.MOV.U32 R12, RZ, RZ, R4 ;  /* 0x000000ffff0c7224 */ /* 0x000fe200078e0004 */
[----:B------:R-:W-:-:S07]  /*05a0*/  MOV R13, R5 ;  /* 0x00000005000d7202 */ /* 0x000fce0000000f00 */
.L_x_1756:
[----:B------:R-:W-:Y:S05]  /*05b0*/  BSYNC.RECONVERGENT B0 ;  /* 0x0000000000007941 */ /* 0x000fea0003800200 */
.L_x_1754:
        /* <DEDUP_REMOVED lines=30> */
.L_x_1758:
        /* <DEDUP_REMOVED lines=9> */
[----:B0-----:R-:W-:Y:S05]  /*0830*/  CALL.REL.NOINC `($__internal_58_$__cuda_sm20_div_s64) ;  /* 0x00000034006c7944 */ /* 0x001fea0003c00000 */
[----:B------:R-:W-:Y:S01]  /*0840*/  MOV R22, R6 ;  /* 0x0000000600167202 */ /* 0x000fe20000000f00 */
[----:B------:R-:W-:-:S07]  /*0850*/  IMAD.MOV.U32 R9, RZ, RZ, R7 ;  /* 0x000000ffff097224 */ /* 0x000fce00078e0007 */
.L_x_1759:
[----:B0-----:R-:W-:Y:S05]  /*0860*/  BSYNC.RECONVERGENT B0 ;  /* 0x0000000000007941 */ /* 0x001fea0003800200 */
.L_x_1757:
        /* <DEDUP_REMOVED lines=24> */
.L_x_1786:
        /* <DEDUP_REMOVED lines=28> */
.L_x_1763:
[----:B------:R-:W-:Y:S01]  /*0bb0*/  IMAD.U32 R5, RZ, RZ, UR13 ;  /* 0x0000000dff057e24 */ /* 0x000fe2000f8e00ff */
[----:B------:R-:W-:Y:S01]  /*0bc0*/  MOV R4, UR12 ;  /* 0x0000000c00047c02 */ /* 0x000fe20008000f00 */
[----:B------:R-:W-:Y:S01]  /*0bd0*/  IMAD.U32 R7, RZ, RZ, UR13 ;  /* 0x0000000dff077e24 */ /* 0x000fe2000f8e00ff */
[----:B------:R-:W-:Y:S01]  /*0be0*/  MOV R6, UR12 ;  /* 0x0000000c00067c02 */ /* 0x000fe20008000f00 */
[----:B------:R-:W-:Y:S01]  /*0bf0*/  IMAD.MOV.U32 R3, RZ, RZ, R5 ;  /* 0x000000ffff037224 */ /* 0x000fe200078e0005 */
[----:B------:R-:W-:Y:S02]  /*0c00*/  MOV R20, R22 ;  /* 0x0000001600147202 */ /* 0x000fe40000000f00 */
[----:B------:R-:W-:-:S07]  /*0c10*/  MOV R4, 0xc30 ;  /* 0x00000c3000047802 */ /* 0x000fce0000000f00 */
[----:B------:R-:W-:Y:S05]  /*0c20*/  CALL.REL.NOINC `($__internal_58_$__cuda_sm20_div_s64) ;  /* 0x0000003000707944 */ /* 0x000fea0003c00000 */
        /* <DEDUP_REMOVED lines=9> */
.L_x_1764:
[----:B------:R-:W-:Y:S05]  /*0cc0*/  BSYNC.RECONVERGENT B0 ;  /* 0x0000000000007941 */ /* 0x000fea0003800200 */
.L_x_1762:
        /* <DEDUP_REMOVED lines=34> */
.L_x_1766:
        /* <DEDUP_REMOVED lines=8> */
[----:B------:R-:W-:Y:S05]  /*0f70*/  CALL.REL.NOINC `($__internal_58_$__cuda_sm20_div_s64) ;  /* 0x0000002c009c7944 */ /* 0x000fea0003c00000 */
        /* <DEDUP_REMOVED lines=10> */
.L_x_1767:
[----:B------:R-:W-:Y:S05]  /*1020*/  BSYNC.RECONVERGENT B0 ;  /* 0x0000000000007941 */ /* 0x000fea0003800200 */
.L_x_1765:
        /* <DEDUP_REMOVED lines=35> */
.L_x_1769:
        /* <DEDUP_REMOVED lines=19> */
.L_x_1770:
[----:B------:R-:W-:Y:S05]  /*1390*/  BSYNC.RECONVERGENT B0 ;  /* 0x0000000000007941 */ /* 0x000fea0003800200 */
.L_x_1768:
        /* <DEDUP_REMOVED lines=35> */
.L_x_1772:
        /* <DEDUP_REMOVED lines=19> */
.L_x_1773:
[----:B------:R-:W-:Y:S05]  /*1700*/  BSYNC.RECONVERGENT B0 ;  /* 0x0000000000007941 */ /* 0x000fea0003800200 */
.L_x_1771:
        /* <DEDUP_REMOVED lines=35> */
.L_x_1775:
        /* <DEDUP_REMOVED lines=19> */
.L_x_1776:
[----:B------:R-:W-:Y:S05]  /*1a70*/  BSYNC.RECONVERGENT B0 ;  /* 0x0000000000007941 */ /* 0x000fea0003800200 */
.L_x_1774:
        /* <DEDUP_REMOVED lines=34> */
.L_x_1778:
        /* <DEDUP_REMOVED lines=8> */
[----:B------:R-:W-:Y:S05]  /*1d20*/  CALL.REL.NOINC `($__internal_58_$__cuda_sm20_div_s64) ;  /* 0x0000002000307944 */ /* 0x000fea0003c00000 */
        /* <DEDUP_REMOVED lines=10> */
.L_x_1779:
[----:B------:R-:W-:Y:S05]  /*1dd0*/  BSYNC.RECONVERGENT B0 ;  /* 0x0000000000007941 */ /* 0x000fea0003800200 */
.L_x_1777:
        /* <DEDUP_REMOVED lines=34> */
.L_x_1781:
        /* <DEDUP_REMOVED lines=19> */
.L_x_1782:
[----:B------:R-:W-:Y:S05]  /*2130*/  BSYNC.RECONVERGENT B0 ;  /* 0x0000000000007941 */ /* 0x000fea0003800200 */
.L_x_1780:
        /* <DEDUP_REMOVED lines=34> */
.L_x_1784:
        /* <DEDUP_REMOVED lines=19> */
.L_x_1785:
[----:B------:R-:W-:Y:S05]  /*2490*/  BSYNC.RECONVERGENT B0 ;  /* 0x0000000000007941 */ /* 0x000fea0003800200 */
.L_x_1783:
        /* <DEDUP_REMOVED lines=14> */
.L_x_1761:
        /* <DEDUP_REMOVED lines=36> */
.L_x_1789:
[----:B------:R-:W-:Y:S01]  /*27c0*/  MOV R5, UR13 ;  /* 0x0000000d00057c02 */ /* 0x000fe20008000f00 */
[----:B------:R-:W-:Y:S01]  /*27d0*/  IMAD.U32 R4, RZ, RZ, UR12 ;  /* 0x0000000cff047e24 */ /* 0x000fe2000f8e00ff */
[----:B------:R-:W-:Y:S01]  /*27e0*/  MOV R7, UR13 ;  /* 0x0000000d00077c02 */ /* 0x000fe20008000f00 */
[----:B------:R-:W-:Y:S01]  /*27f0*/  IMAD.U32 R6, RZ, RZ, UR12 ;  /* 0x0000000cff067e24 */ /* 0x000fe2000f8e00ff */
[----:B------:R-:W-:Y:S01]  /*2800*/  MOV R3, R5 ;  /* 0x0000000500037202 */ /* 0x000fe20000000f00 */
[----:B------:R-:W-:Y:S01]  /*2810*/  IMAD.MOV.U32 R20, RZ, RZ, R22 ;  /* 0x000000ffff147224 */ /* 0x000fe200078e0016 */
[----:B------:R-:W-:-:S07]  /*2820*/  MOV R4, 0x2840 ;  /* 0x0000284000047802 */ /* 0x000fce0000000f00 */
[----:B------:R-:W-:Y:S05]  /*2830*/  CALL.REL.NOINC `($__internal_58_$__cuda_sm20_div_s64) ;  /* 0x00000014006c7944 */ /* 0x000fea0003c00000 */
        /* <DEDUP_REMOVED lines=9> */
.L_x_1790:
[----:B------:R-:W-:Y:S05]  /*28d0*/  BSYNC.RECONVERGENT B0 ;  /* 0x0000000000007941 */ /* 0x000fea0003800200 */
.L_x_1788:
        /* <DEDUP_REMOVED lines=33> */
.L_x_1792:
        /* <DEDUP_REMOVED lines=19> */
.L_x_1793:
[----:B------:R-:W-:Y:S05]  /*2c20*/  BSYNC.RECONVERGENT B0 ;  /* 0x0000000000007941 */ /* 0x000fea0003800200 */
.L_x_1791:
        /* <DEDUP_REMOVED lines=34> */
.L_x_1795:
        /* <DEDUP_REMOVED lines=19> */
.L_x_1796:
[----:B------:R-:W-:Y:S05]  /*2f80*/  BSYNC.RECONVERGENT B0 ;  /* 0x0000000000007941 */ /* 0x000fea0003800200 */
.L_x_1794:
        /* <DEDUP_REMOVED lines=34> */
.L_x_1798:
        /* <DEDUP_REMOVED lines=19> */
.L_x_1799:
[----:B------:R-:W-:Y:S05]  /*32e0*/  BSYNC.RECONVERGENT B0 ;  /* 0x0000000000007941 */ /* 0x000fea0003800200 */
.L_x_1797:
[----:B------:R-:W0:Y:S01]  /*32f0*/  LDCU.64 UR8, c[0x0][UR4+0x438] ;  /* 0x00008700040877ac */ /* 0x000e220008000a00 */
[----:B------:R-:W-:Y:S01]  /*3300*/  MOV R14, R12 ;  /* 0x0000000c000e7202 */ /* 0x000fe20000000f00 */
[----:B------:R-:W-:Y:S01]  /*3310*/  UIADD3 UR7, UPT, UPT, UR7, -0x4, URZ ;  /* 0xfffffffc07077890 */ /* 0x000fe2000fffe0ff */
[----:B0-----:R-:W-:-:S03]  /*3320*/  IMAD R6, R4, UR9, RZ ;  /* 0x0000000904067c24 */ /* 0x001fc6000f8e02ff */
[----:B------:R-:W-:-:S04]  /*3330*/  IMAD.WIDE.U32 R14, R4, UR8, R14 ;  /* 0x00000008040e7c25 */ /* 0x000fc8000f8e000e */
[----:B------:R-:W-:-:S04]  /*3340*/  IMAD R3, R3, UR8, R6 ;  /* 0x0000000803037c24 */ /* 0x000fc8000f8e0206 */
[----:B------:R-:W-:-:S07]  /*3350*/  IMAD.IADD R15, R15, 0x1, R3 ;  /* 0x000000010f0f7824 */ /* 0x000fce00078e0203 */
.L_x_1787:
        /* <DEDUP_REMOVED lines=37> */
.L_x_1802:
        /* <DEDUP_REMOVED lines=17> */
.L_x_1803:
[----:B------:R-:W-:Y:S05]  /*36c0*/  BSYNC.RECONVERGENT B0 ;  /* 0x0000000000007941 */ /* 0x000fea0003800200 */
.L_x_1801:
        /* <DEDUP_REMOVED lines=33> */
.L_x_1805:
        /* <DEDUP_REMOVED lines=19> */
.L_x_1806:
[----:B------:R-:W-:Y:S05]  /*3a10*/  BSYNC.RECONVERGENT B0 ;  /* 0x0000000000007941 */ /* 0x000fea0003800200 */
.L_x_1804:
[----:B------:R-:W0:Y:S01]  /*3a20*/  LDCU.64 UR8, c[0x0][UR4+0x448] ;  /* 0x00008900040877ac */ /* 0x000e220008000a00 */
[----:B------:R-:W-:Y:S01]  /*3a30*/  IMAD.MOV.U32 R16, RZ, RZ, R14 ;  /* 0x000000ffff107224 */ /* 0x000fe200078e000e */
[----:B------:R-:W-:Y:S01]  /*3a40*/  UIADD3 UR7, UPT, UPT, UR7, -0x2, URZ ;  /* 0xfffffffe07077890 */ /* 0x000fe2000fffe0ff */
[C---:B0-----:R-:W-:Y:S02]  /*3a50*/  IMAD R6, R4.reuse, UR9, RZ ;  /* 0x0000000904067c24 */ /* 0x041fe4000f8e02ff */
[----:B------:R-:W-:-:S04]  /*3a60*/  IMAD.WIDE.U32 R14, R4, UR8, R16 ;  /* 0x00000008040e7c25 */ /* 0x000fc8000f8e0010 */
[----:B------:R-:W-:-:S05]  /*3a70*/  IMAD R3, R3, UR8, R6 ;  /* 0x0000000803037c24 */ /* 0x000fca000f8e0206 */
[----:B------:R-:W-:-:S07]  /*3a80*/  IADD3 R15, PT, PT, R15, R3, RZ ;  /* 0x000000030f0f7210 */ /* 0x000fce0007ffe0ff */
.L_x_1800:
        /* <DEDUP_REMOVED lines=30> */
.L_x_1808:
[----:B------:R-:W-:Y:S01]  /*3c70*/  MOV R5, UR13 ;  /* 0x0000000d00057c02 */ /* 0x000fe20008000f00 */
[----:B------:R-:W-:Y:S01]  /*3c80*/  IMAD.U32 R10, RZ, RZ, UR12 ;  /* 0x0000000cff0a7e24 */ /* 0x000fe2000f8e00ff */
[----:B------:R-:W-:Y:S01]  /*3c90*/  MOV R11, UR13 ;  /* 0x0000000d000b7c02 */ /* 0x000fe20008000f00 */
[----:B------:R-:W-:Y:S01]  /*3ca0*/  IMAD.U32 R4, RZ, RZ, UR12 ;  /* 0x0000000cff047e24 */ /* 0x000fe2000f8e00ff */
[----:B------:R-:W-:Y:S01]  /*3cb0*/  MOV R11, R9 ;  /* 0x00000009000b7202 */ /* 0x000fe20000000f00 */
[----:B------:R-:W-:Y:S01]  /*3cc0*/  IMAD.MOV.U32 R3, RZ, RZ, R5 ;  /* 0x000000ffff037224 */ /* 0x000fe200078e0005 */
[----:B------:R-:W-:-:S07]  /*3cd0*/  MOV R16, 0x3cf0 ;  /* 0x00003cf000107802 */ /* 0x000fce0000000f00 */
[----:B------:R-:W-:Y:S05]  /*3ce0*/  CALL.REL.NOINC `($__internal_59_$__cuda_sm20_rem_s64) ;  /* 0x0000000400987944 */ /* 0x000fea0003c00000 */
.L_x_1809:
[----:B------:R-:W-:Y:S05]  /*3cf0*/  BSYNC.RECONVERGENT B0 ;  /* 0x0000000000007941 */ /* 0x000fea0003800200 */
.L_x_1807:
[----:B------:R-:W0:Y:S02]  /*3d00*/  LDCU.64 UR8, c[0x0][UR8+0x450] ;  /* 0x00008a00080877ac */ /* 0x000e240008000a00 */
[C---:B0-----:R-:W-:Y:S02]  /*3d10*/  IMAD R3, R4.reuse, UR9, RZ ;  /* 0x0000000904037c24 */ /* 0x041fe4000f8e02ff */
[----:B------:R-:W-:-:S04]  /*3d20*/  IMAD.WIDE.U32 R14, R4, UR8, R14 ;  /* 0x00000008040e7c25 */ /* 0x000fc8000f8e000e */
[----:B------:R-:W-:-:S05]  /*3d30*/  IMAD R3, R5, UR8, R3 ;  /* 0x0000000805037c24 */ /* 0x000fca000f8e0203 */
[----:B------:R-:W-:-:S07]  /*3d40*/  IADD3 R15, PT, PT, R15, R3, RZ ;  /* 0x000000030f0f7210 */ /* 0x000fce0007ffe0ff */
.L_x_1760:
        /* <DEDUP_REMOVED lines=10> */
        .weak           $__internal_58_$__cuda_sm20_div_s64
        .type           $__internal_58_$__cuda_sm20_div_s64,@function
        .size           $__internal_58_$__cuda_sm20_div_s64,($__internal_59_$__cuda_sm20_rem_s64 - $__internal_58_$__cuda_sm20_div_s64)
$__internal_58_$__cuda_sm20_div_s64:
        /* <DEDUP_REMOVED lines=85> */
[----:B------:R-:W-:Y:S05]  /*4340*/  RET.REL.NODEC R4 `(_ZN2at6native16triu_tril_kernelIdlLb1ELi1ELb1EEEvNS_4cuda6detail10TensorInfoIT_T0_EENS4_IKS5_S6_EEllS6_) ;  /* 0xffffffbc042c7950 */ /* 0x000fea0003c3ffff */
        .weak           $__internal_59_$__cuda_sm20_rem_s64
        .type           $__internal_59_$__cuda_sm20_rem_s64,@function
        .size           $__internal_59_$__cuda_sm20_rem_s64,(.L_x_6349 - $__internal_59_$__cuda_sm20_rem_s64)
$__internal_59_$__cuda_sm20_rem_s64:
        /* <DEDUP_REMOVED lines=79> */
[----:B------:R-:W-:Y:S06]  /*4840*/  RET.REL.NODEC R16 `(_ZN2at6native16triu_tril_kernelIdlLb1ELi1ELb1EEEvNS_4cuda6detail10TensorInfoIT_T0_EENS4_IKS5_S6_EEllS6_) ;  /* 0xffffffb410ec7950 */ /* 0x000fec0003c3ffff */
.L_x_1810:
        /* <DEDUP_REMOVED lines=11> */
.L_x_6349:


//--------------------- .text._ZN2at6native16triu_tril_kernelIdiLb1ELi1ELb0EEEvNS_4cuda6detail10TensorInfoIT_T0_EENS4_IKS5_S6_EEllS6_ --------------------------
	.section	.text._ZN2at6native16triu_tril_kernelIdiLb1ELi1ELb0EEEvNS_4cuda6detail10TensorInfoIT_T0_EENS4_IKS5_S6_EEllS6_,"ax",@progbits
	.align	128
        .global         _ZN2at6native16triu_tril_kernelIdiLb1ELi1ELb0EEEvNS_4cuda6detail10TensorInfoIT_T0_EENS4_IKS5_S6_EEllS6_
        .type           _ZN2at6native16triu_tril_kernelIdiLb1ELi1ELb0EEEvNS_4cuda6detail10TensorInfoIT_T0_EENS4_IKS5_S6_EEllS6_,@function
        .size           _ZN2at6native16triu_tril_kernelIdiLb1ELi1ELb0EEEvNS_4cuda6detail10TensorInfoIT_T0_EENS4_IKS5_S6_EEllS6_,(.L_x_6351 - _ZN2at6native16triu_tril_kernelIdiLb1ELi1ELb0EEEvNS_4cuda6detail10TensorInfoIT_T0_EENS4_IKS5_S6_EEllS6_)
        .other          _ZN2at6native16triu_tril_kernelIdiLb1ELi1ELb0EEEvNS_4cuda6detail10TensorInfoIT_T0_EENS4_IKS5_S6_EEllS6_,@"STO_CUDA_ENTRY STV_DEFAULT"
_ZN2at6native16triu_tril_kernelIdiLb1ELi1ELb0EEEvNS_4cuda6detail10TensorInfoIT_T0_EENS4_IKS5_S6_EEllS6_:
.text._ZN2at6native16triu_tril_kernelIdiLb1ELi1ELb0EEEvNS_4cuda6detail10TensorInfoIT_T0_EENS4_IKS5_S6_EEllS6_:
        /* <DEDUP_REMOVED lines=38> */
.L_x_1812:
[----:B------:R-:W0:Y:S01]  /*0260*/  LDCU UR6, c[0x0][0x540] ;  /* 0x0000a800ff0677ac */ /* 0x000e220008000800 */
[----:B------:R-:W-:Y:S01]  /*0270*/  IMAD.MOV.U32 R10, RZ, RZ, R12 ;  /* 0x000000ffff0a7224 */ /* 0x000fe200078e000c */
[----:B------:R-:W-:Y:S01]  /*0280*/  MOV R7, R13 ;  /* 0x0000000d00077202 */ /* 0x000fe20000000f00 */
[----:B------:R-:W-:Y:S01]  /*0290*/  IMAD.U32 R4, RZ, RZ, UR4 ;  /* 0x00000004ff047e24 */ /* 0x000fe2000f8e00ff */
[----:B------:R-:W-:Y:S01]  /*02a0*/  MOV R2, 0x2d0 ;  /* 0x000002d000027802 */ /* 0x000fe20000000f00 */
[----:B0-----:R-:W-:-:S07]  /*02b0*/  IMAD.U32 R5, RZ, RZ, UR6 ;  /* 0x00000006ff057e24 */ /* 0x001fce000f8e00ff */
[----:B------:R-:W-:Y:S05]  /*02c0*/  CALL.REL.NOINC `($__internal_60_$__cuda_sm20_div_s64) ;  /* 0x0000003000387944 */ /* 0x000fea0003c00000 */
[----:B------:R-:W0:Y:S01]  /*02d0*/  LDCU UR6, c[0x0][0x540] ;  /* 0x0000a800ff0677ac */ /* 0x000e220008000800 */
[----:B------:R-:W-:Y:S01]  /*02e0*/  IADD3 R3, PT, PT, -R9, RZ, RZ ;  /* 0x000000ff09037210 */ /* 0x000fe20007ffe1ff */
[----:B------:R-:W-:Y:S02]  /*02f0*/  IMAD.MOV.U32 R16, RZ, RZ, R9 ;  /* 0x000000ffff107224 */ /* 0x000fe400078e0009 */
[----:B------:R-:W-:Y:S02]  /*0300*/  IMAD.MOV.U32 R17, RZ, RZ, R4 ;  /* 0x000000ffff117224 */ /* 0x000fe400078e0004 */
[----:B0-----:R-:W-:-:S07]  /*0310*/  IMAD R0, R3, UR6, R12 ;  /* 0x0000000603007c24 */ /* 0x001fce000f8e020c */
.L_x_1813:
[----:B------:R-:W-:Y:S05]  /*0320*/  BSYNC.RECONVERGENT B0 ;  /* 0x0000000000007941 */ /* 0x000fea0003800200 */
.L_x_1811:
        /* <DEDUP_REMOVED lines=30> */
.L_x_1815:
[----:B------:R-:W-:Y:S01]  /*0510*/  MOV R10, R16 ;  /* 0x00000010000a7202 */ /* 0x000fe20000000f00 */
[----:B------:R-:W-:Y:S01]  /*0520*/  IMAD.MOV.U32 R7, RZ, RZ, R17 ;  /* 0x000000ffff077224 */ /* 0x000fe200078e0011 */
[----:B------:R-:W-:Y:S01]  /*0530*/  MOV R5, UR5 ;  /* 0x0000000500057c02 */ /* 0x000fe20008000f00 */
[----:B------:R-:W-:Y:S01]  /*0540*/  IMAD.U32 R4, RZ, RZ, UR6 ;  /* 0x00000006ff047e24 */ /* 0x000fe2000f8e00ff */
[----:B------:R-:W-:-:S07]  /*0550*/  MOV R2, 0x570 ;  /* 0x0000057000027802 */ /* 0x000fce0000000f00 */
[----:B------:R-:W-:Y:S05]  /*0560*/  CALL.REL.NOINC `($__internal_60_$__cuda_sm20_div_s64) ;  /* 0x0000002c00907944 */ /* 0x000fea0003c00000 */
[----:B------:R-:W-:Y:S01]  /*0570*/  IADD3 R3, PT, PT, -R9, RZ, RZ ;  /* 0x000000ff09037210 */ /* 0x000fe20007ffe1ff */
[----:B------:R-:W-:-:S04]  /*0580*/  IMAD.MOV.U32 R12, RZ, RZ, R9 ;  /* 0x000000ffff0c7224 */ /* 0x000fc800078e0009 */
[----:B------:R-:W-:-:S07]  /*0590*/  IMAD R3, R3, UR5, R16 ;  /* 0x0000000503037c24 */ /* 0x000fce000f8e0210 */
.L_x_1816:
[----:B------:R-:W-:Y:S05]  /*05a0*/  BSYNC.RECONVERGENT B0 ;  /* 0x0000000000007941 */ /* 0x000fea0003800200 */
.L_x_1814:
        /* <DEDUP_REMOVED lines=19> */
.L_x_1843:
        /* <DEDUP_REMOVED lines=30> */
.L_x_1820:
[----:B------:R-:W-:Y:S01]  /*08c0*/  IMAD.MOV.U32 R7, RZ, RZ, R4 ;  /* 0x000000ffff077224 */ /* 0x000fe200078e0004 */
[----:B------:R-:W-:Y:S01]  /*08d0*/  MOV R10, R12 ;  /* 0x0000000c000a7202 */ /* 0x000fe20000000f00 */
[----:B------:R-:W-:Y:S01]  /*08e0*/  IMAD.U32 R5, RZ, RZ, UR8 ;  /* 0x00000008ff057e24 */ /* 0x000fe2000f8e00ff */
[----:B------:R-:W-:Y:S02]  /*08f0*/  MOV R4, UR10 ;  /* 0x0000000a00047c02 */ /* 0x000fe40008000f00 */
[----:B------:R-:W-:-:S07]  /*0900*/  MOV R2, 0x920 ;  /* 0x0000092000027802 */ /* 0x000fce0000000f00 */
[----:B------:R-:W-:Y:S05]  /*0910*/  CALL.REL.NOINC `($__internal_60_$__cuda_sm20_div_s64) ;  /* 0x0000002800a47944 */ /* 0x000fea0003c00000 */
[----:B------:R-:W-:Y:S01]  /*0920*/  IMAD.MOV R5, RZ, RZ, -R9 ;  /* 0x000000ffff057224 */ /* 0x000fe200078e0a09 */
[----:B------:R-:W-:Y:S01]  /*0930*/  MOV R16, R9 ;  /* 0x0000000900107202 */ /* 0x000fe20000000f00 */
[----:B------:R-:W-:Y:S02]  /*0940*/  IMAD.MOV.U32 R17, RZ, RZ, R4 ;  /* 0x000000ffff117224 */ /* 0x000fe400078e0004 */
[----:B------:R-:W-:-:S07]  /*0950*/  IMAD R5, R5, UR8, R12 ;  /* 0x0000000805057c24 */ /* 0x000fce000f8e020c */
.L_x_1821:
[----:B------:R-:W-:Y:S05]  /*0960*/  BSYNC.RECONVERGENT B0 ;  /* 0x0000000000007941 */ /* 0x000fea0003800200 */
.L_x_1819:
        /* <DEDUP_REMOVED lines=34> */
.L_x_1823:
        /* <DEDUP_REMOVED lines=10> */
.L_x_1824:
[----:B------:R-:W-:Y:S05]  /*0c30*/  BSYNC.RECONVERGENT B0 ;  /* 0x0000000000007941 */ /* 0x000fea0003800200 */
.L_x_1822:
        /* <DEDUP_REMOVED lines=34> */
.L_x_1826:
        /* <DEDUP_REMOVED lines=10> */
.L_x_1827:
[----:B------:R-:W-:Y:S05]  /*0f00*/  BSYNC.RECONVERGENT B0 ;  /* 0x0000000000007941 */ /* 0x000fea0003800200 */
.L_x_1825:
        /* <DEDUP_REMOVED lines=34> */
.L_x_1829:
        /* <DEDUP_REMOVED lines=10> */
.L_x_1830:
[----:B------:R-:W-:Y:S05]  /*11d0*/  BSYNC.RECONVERGENT B0 ;  /* 0x0000000000007941 */ /* 0x000fea0003800200 */
.L_x_1828:
        /* <DEDUP_REMOVED lines=34> */
.L_x_1832:
        /* <DEDUP_REMOVED lines=10> */
.L_x_1833:
[----:B------:R-:W-:Y:S05]  /*14a0*/  BSYNC.RECONVERGENT B0 ;  /* 0x0000000000007941 */ /* 0x000fea0003800200 */
.L_x_1831:
        /* <DEDUP_REMOVED lines=34> */
.L_x_1835:
        /* <DEDUP_REMOVED lines=10> */
.L_x_1836:
[----:B------:R-:W-:Y:S05]  /*1770*/  BSYNC.RECONVERGENT B0 ;  /* 0x0000000000007941 */ /* 0x000fea0003800200 */
.L_x_1834:
        /* <DEDUP_REMOVED lines=34> */
.L_x_1838:
        /* <DEDUP_REMOVED lines=10> */
.L_x_1839:
[----:B------:R-:W-:Y:S05]  /*1a40*/  BSYNC.RECONVERGENT B0 ;  /* 0x0000000000007941 */ /* 0x000fea0003800200 */
.L_x_1837:
        /* <DEDUP_REMOVED lines=32> */
.L_x_1841:
        /* <DEDUP_REMOVED lines=9> */
.L_x_1842:
[----:B------:R-:W-:Y:S05]  /*1ce0*/  BSYNC.RECONVERGENT B0 ;  /* 0x0000000000007941 */ /* 0x000fea0003800200 */
.L_x_1840:
        /* <DEDUP_REMOVED lines=9> */
.L_x_1818:
        /* <DEDUP_REMOVED lines=34> */
.L_x_1846:
        /* <DEDUP_REMOVED lines=10> */
.L_x_1847:
[----:B------:R-:W-:Y:S05]  /*2040*/  BSYNC.RECONVERGENT B0 ;  /* 0x0000000000007941 */ /* 0x000fea0003800200 */
.L_x_1845:
        /* <DEDUP_REMOVED lines=36> */
.L_x_1849:
        /* <DEDUP_REMOVED lines=10> */
.L_x_1850:
[----:B------:R-:W-:Y:S05]  /*2330*/  BSYNC.RECONVERGENT B0 ;  /* 0x0000000000007941 */ /* 0x000fea0003800200 */
.L_x_1848:
        /* <DEDUP_REMOVED lines=36> */
.L_x_1852:
        /* <DEDUP_REMOVED lines=10> */
.L_x_1853:
[----:B------:R-:W-:Y:S05]  /*2620*/  BSYNC.RECONVERGENT B0 ;  /* 0x0000000000007941 */ /* 0x000fea0003800200 */
.L_x_1851:
        /* <DEDUP_REMOVED lines=35> */
.L_x_1855:
        /* <DEDUP_REMOVED lines=9> */
.L_x_1856:
[----:B------:R-:W-:Y:S05]  /*28f0*/  BSYNC.RECONVERGENT B0 ;  /* 0x0000000000007941 */ /* 0x000fea0003800200 */
.L_x_1854:
[----:B------:R-:W-:Y:S01]  /*2900*/  UMOV UR7, 0x6c ;  /* 0x0000006c00077882 */ /* 0x000fe20000000000 */
[----:B------:R-:W0:Y:S01]  /*2910*/  LDCU UR9, c[0x0][UR9+0x4c4] ;  /* 0x00009880090977ac */ /* 0x000e220008000800 */
[----:B------:R-:W-:Y:S02]  /*2920*/  ULEA UR7, UR10, UR7, 0x2 ;  /* 0x000000070a077291 */ /* 0x000fe4000f8e10ff */
[----:B------:R-:W-:-:S10]  /*2930*/  UIADD3 UR5, UPT, UPT, UR5, -0x4, URZ ;  /* 0xfffffffc05057890 */ /* 0x000fd4000fffe0ff */
[----:B------:R-:W1:Y:S01]  /*2940*/  LDCU UR7, c[0x0][UR7+0x380] ;  /* 0x00007000070777ac */ /* 0x000e620008000800 */
[C---:B0-----:R-:W-:Y:S02]  /*2950*/  IMAD R20, R17.reuse, UR9, R20 ;  /* 0x0000000911147c24 */ /* 0x041fe4000f8e0214 */
[----:B-1----:R-:W-:-:S07]  /*2960*/  IMAD R22, R17, UR7, R22 ;  /* 0x0000000711167c24 */ /* 0x002fce000f8e0216 */
.L_x_1844:
        /* <DEDUP_REMOVED lines=33> */
.L_x_1859:
        /* <DEDUP_REMOVED lines=10> */
.L_x_1860:
[----:B------:R-:W-:Y:S05]  /*2c20*/  BSYNC.RECONVERGENT B0 ;  /* 0x0000000000007941 */ /* 0x000fea0003800200 */
.L_x_1858:
        /* <DEDUP_REMOVED lines=35> */
.L_x_1862:
        /* <DEDUP_REMOVED lines=9> */
.L_x_1863:
[----:B------:R-:W-:Y:S05]  /*2ef0*/  BSYNC.RECONVERGENT B0 ;  /* 0x0000000000007941 */ /* 0x000fea0003800200 */
.L_x_1861:
[----:B------:R-:W-:Y:S01]  /*2f00*/  UMOV UR6, 0x6c ;  /* 0x0000006c00067882 */ /* 0x000fe20000000000 */
[----:B------:R-:W0:Y:S01]  /*2f10*/  LDCU UR8, c[0x0][UR8+0x4c4] ;  /* 0x00009880080877ac */ /* 0x000e220008000800 */
[----:B------:R-:W-:Y:S02]  /*2f20*/  ULEA UR6, UR9, UR6, 0x2 ;  /* 0x0000000609067291 */ /* 0x000fe4000f8e10ff */
[----:B------:R-:W-:-:S10]  /*2f30*/  UIADD3 UR5, UPT, UPT, UR5, -0x2, URZ ;  /* 0xfffffffe05057890 */ /* 0x000fd4000fffe0ff */
[----:B------:R-:W1:Y:S01]  /*2f40*/  LDCU UR6, c[0x0][UR6+0x380] ;  /* 0x00007000060677ac */ /* 0x000e620008000800 */
[C---:B0-----:R-:W-:Y:S02]  /*2f50*/  IMAD R20, R17.reuse, UR8, R20 ;  /* 0x0000000811147c24 */ /* 0x041fe4000f8e0214 */
[----:B-1----:R-:W-:-:S07]  /*2f60*/  IMAD R22, R17, UR6, R22 ;  /* 0x0000000611167c24 */ /* 0x002fce000f8e0216 */
.L_x_1857:
        /* <DEDUP_REMOVED lines=29> */
.L_x_1865:
[----:B------:R-:W-:-:S07]  /*3140*/  MOV R2, 0x3160 ;  /* 0x0000316000027802 */ /* 0x000fce0000000f00 */
[----:B------:R-:W-:Y:S05]  /*3150*/  CALL.REL.NOINC `($__internal_61_$__cuda_sm20_rem_s64) ;  /* 0x0000000400f07944 */ /* 0x000fea0003c00000 */
.L_x_1866:
[----:B------:R-:W-:Y:S05]  /*3160*/  BSYNC.RECONVERGENT B0 ;  /* 0x0000000000007941 */ /* 0x000fea0003800200 */
.L_x_1864:
[----:B------:R-:W0:Y:S01]  /*3170*/  LDCU UR6, c[0x0][UR5+0x4c4] ;  /* 0x00009880050677ac */ /* 0x000e220008000800 */
[----:B------:R-:W1:Y:S01]  /*3180*/  LDCU UR5, c[0x0][UR5+0x3ec] ;  /* 0x00007d80050577ac */ /* 0x000e620008000800 */
[C---:B0-----:R-:W-:Y:S02]  /*3190*/  IMAD R20, R12.reuse, UR6, R20 ;  /* 0x000000060c147c24 */ /* 0x041fe4000f8e0214 */
[----:B-1----:R-:W-:-:S07]  /*31a0*/  IMAD R22, R12, UR5, R22 ;  /* 0x000000050c167c24 */ /* 0x002fce000f8e0216 */
.L_x_1817:
[----:B------:R-:W0:Y:S01]  /*31b0*/  LDCU.64 UR8, c[0x0][0x530] ;  /* 0x0000a600ff0877ac */ /* 0x000e220008000a00 */
[----:B------:R-:W-:Y:S01]  /*31c0*/  IADD3 R4, PT, PT, R0, -R3, RZ ;  /* 0x8000000300047210 */ /* 0x000fe20007ffe0ff */
[----:B------:R-:W-:Y:S01]  /*31d0*/  BSSY.RECONVERGENT B0, `(.L_x_1867) ;  /* 0x0000016000007945 */ /* 0x000fe20003800200 */
[----:B------:R-:W1:Y:S03]  /*31e0*/  LDCU.64 UR6, c[0x0][0x358] ;  /* 0x00006b00ff0677ac */ /* 0x000e660008000a00 */
[----:B------:R-:W-:-:S05]  /*31f0*/  VIADD R2, R4, 0x1 ;  /* 0x0000000104027836 */ /* 0x000fca0000000000 */
[----:B0-----:R-:W-:Y:S02]  /*3200*/  ISETP.GE.U32.AND P0, PT, R2, UR8, PT ;  /* 0x0000000802007c0c */ /* 0x001fe4000bf06070 */
[----:B------:R-:W-:-:S04]  /*3210*/  SHF.R.S32.HI R2, RZ, 0x1f, R2 ;  /* 0x0000001fff027819 */ /* 0x000fc80000011402 */
[----:B------:R-:W-:Y:S02]  /*3220*/  ISETP.GE.AND.EX P0, PT, R2, UR9, PT, P0 ;  /* 0x0000000902007c0c */ /* 0x000fe4000bf06300 */
[----:B------:R-:W-:-:S11]  /*3230*/  CS2R R2, SRZ ;  /* 0x0000000000027805 */ /* 0x000fd6000001ff00 */
[----:B-1----:R-:W-:Y:S05]  /*3240*/  @!P0 BRA `(.L_x_1868) ;  /* 0x0000000000388947 */ /* 0x002fea0003800000 */
[----:B------:R-:W0:Y:S01]  /*3250*/  LDCU UR5, c[0x0][UR4+0x45c] ;  /* 0x00008b80040577ac */ /* 0x000e220008000800 */
[----:B------:R-:W-:Y:S01]  /*3260*/  ISETP.GE.U32.AND P0, PT, R4, UR8, PT ;  /* 0x0000000804007c0c */ /* 0x000fe2000bf06070 */
[----:B------:R-:W-:Y:S01]  /*3270*/  BSSY.RECONVERGENT B1, `(.L_x_1869) ;  /* 0x0000009000017945 */ /* 0x000fe20003800200 */
[----:B------:R-:W-:-:S04]  /*3280*/  SHF.R.S32.HI R2, RZ, 0x1f, R4 ;  /* 0x0000001fff027819 */ /* 0x000fc80000011404 */
[----:B------:R-:W-:Y:S02]  /*3290*/  ISETP.GE.AND.EX P0, PT, R2, UR9, PT, P0 ;  /* 0x0000000902007c0c */ /* 0x000fe4000bf06300 */
[----:B------:R-:W-:Y:S02]  /*32a0*/  CS2R R2, SRZ ;  /* 0x0000000000027805 */ /* 0x000fe4000001ff00 */
[----:B0-----:R-:W-:-:S13]  /*32b0*/  ISETP.LT.AND P1, PT, R0, UR5, PT ;  /* 0x0000000500007c0c */ /* 0x001fda000bf21270 */
[----:B------:R-:W-:Y:S05]  /*32c0*/  @!P1 BRA `(.L_x_1870) ;  /* 0x00000000000c9947 */ /* 0x000fea0003800000 */
[----:B------:R-:W0:Y:S02]  /*32d0*/  LDC.64 R2, c[0x0][0x458] ;  /* 0x00011600ff027b82 */ /* 0x000e240000000a00 */
[----:B0-----:R-:W-:-:S06]  /*32e0*/  IMAD.WIDE R2, R20, 0x8, R2 ;  /* 0x0000000814027825 */ /* 0x001fcc00078e0202 */
[----:B------:R-:W5:Y:S02]  /*32f0*/  LDG.E.64 R2, desc[UR6][R2.64] ;  /* 0x0000000602027981 */ /* 0x000f64000c1e1b00 */
.L_x_1870:
[----:B------:R-:W-:Y:S05]  /*3300*/  BSYNC.RECONVERGENT B1 ;  /* 0x0000000000017941 */ /* 0x000fea0003800200 */
.L_x_1869:
[----:B-----5:R-:W-:Y:S02]  /*3310*/  FSEL R2, R2, RZ, P0 ;  /* 0x000000ff02027208 */ /* 0x020fe40000000000 */
[----:B------:R-:W-:-:S07]  /*3320*/  FSEL R3, R3, RZ, P0 ;  /* 0x000000ff03037208 */ /* 0x000fce0000000000 */
.L_x_1868:
[----:B------:R-:W-:Y:S05]  /*3330*/  BSYNC.RECONVERGENT B0 ;  /* 0x0000000000007941 */ /* 0x000fea0003800200 */
.L_x_1867:
[----:B------:R-:W0:Y:S02]  /*3340*/  LDCU UR5, c[0x0][UR4+0x45c] ;  /* 0x00008b80040577ac */ /* 0x000e240008000800 */
[----:B0-----:R-:W-:-:S13]  /*3350*/  ISETP.LT.AND P0, PT, R0, UR5, PT ;  /* 0x0000000500007c0c */ /* 0x001fda000bf01270 */
[----:B------:R-:W-:Y:S05]  /*3360*/  @!P0 EXIT ;  /* 0x000000000000894d */ /* 0x000fea0003800000 */
[----:B------:R-:W0:Y:S02]  /*3370*/  LDC.64 R4, c[0x0][0x380] ;  /* 0x0000e000ff047b82 */ /* 0x000e240000000a00 */
[----:B0-----:R-:W-:-:S05]  /*3380*/  IMAD.WIDE R22, R22, 0x8, R4 ;  /* 0x0000000816167825 */ /* 0x001fca00078e0204 */
[----:B------:R-:W-:Y:S01]  /*3390*/  STG.E.64 desc[UR6][R22.64], R2 ;  /* 0x0000000216007986 */ /* 0x000fe2000c101b06 */
[----:B------:R-:W-:Y:S05]  /*33a0*/  EXIT ;  /* 0x000000000000794d */ /* 0x000fea0003800000 */
        .weak           $__internal_60_$__cuda_sm20_div_s64
        .type           $__internal_60_$__cuda_sm20_div_s64,@function
        .size           $__internal_60_$__cuda_sm20_div_s64,($__internal_61_$__cuda_sm20_rem_s64 - $__internal_60_$__cuda_sm20_div_s64)
$__internal_60_$__cuda_sm20_div_s64:
        /* <DEDUP_REMOVED lines=86> */
[----:B------:R-:W-:Y:S06]  /*3910*/  RET.REL.NODEC R6 `(_ZN2at6native16triu_tril_kernelIdiLb1ELi1ELb0EEEvNS_4cuda6detail10TensorInfoIT_T0_EENS4_IKS5_S6_EEllS6_) ;  /* 0xffffffc406b87950 */ /* 0x000fec0003c3ffff */
        .weak           $__internal_61_$__cuda_sm20_rem_s64
        .type           $__internal_61_$__cuda_sm20_rem_s64,@function
        .size           $__internal_61_$__cuda_sm20_rem_s64,(.L_x_6351 - $__internal_61_$__cuda_sm20_rem_s64)
$__internal_61_$__cuda_sm20_rem_s64:
        /* <DEDUP_REMOVED lines=75> */
[----:B------:R-:W-:Y:S06]  /*3dd0*/  RET.REL.NODEC R4 `(_ZN2at6native16triu_tril_kernelIdiLb1ELi1ELb0EEEvNS_4cuda6detail10TensorInfoIT_T0_EENS4_IKS5_S6_EEllS6_) ;  /* 0xffffffc004887950 */ /* 0x000fec0003c3ffff */
.L_x_1871:
        /* <DEDUP_REMOVED lines=10> */
.L_x_6351:


//--------------------- .text._ZN2at6native16triu_tril_kernelIdiLb1ELi1ELb1EEEvNS_4cuda6detail10TensorInfoIT_T0_EENS4_IKS5_S6_EEllS6_ --------------------------
	.section	.text._ZN2at6native16triu_tril_kernelIdiLb1ELi1ELb1EEEvNS_4cuda6detail10TensorInfoIT_T0_EENS4_IKS5_S6_EEllS6_,"ax",@progbits
	.align	128
        .global         _ZN2at6native16triu_tril_kernelIdiLb1ELi1ELb1EEEvNS_4cuda6detail10TensorInfoIT_T0_EENS4_IKS5_S6_EEllS6_
        .type           _ZN2at6native16triu_tril_kernelIdiLb1ELi1ELb1EEEvNS_4cuda6detail10TensorInfoIT_T0_EENS4_IKS5_S6_EEllS6_,@function
        .size           _ZN2at6native16triu_tril_kernelIdiLb1ELi1ELb1EEEvNS_4cuda6detail10TensorInfoIT_T0_EENS4_IKS5_S6_EEllS6_,(.L_x_6353 - _ZN2at6native16triu_tril_kernelIdiLb1ELi1ELb1EEEvNS_4cuda6detail10TensorInfoIT_T0_EENS4_IKS5_S6_EEllS6_)
        .other          _ZN2at6native16triu_tril_kernelIdiLb1ELi1ELb1EEEvNS_4cuda6detail10TensorInfoIT_T0_EENS4_IKS5_S6_EEllS6_,@"STO_CUDA_ENTRY STV_DEFAULT"
_ZN2at6native16triu_tril_kernelIdiLb1ELi1ELb1EEEvNS_4cuda6detail10TensorInfoIT_T0_EENS4_IKS5_S6_EEllS6_:
.text._ZN2at6native16triu_tril_kernelIdiLb1ELi1ELb1EEEvNS_4cuda6detail10TensorInfoIT_T0_EENS4_IKS5_S6_EEllS6_:
        /* <DEDUP_REMOVED lines=38> */
.L_x_1873:
[----:B------:R-:W0:Y:S01]  /*0260*/  LDCU UR6, c[0x0][0x540] ;  /* 0x0000a800ff0677ac */ /* 0x000e220008000800 */
[----:B------:R-:W-:Y:S01]  /*0270*/  IMAD.MOV.U32 R8, RZ, RZ, R14 ;  /* 0x000000ffff087224 */ /* 0x000fe200078e000e */
[----:B------:R-:W-:Y:S01]  /*0280*/  MOV R7, R15 ;  /* 0x0000000f00077202 */ /* 0x000fe20000000f00 */
[----:B------:R-:W-:Y:S01]  /*0290*/  IMAD.U32 R3, RZ, RZ, UR4 ;  /* 0x00000004ff037e24 */ /* 0x000fe2000f8e00ff */
[----:B------:R-:W-:Y:S01]  /*02a0*/  MOV R4, 0x2d0 ;  /* 0x000002d000047802 */ /* 0x000fe20000000f00 */
[----:B0-----:R-:W-:-:S07]  /*02b0*/  IMAD.U32 R5, RZ, RZ, UR6 ;  /* 0x00000006ff057e24 */ /* 0x001fce000f8e00ff */
[----:B------:R-:W-:Y:S05]  /*02c0*/  CALL.REL.NOINC `($__internal_62_$__cuda_sm20_div_s64) ;  /* 0x0000003000247944 */ /* 0x000fea0003c00000 */
[----:B------:R-:W0:Y:S01]  /*02d0*/  LDCU UR6, c[0x0][0x540] ;  /* 0x0000a800ff0677ac */ /* 0x000e220008000800 */
[----:B------:R-:W-:-:S05]  /*02e0*/  IADD3 R5, PT, PT, -R2, RZ, RZ ;  /* 0x000000ff02057210 */ /* 0x000fca0007ffe1ff */
[----:B0-----:R-:W-:-:S07]  /*02f0*/  IMAD R0, R5, UR6, R14 ;  /* 0x0000000605007c24 */ /* 0x001fce000f8e020e */
.L_x_1874:
[----:B------:R-:W-:Y:S05]  /*0300*/  BSYNC.RECONVERGENT B0 ;  /* 0x0000000000007941 */ /* 0x000fea0003800200 */
.L_x_1872:
        /* <DEDUP_REMOVED lines=26> */
.L_x_1876:
[----:B------:R-:W-:Y:S01]  /*04b0*/  IMAD.MOV.U32 R14, RZ, RZ, R2 ;  /* 0x000000ffff0e7224 */ /* 0x000fe200078e0002 */
[----:B------:R-:W-:Y:S01]  /*04c0*/  MOV R8, UR5 ;  /* 0x0000000500087c02 */ /* 0x000fe20008000f00 */
[----:B------:R-:W-:Y:S01]  /*04d0*/  IMAD.MOV.U32 R9, RZ, RZ, R3 ;  /* 0x000000ffff097224 */ /* 0x000fe200078e0003 */
[----:B------:R-:W-:Y:S01]  /*04e0*/  MOV R6, 0x510 ;  /* 0x0000051000067802 */ /* 0x000fe20000000f00 */
[----:B------:R-:W-:-:S07]  /*04f0*/  IMAD.U32 R7, RZ, RZ, UR6 ;  /* 0x00000006ff077e24 */ /* 0x000fce000f8e00ff */
[----:B------:R-:W-:Y:S05]  /*0500*/  CALL.REL.NOINC `($__internal_63_$__cuda_sm20_rem_s64) ;  /* 0x0000003000ec7944 */ /* 0x000fea0003c00000 */
[----:B------:R-:W-:-:S07]  /*0510*/  IMAD.MOV.U32 R15, RZ, RZ, R14 ;  /* 0x000000ffff0f7224 */ /* 0x000fce00078e000e */
.L_x_1877:
[----:B------:R-:W-:Y:S05]  /*0520*/  BSYNC.RECONVERGENT B0 ;  /* 0x0000000000007941 */ /* 0x000fea0003800200 */
.L_x_1875:
        /* <DEDUP_REMOVED lines=30> */
.L_x_1879:
[----:B------:R-:W-:Y:S01]  /*0710*/  IMAD.MOV.U32 R7, RZ, RZ, R3 ;  /* 0x000000ffff077224 */ /* 0x000fe200078e0003 */
[----:B------:R-:W-:Y:S01]  /*0720*/  MOV R8, R2 ;  /* 0x0000000200087202 */ /* 0x000fe20000000f00 */
[----:B------:R-:W-:Y:S01]  /*0730*/  IMAD.U32 R5, RZ, RZ, UR5 ;  /* 0x00000005ff057e24 */ /* 0x000fe2000f8e00ff */
[----:B------:R-:W-:Y:S02]  /*0740*/  MOV R3, UR6 ;  /* 0x0000000600037c02 */ /* 0x000fe40008000f00 */
[----:B------:R-:W-:-:S07]  /*0750*/  MOV R4, 0x770 ;  /* 0x0000077000047802 */ /* 0x000fce0000000f00 */
[----:B0-----:R-:W-:Y:S05]  /*0760*/  CALL.REL.NOINC `($__internal_62_$__cuda_sm20_div_s64) ;  /* 0x0000002800fc7944 */ /* 0x001fea0003c00000 */
[----:B------:R-:W-:-:S07]  /*0770*/  IMAD.MOV.U32 R14, RZ, RZ, R2 ;  /* 0x000000ffff0e7224 */ /* 0x000fce00078e0002 */
.L_x_1880:
[----:B0-----:R-:W-:Y:S05]  /*0780*/  BSYNC.RECONVERGENT B0 ;  /* 0x0000000000007941 */ /* 0x001fea0003800200 */
.L_x_1878:
        /* <DEDUP_REMOVED lines=14> */
.L_x_1907:
        /* <DEDUP_REMOVED lines=30> */
.L_x_1884:
[----:B------:R-:W-:Y:S01]  /*0a50*/  IMAD.MOV.U32 R7, RZ, RZ, R3 ;  /* 0x000000ffff077224 */ /* 0x000fe200078e0003 */
[----:B------:R-:W-:Y:S01]  /*0a60*/  MOV R8, R14 ;  /* 0x0000000e00087202 */ /* 0x000fe20000000f00 */
[----:B------:R-:W-:Y:S01]  /*0a70*/  IMAD.U32 R5, RZ, RZ, UR7 ;  /* 0x00000007ff057e24 */ /* 0x000fe2000f8e00ff */
[----:B------:R-:W-:Y:S01]  /*0a80*/  MOV R4, 0xab0 ;  /* 0x00000ab000047802 */ /* 0x000fe20000000f00 */
[----:B------:R-:W-:-:S07]  /*0a90*/  IMAD.U32 R3, RZ, RZ, UR9 ;  /* 0x00000009ff037e24 */ /* 0x000fce000f8e00ff */
[----:B------:R-:W-:Y:S05]  /*0aa0*/  CALL.REL.NOINC `($__internal_62_$__cuda_sm20_div_s64) ;  /* 0x00000028002c7944 */ /* 0x000fea0003c00000 */
[----:B------:R-:W-:Y:S01]  /*0ab0*/  IADD3 R5, PT, PT, -R2, RZ, RZ ;  /* 0x000000ff02057210 */ /* 0x000fe20007ffe1ff */
[----:B------:R-:W-:Y:S02]  /*0ac0*/  IMAD.MOV.U32 R16, RZ, RZ, R2 ;  /* 0x000000ffff107224 */ /* 0x000fe400078e0002 */
[----:B------:R-:W-:Y:S02]  /*0ad0*/  IMAD.MOV.U32 R17, RZ, RZ, R3 ;  /* 0x000000ffff117224 */ /* 0x000fe400078e0003 */
[----:B------:R-:W-:-:S07]  /*0ae0*/  IMAD R5, R5, UR7, R14 ;  /* 0x0000000705057c24 */ /* 0x000fce000f8e020e */
.L_x_1885:
[----:B------:R-:W-:Y:S05]  /*0af0*/  BSYNC.RECONVERGENT B0 ;  /* 0x0000000000007941 */ /* 0x000fea0003800200 */
.L_x_1883:
        /* <DEDUP_REMOVED lines=34> */
.L_x_1887:
[----:B------:R-:W-:Y:S01]  /*0d20*/  MOV R8, R16 ;  /* 0x0000001000087202 */ /* 0x000fe20000000f00 */
[----:B------:R-:W-:Y:S01]  /*0d30*/  IMAD.MOV.U32 R7, RZ, RZ, R17 ;  /* 0x000000ffff077224 */ /* 0x000fe200078e0011 */
[----:B------:R-:W-:Y:S01]  /*0d40*/  MOV R3, UR8 ;  /* 0x0000000800037c02 */ /* 0x000fe20008000f00 */
[----:B------:R-:W-:Y:S01]  /*0d50*/  IMAD.U32 R5, RZ, RZ, UR10 ;  /* 0x0000000aff057e24 */ /* 0x000fe2000f8e00ff */
[----:B------:R-:W-:-:S07]  /*0d60*/  MOV R4, 0xd80 ;  /* 0x00000d8000047802 */ /* 0x000fce0000000f00 */
[----:B------:R-:W-:Y:S05]  /*0d70*/  CALL.REL.NOINC `($__internal_62_$__cuda_sm20_div_s64) ;  /* 0x0000002400787944 */ /* 0x000fea0003c00000 */
[--C-:B------:R-:W-:Y:S01]  /*0d80*/  IMAD.MOV R17, RZ, RZ, -R2.reuse ;  /* 0x000000ffff117224 */ /* 0x100fe200078e0a02 */
[----:B------:R-:W-:Y:S01]  /*0d90*/  MOV R15, R3 ;  /* 0x00000003000f7202 */ /* 0x000fe20000000f00 */
[----:B------:R-:W-:Y:S02]  /*0da0*/  IMAD.MOV.U32 R14, RZ, RZ, R2 ;  /* 0x000000ffff0e7224 */ /* 0x000fe400078e0002 */
[----:B------:R-:W-:-:S07]  /*0db0*/  IMAD R17, R17, UR10, R16 ;  /* 0x0000000a11117c24 */ /* 0x000fce000f8e0210 */
.L_x_1888:
[----:B------:R-:W-:Y:S05]  /*0dc0*/  BSYNC.RECONVERGENT B0 ;  /* 0x0000000000007941 */ /* 0x000fea0003800200 */
.L_x_1886:
        /* <DEDUP_REMOVED lines=34> */
.L_x_1890:
[----:B------:R-:W-:Y:S01]  /*0ff0*/  IMAD.MOV.U32 R8, RZ, RZ, R14 ;  /* 0x000000ffff087224 */ /* 0x000fe200078e000e */
[----:B------:R-:W-:Y:S01]  /*1000*/  MOV R7, R15 ;  /* 0x0000000f00077202 */ /* 0x000fe20000000f00 */
[----:B------:R-:W-:Y:S01]  /*1010*/  IMAD.U32 R5, RZ, RZ, UR10 ;  /* 0x0000000aff057e24 */ /* 0x000fe2000f8e00ff */
[----:B------:R-:W-:Y:S02]  /*1020*/  MOV R3, UR9 ;  /* 0x0000000900037c02 */ /* 0x000fe40008000f00 */
[----:B------:R-:W-:-:S07]  /*1030*/  MOV R4, 0x1050 ;  /* 0x0000105000047802 */ /* 0x000fce0000000f00 */
[----:B------:R-:W-:Y:S05]  /*1040*/  CALL.REL.NOINC `($__internal_62_$__cuda_sm20_div_s64) ;  /* 0x0000002000c47944 */ /* 0x000fea0003c00000 */
[----:B------:R-:W-:Y:S01]  /*1050*/  IMAD.MOV R15, RZ, RZ, -R2 ;  /* 0x000000ffff0f7224 */ /* 0x000fe200078e0a02 */
[----:B------:R-:W-:Y:S01]  /*1060*/  MOV R16, R2 ;  /* 0x0000000200107202 */ /* 0x000fe20000000f00 */
[----:B------:R-:W-:Y:S02]  /*1070*/  IMAD.MOV.U32 R17, RZ, RZ, R3 ;  /* 0x000000ffff117224 */ /* 0x000fe400078e0003 */
[----:B------:R-:W-:-:S07]  /*1080*/  IMAD R15, R15, UR10, R14 ;  /* 0x0000000a0f0f7c24 */ /* 0x000fce000f8e020e */
.L_x_1891:
[----:B------:R-:W-:Y:S05]  /*1090*/  BSYNC.RECONVERGENT B0 ;  /* 0x0000000000007941 */ /* 0x000fea0003800200 */
.L_x_1889:
        /* <DEDUP_REMOVED lines=34> */
.L_x_1893:
        /* <DEDUP_REMOVED lines=10> */
.L_x_1894:
[----:B------:R-:W-:Y:S05]  /*1360*/  BSYNC.RECONVERGENT B0 ;  /* 0x0000000000007941 */ /* 0x000fea0003800200 */
.L_x_1892:
        /* <DEDUP_REMOVED lines=34> */
.L_x_1896:
        /* <DEDUP_REMOVED lines=10> */
.L_x_1897:
[----:B------:R-:W-:Y:S05]  /*1630*/  BSYNC.RECONVERGENT B0 ;  /* 0x0000000000007941 */ /* 0x000fea0003800200 */
.L_x_1895:
        /* <DEDUP_REMOVED lines=34> */
.L_x_1899:
        /* <DEDUP_REMOVED lines=10> */
.L_x_1900:
[----:B------:R-:W-:Y:S05]  /*1900*/  BSYNC.RECONVERGENT B0 ;  /* 0x0000000000007941 */ /* 0x000fea0003800200 */
.L_x_1898:
        /* <DEDUP_REMOVED lines=34> */
.L_x_1902:
        /* <DEDUP_REMOVED lines=10> */
.L_x_1903:
[----:B------:R-:W-:Y:S05]  /*1bd0*/  BSYNC.RECONVERGENT B0 ;  /* 0x0000000000007941 */ /* 0x000fea0003800200 */
.L_x_1901:
        /* <DEDUP_REMOVED lines=33> */
.L_x_1905:
[----:B------:R-:W-:Y:S01]  /*1df0*/  IMAD.MOV.U32 R8, RZ, RZ, R16 ;  /* 0x000000ffff087224 */ /* 0x000fe200078e0010 */
[----:B------:R-:W-:Y:S01]  /*1e00*/  MOV R7, R17 ;  /* 0x0000001100077202 */ /* 0x000fe20000000f00 */
[----:B------:R-:W-:Y:S01]  /*1e10*/  IMAD.U32 R5, RZ, RZ, UR9 ;  /* 0x00000009ff057e24 */ /* 0x000fe2000f8e00ff */
[----:B------:R-:W-:Y:S02]  /*1e20*/  MOV R3, UR10 ;  /* 0x0000000a00037c02 */ /* 0x000fe40008000f00 */
[----:B------:R-:W-:-:S07]  /*1e30*/  MOV R4, 0x1e50 ;  /* 0x00001e5000047802 */ /* 0x000fce0000000f00 */
[----:B------:R-:W-:Y:S05]  /*1e40*/  CALL.REL.NOINC `($__internal_62_$__cuda_sm20_div_s64) ;  /* 0x0000001400447944 */ /* 0x000fea0003c00000 */
[----:B------:R-:W-:Y:S01]  /*1e50*/  IMAD.MOV R17, RZ, RZ, -R2 ;  /* 0x000000ffff117224 */ /* 0x000fe200078e0a02 */
[----:B------:R-:W-:-:S03]  /*1e60*/  MOV R14, R2 ;  /* 0x00000002000e7202 */ /* 0x000fc60000000f00 */
[----:B------:R-:W-:-:S07]  /*1e70*/  IMAD R17, R17, UR9, R16 ;  /* 0x0000000911117c24 */ /* 0x000fce000f8e0210 */
.L_x_1906:
[----:B------:R-:W-:Y:S05]  /*1e80*/  BSYNC.RECONVERGENT B0 ;  /* 0x0000000000007941 */ /* 0x000fea0003800200 */
.L_x_1904:
        /* <DEDUP_REMOVED lines=9> */
.L_x_1882:
        /* <DEDUP_REMOVED lines=34> */
.L_x_1910:
[----:B------:R-:W-:Y:S01]  /*2140*/  MOV R7, R3 ;  /* 0x0000000300077202 */ /* 0x000fe20000000f00 */
[----:B------:R-:W-:Y:S01]  /*2150*/  IMAD.MOV.U32 R8, RZ, RZ, R14 ;  /* 0x000000ffff087224 */ /* 0x000fe200078e000e */
[----:B------:R-:W-:Y:S01]  /*2160*/  MOV R5, UR6 ;  /* 0x0000000600057c02 */ /* 0x000fe20008000f00 */
[----:B------:R-:W-:Y:S01]  /*2170*/  IMAD.U32 R3, RZ, RZ, UR7 ;  /* 0x00000007ff037e24 */ /* 0x000fe2000f8e00ff */
[----:B------:R-:W-:-:S07]  /*2180*/  MOV R4, 0x21a0 ;  /* 0x000021a000047802 */ /* 0x000fce0000000f00 */
[----:B------:R-:W-:Y:S05]  /*2190*/  CALL.REL.NOINC `($__internal_62_$__cuda_sm20_div_s64) ;  /* 0x0000001000707944 */ /* 0x000fea0003c00000 */
[----:B------:R-:W-:Y:S01]  /*21a0*/  IADD3 R5, PT, PT, -R2, RZ, RZ ;  /* 0x000000ff02057210 */ /* 0x000fe20007ffe1ff */
[----:B------:R-:W-:Y:S01]  /*21b0*/  IMAD.MOV.U32 R16, RZ, RZ, R2 ;  /* 0x000000ffff107224 */ /* 0x000fe200078e0002 */
[----:B------:R-:W-:-:S03]  /*21c0*/  MOV R17, R3 ;  /* 0x0000000300117202 */ /* 0x000fc60000000f00 */
[----:B------:R-:W-:-:S07]  /*21d0*/  IMAD R5, R5, UR6, R14 ;  /* 0x0000000605057c24 */ /* 0x000fce000f8e020e */
.L_x_1911:
[----:B------:R-:W-:Y:S05]  /*21e0*/  BSYNC.RECONVERGENT B0 ;  /* 0x0000000000007941 */ /* 0x000fea0003800200 */
.L_x_1909:
        /* <DEDUP_REMOVED lines=34> */
.L_x_1913:
        /* <DEDUP_REMOVED lines=10> */
.L_x_1914:
[----:B------:R-:W-:Y:S05]  /*24b0*/  BSYNC.RECONVERGENT B0 ;  /* 0x0000000000007941 */ /* 0x000fea0003800200 */
.L_x_1912:
        /* <DEDUP_REMOVED lines=34> */
.L_x_1916:
        /* <DEDUP_REMOVED lines=10> */
.L_x_1917:
[----:B------:R-:W-:Y:S05]  /*2780*/  BSYNC.RECONVERGENT B0 ;  /* 0x0000000000007941 */ /* 0x000fea0003800200 */
.L_x_1915:
        /* <DEDUP_REMOVED lines=34> */
.L_x_1919:
[----:B------:R-:W-:Y:S01]  /*29b0*/  MOV R8, R16 ;  /* 0x0000001000087202 */ /* 0x000fe20000000f00 */
[----:B------:R-:W-:Y:S01]  /*29c0*/  IMAD.MOV.U32 R7, RZ, RZ, R17 ;  /* 0x000000ffff077224 */ /* 0x000fe200078e0011 */
[----:B------:R-:W-:Y:S01]  /*29d0*/  MOV R5, UR9 ;  /* 0x0000000900057c02 */ /* 0x000fe20008000f00 */
[----:B------:R-:W-:Y:S01]  /*29e0*/  IMAD.U32 R3, RZ, RZ, UR8 ;  /* 0x00000008ff037e24 */ /* 0x000fe2000f8e00ff */
[----:B------:R-:W-:-:S07]  /*29f0*/  MOV R4, 0x2a10 ;  /* 0x00002a1000047802 */ /* 0x000fce0000000f00 */
[----:B------:R-:W-:Y:S05]  /*2a00*/  CALL.REL.NOINC `($__internal_62_$__cuda_sm20_div_s64) ;  /* 0x0000000800547944 */ /* 0x000fea0003c00000 */
[----:B------:R-:W-:Y:S01]  /*2a10*/  IADD3 R17, PT, PT, -R2, RZ, RZ ;  /* 0x000000ff02117210 */ /* 0x000fe20007ffe1ff */
[----:B------:R-:W-:-:S04]  /*2a20*/  IMAD.MOV.U32 R14, RZ, RZ, R2 ;  /* 0x000000ffff0e7224 */ /* 0x000fc800078e0002 */
[----:B------:R-:W-:-:S07]  /*2a30*/  IMAD R17, R17, UR9, R16 ;  /* 0x0000000911117c24 */ /* 0x000fce000f8e0210 */
.L_x_1920:
[----:B------:R-:W-:Y:S05]  /*2a40*/  BSYNC.RECONVERGENT B0 ;  /* 0x0000000000007941 */ /* 0x000fea0003800200 */
.L_x_1918:
[----:B------:R-:W-:Y:S01]  /*2a50*/  UMOV UR6, 0x6c ;  /* 0x0000006c00067882 */ /* 0x000fe20000000000 */
[----:B------:R-:W-:Y:S02]  /*2a60*/  UIADD3 UR5, UPT, UPT, UR5, -0x4, URZ ;  /* 0xfffffffc05057890 */ /* 0x000fe4000fffe0ff */
[----:B------:R-:W-:-:S12]  /*2a70*/  ULEA UR6, UR7, UR6, 0x2 ;  /* 0x0000000607067291 */ /* 0x000fd8000f8e10ff */
[----:B------:R-:W0:Y:S02]  /*2a80*/  LDCU UR6, c[0x0][UR6+0x380] ;  /* 0x00007000060677ac */ /* 0x000e240008000800 */
[----:B0-----:R-:W-:-:S07]  /*2a90*/  IMAD R18, R17, UR6, R18 ;  /* 0x0000000611127c24 */ /* 0x001fce000f8e0212 */
.L_x_1908:
        /* <DEDUP_REMOVED lines=33> */
.L_x_1923:
        /* <DEDUP_REMOVED lines=10> */
.L_x_1924:
[----:B------:R-:W-:Y:S05]  /*2d50*/  BSYNC.RECONVERGENT B0 ;  /* 0x0000000000007941 */ /* 0x000fea0003800200 */
.L_x_1922:
        /* <DEDUP_REMOVED lines=34> */
.L_x_1926:
        /* <DEDUP_REMOVED lines=9> */
.L_x_1927:
[----:B------:R-:W-:Y:S05]  /*3010*/  BSYNC.RECONVERGENT B0 ;  /* 0x0000000000007941 */ /* 0x000fea0003800200 */
.L_x_1925:
[----:B------:R-:W-:Y:S01]  /*3020*/  UMOV UR6, 0x6c ;  /* 0x0000006c00067882 */ /* 0x000fe20000000000 */
[----:B------:R-:W-:Y:S02]  /*3030*/  UIADD3 UR5, UPT, UPT, UR5, -0x2, URZ ;  /* 0xfffffffe05057890 */ /* 0x000fe4000fffe0ff */
[----:B------:R-:W-:-:S12]  /*3040*/  ULEA UR6, UR8, UR6, 0x2 ;  /* 0x0000000608067291 */ /* 0x000fd8000f8e10ff */
[----:B------:R-:W0:Y:S02]  /*3050*/  LDCU UR6, c[0x0][UR6+0x380] ;  /* 0x00007000060677ac */ /* 0x000e240008000800 */
[----:B0-----:R-:W-:-:S07]  /*3060*/  IMAD R18, R17, UR6, R18 ;  /* 0x0000000611127c24 */ /* 0x001fce000f8e0212 */
.L_x_1921:
        /* <DEDUP_REMOVED lines=29> */
.L_x_1929:
[----:B------:R-:W-:Y:S01]  /*3240*/  IMAD.MOV.U32 R9, RZ, RZ, R3 ;  /* 0x000000ffff097224 */ /* 0x000fe200078e0003 */
[----:B------:R-:W-:Y:S01]  /*3250*/  MOV R8, UR6 ;  /* 0x0000000600087c02 */ /* 0x000fe20008000f00 */
[----:B------:R-:W-:Y:S01]  /*3260*/  IMAD.U32 R7, RZ, RZ, UR7 ;  /* 0x00000007ff077e24 */ /* 0x000fe2000f8e00ff */
[----:B------:R-:W-:-:S07]  /*3270*/  MOV R6, 0x3290 ;  /* 0x0000329000067802 */ /* 0x000fce0000000f00 */
[----:B------:R-:W-:Y:S05]  /*3280*/  CALL.REL.NOINC `($__internal_63_$__cuda_sm20_rem_s64) ;  /* 0x00000004008c7944 */ /* 0x000fea0003c00000 */
.L_x_1930:
[----:B------:R-:W-:Y:S05]  /*3290*/  BSYNC.RECONVERGENT B0 ;  /* 0x0000000000007941 */ /* 0x000fea0003800200 */
.L_x_1928:
[----:B------:R-:W-:Y:S02]  /*32a0*/  UMOV UR6, 0x6c ;  /* 0x0000006c00067882 */ /* 0x000fe40000000000 */
[----:B------:R-:W-:-:S12]  /*32b0*/  ULEA UR6, UR5, UR6, 0x2 ;  /* 0x0000000605067291 */ /* 0x000fd8000f8e10ff */
[----:B------:R-:W0:Y:S02]  /*32c0*/  LDCU UR6, c[0x0][UR6+0x380] ;  /* 0x00007000060677ac */ /* 0x000e240008000800 */
[----:B0-----:R-:W-:-:S07]  /*32d0*/  IMAD R18, R14, UR6, R18 ;  /* 0x000000060e127c24 */ /* 0x001fce000f8e0212 */
.L_x_1881:
        /* <DEDUP_REMOVED lines=8> */
        .weak           $__internal_62_$__cuda_sm20_div_s64
        .type           $__internal_62_$__cuda_sm20_div_s64,@function
        .size           $__internal_62_$__cuda_sm20_div_s64,($__internal_63_$__cuda_sm20_rem_s64 - $__internal_62_$__cuda_sm20_div_s64)
$__internal_62_$__cuda_sm20_div_s64:
        /* <DEDUP_REMOVED lines=85> */
[----:B------:R-:W-:Y:S05]  /*38b0*/  RET.REL.NODEC R4 `(_ZN2at6native16triu_tril_kernelIdiLb1ELi1ELb1EEEvNS_4cuda6detail10TensorInfoIT_T0_EENS4_IKS5_S6_EEllS6_) ;  /* 0xffffffc404d07950 */ /* 0x000fea0003c3ffff */
        .weak           $__internal_63_$__cuda_sm20_rem_s64
        .type           $__internal_63_$__cuda_sm20_rem_s64,@function
        .size           $__internal_63_$__cuda_sm20_rem_s64,(.L_x_6353 - $__internal_63_$__cuda_sm20_rem_s64)
$__internal_63_$__cuda_sm20_rem_s64:
        /* <DEDUP_REMOVED lines=74> */
[----:B------:R-:W-:Y:S06]  /*3d60*/  RET.REL.NODEC R6 `(_ZN2at6native16triu_tril_kernelIdiLb1ELi1ELb1EEEvNS_4cuda6detail10TensorInfoIT_T0_EENS4_IKS5_S6_EEllS6_) ;  /* 0xffffffc006a47950 */ /* 0x000fec0003c3ffff */
.L_x_1931:
        /* <DEDUP_REMOVED lines=9> */
.L_x_6353:


//--------------------- .text._ZN2at6native16triu_tril_kernelIslLb1ELi4ELb0EEEvNS_4cuda6detail10TensorInfoIT_T0_EENS4_IKS5_S6_EEllS6_ --------------------------
	.section	.text._ZN2at6native16triu_tril_kernelIslLb1ELi4ELb0EEEvNS_4cuda6detail10TensorInfoIT_T0_EENS4_IKS5_S6_EEllS6_,"ax",@progbits
	.align	128
        .global         _ZN2at6native16triu_tril_kernelIslLb1ELi4ELb0EEEvNS_4cuda6detail10TensorInfoIT_T0_EENS4_IKS5_S6_EEllS6_
        .type           _ZN2at6native16triu_tril_kernelIslLb1ELi4ELb0EEEvNS_4cuda6detail10TensorInfoIT_T0_EENS4_IKS5_S6_EEllS6_,@function
        .size           _ZN2at6native16triu_tril_kernelIslLb1ELi4ELb0EEEvNS_4cuda6detail10TensorInfoIT_T0_EENS4_IKS5_S6_EEllS6_,(.L_x_6355 - _ZN2at6native16triu_tril_kernelIslLb1ELi4ELb0EEEvNS_4cuda6detail10TensorInfoIT_T0_EENS4_IKS5_S6_EEllS6_)
        .other          _ZN2at6native16triu_tril_kernelIslLb1ELi4ELb0EEEvNS_4cuda6detail10TensorInfoIT_T0_EENS4_IKS5_S6_EEllS6_,@"STO_CUDA_ENTRY STV_DEFAULT"
_ZN2at6native16triu_tril_kernelIslLb1ELi4ELb0EEEvNS_4cuda6detail10TensorInfoIT_T0_EENS4_IKS5_S6_EEllS6_:
.text._ZN2at6native16triu_tril_kernelIslLb1ELi4ELb0EEEvNS_4cuda6detail10TensorInfoIT_T0_EENS4_IKS5_S6_EEllS6_:
        /* <DEDUP_REMOVED lines=41> */
.L_x_1933:
[----:B------:R-:W0:Y:S01]  /*0290*/  LDCU.64 UR4, c[0x0][0x6d0] ;  /* 0x0000da00ff0477ac */ /* 0x000e220008000a00 */
[----:B------:R-:W-:Y:S01]  /*02a0*/  MOV R21, R6 ;  /* 0x0000000600157202 */ /* 0x000fe20000000f00 */
[----:B------:R-:W-:Y:S01]  /*02b0*/  IMAD.MOV.U32 R24, RZ, RZ, R7 ;  /* 0x000000ffff187224 */ /* 0x000fe200078e0007 */
[----:B------:R-:W-:Y:S01]  /*02c0*/  MOV R8, 0x300 ;  /* 0x0000030000087802 */ /* 0x000fe20000000f00 */
[----:B0-----:R-:W-:Y:S01]  /*02d0*/  IMAD.U32 R5, RZ, RZ, UR4 ;  /* 0x00000004ff057e24 */ /* 0x001fe2000f8e00ff */
[----:B------:R-:W-:-:S07]  /*02e0*/  MOV R4, UR5 ;  /* 0x0000000500047c02 */ /* 0x000fce0008000f00 */
[----:B------:R-:W-:Y:S05]  /*02f0*/  CALL.REL.NOINC `($__internal_64_$__cuda_sm20_div_s64) ;  /* 0x0000004800347944 */ /* 0x000fea0003c00000 */
        /* <DEDUP_REMOVED lines=9> */
.L_x_1934:
[----:B------:R-:W-:Y:S05]  /*0390*/  BSYNC.RECONVERGENT B0 ;  /* 0x0000000000007941 */ /* 0x000fea0003800200 */
.L_x_1932:
        /* <DEDUP_REMOVED lines=31> */
.L_x_1936:
[----:B------:R-:W-:Y:S01]  /*0590*/  MOV R21, R14 ;  /* 0x0000000e00157202 */ /* 0x000fe20000000f00 */
[----:B------:R-:W-:Y:S01]  /*05a0*/  IMAD.MOV.U32 R24, RZ, RZ, R15 ;  /* 0x000000ffff187224 */ /* 0x000fe200078e000f */
[----:B------:R-:W-:Y:S01]  /*05b0*/  MOV R5, R12 ;  /* 0x0000000c00057202 */ /* 0x000fe20000000f00 */
[----:B------:R-:W-:Y:S01]  /*05c0*/  IMAD.MOV.U32 R4, RZ, RZ, R13 ;  /* 0x000000ffff047224 */ /* 0x000fe200078e000d */
[----:B------:R-:W-:-:S07]  /*05d0*/  MOV R8, 0x5f0 ;  /* 0x000005f000087802 */ /* 0x000fce0000000f00 */
[----:B------:R-:W-:Y:S05]  /*05e0*/  CALL.REL.NOINC `($__internal_64_$__cuda_sm20_div_s64) ;  /* 0x0000004400787944 */ /* 0x000fea0003c00000 */
        /* <DEDUP_REMOVED lines=11> */
.L_x_1937:
[----:B------:R-:W-:Y:S05]  /*06a0*/  BSYNC.RECONVERGENT B0 ;  /* 0x0000000000007941 */ /* 0x000fea0003800200 */
.L_x_1935:
        /* <DEDUP_REMOVED lines=37> */
.L_x_1964:
        /* <DEDUP_REMOVED lines=28> */
.L_x_1941:
        /* <DEDUP_REMOVED lines=9> */
[----:B------:R-:W-:Y:S05]  /*0b50*/  CALL.REL.NOINC `($__internal_64_$__cuda_sm20_div_s64) ;  /* 0x00000040001c7944 */ /* 0x000fea0003c00000 */
        /* <DEDUP_REMOVED lines=9> */
.L_x_1942:
[----:B------:R-:W-:Y:S05]  /*0bf0*/  BSYNC.RECONVERGENT B0 ;  /* 0x0000000000007941 */ /* 0x000fea0003800200 */
.L_x_1940:
        /* <DEDUP_REMOVED lines=43> */
.L_x_1944:
        /* <DEDUP_REMOVED lines=21> */
.L_x_1945:
[----:B------:R-:W-:Y:S05]  /*1000*/  BSYNC.RECONVERGENT B0 ;  /* 0x0000000000007941 */ /* 0x000fea0003800200 */
.L_x_1943:
        /* <DEDUP_REMOVED lines=40> */
.L_x_1947:
        /* <DEDUP_REMOVED lines=21> */
.L_x_1948:
[----:B------:R-:W-:Y:S05]  /*13e0*/  BSYNC.RECONVERGENT B0 ;  /* 0x0000000000007941 */ /* 0x000fea0003800200 */
.L_x_1946:
        /* <DEDUP_REMOVED lines=40> */
.L_x_1950:
        /* <DEDUP_REMOVED lines=21> */
.L_x_1951:
[----:B------:R-:W-:Y:S05]  /*17c0*/  BSYNC.RECONVERGENT B0 ;  /* 0x0000000000007941 */ /* 0x000fea0003800200 */
.L_x_1949:
        /* <DEDUP_REMOVED lines=40> */
.L_x_1953:
        /* <DEDUP_REMOVED lines=21> */
.L_x_1954:
[----:B------:R-:W-:Y:S05]  /*1ba0*/  BSYNC.RECONVERGENT B0 ;  /* 0x0000000000007941 */ /* 0x000fea0003800200 */
.L_x_1952:
        /* <DEDUP_REMOVED lines=40> */
.L_x_1956:
        /* <DEDUP_REMOVED lines=21> */
.L_x_1957:
[----:B------:R-:W-:Y:S05]  /*1f80*/  BSYNC.RECONVERGENT B0 ;  /* 0x0000000000007941 */ /* 0x000fea0003800200 */
.L_x_1955:
        /* <DEDUP_REMOVED lines=40> */
.L_x_1959:
        /* <DEDUP_REMOVED lines=21> */
.L_x_1960:
[----:B------:R-:W-:Y:S05]  /*2360*/  BSYNC.RECONVERGENT B0 ;  /* 0x0000000000007941 */ /* 0x000fea0003800200 */
.L_x_1958:
        /* <DEDUP_REMOVED lines=41> */
.L_x_1962:
        /* <DEDUP_REMOVED lines=21> */
.L_x_1963:
[----:B------:R-:W-:Y:S05]  /*2750*/  BSYNC.RECONVERGENT B0 ;  /* 0x0000000000007941 */ /* 0x000fea0003800200 */
.L_x_1961:
        /* <DEDUP_REMOVED lines=24> */
.L_x_1939:
        /* <DEDUP_REMOVED lines=36> */
.L_x_1967:
        /* <DEDUP_REMOVED lines=19> */
.L_x_1968:
[----:B------:R-:W-:Y:S05]  /*2c50*/  BSYNC.RECONVERGENT B0 ;  /* 0x0000000000007941 */ /* 0x000fea0003800200 */
.L_x_1966:
        /* <DEDUP_REMOVED lines=42> */
.L_x_1970:
        /* <DEDUP_REMOVED lines=21> */
.L_x_1971:
[----:B------:R-:W-:Y:S05]  /*3050*/  BSYNC.RECONVERGENT B0 ;  /* 0x0000000000007941 */ /* 0x000fea0003800200 */
.L_x_1969:
        /* <DEDUP_REMOVED lines=40> */
.L_x_1973:
        /* <DEDUP_REMOVED lines=21> */
.L_x_1974:
[----:B------:R-:W-:Y:S05]  /*3430*/  BSYNC.RECONVERGENT B0 ;  /* 0x0000000000007941 */ /* 0x000fea0003800200 */
.L_x_1972:
        /* <DEDUP_REMOVED lines=41> */
.L_x_1976:
        /* <DEDUP_REMOVED lines=20> */
.L_x_1977:
[----:B------:R-:W-:Y:S05]  /*3810*/  BSYNC.RECONVERGENT B0 ;  /* 0x0000000000007941 */ /* 0x000fea0003800200 */
.L_x_1975:
        /* <DEDUP_REMOVED lines=15> */
.L_x_1965:
        /* <DEDUP_REMOVED lines=37> */
.L_x_1980:
        /* <DEDUP_REMOVED lines=19> */
.L_x_1981:
[----:B------:R-:W-:Y:S05]  /*3c90*/  BSYNC.RECONVERGENT B0 ;  /* 0x0000000000007941 */ /* 0x000fea0003800200 */
.L_x_1979:
        /* <DEDUP_REMOVED lines=45> */
.L_x_1983:
        /* <DEDUP_REMOVED lines=20> */
.L_x_1984:
[----:B------:R-:W-:Y:S05]  /*40b0*/  BSYNC.RECONVERGENT B0 ;  /* 0x0000000000007941 */ /* 0x000fea0003800200 */
.L_x_1982:
        /* <DEDUP_REMOVED lines=15> */
.L_x_1978:
        /* <DEDUP_REMOVED lines=30> */
.L_x_1986:
[----:B------:R-:W-:-:S07]  /*4390*/  MOV R10, 0x43b0 ;  /* 0x000043b0000a7802 */ /* 0x000fce0000000f00 */
[----:B------:R-:W-:Y:S05]  /*43a0*/  CALL.REL.NOINC `($__internal_65_$__cuda_sm20_rem_s64) ;  /* 0x0000000c00607944 */ /* 0x000fea0003c00000 */
.L_x_1987:
[----:B------:R-:W-:Y:S05]  /*43b0*/  BSYNC.RECONVERGENT B0 ;  /* 0x0000000000007941 */ /* 0x000fea0003800200 */
.L_x_1985:
        /* <DEDUP_REMOVED lines=16> */
.L_x_1938:
        /* <DEDUP_REMOVED lines=10> */
[----:B0-----:R-:W-:Y:S01]  /*4560*/  ISETP.GE.U32.AND P0, PT, R4, UR6, PT ;  /* 0x0000000604007c0c */ /* 0x001fe2000bf06070 */
[----:B------:R-:W-:-:S05]  /*4570*/  IMAD.X R4, RZ, RZ, R2, P1 ;  /* 0x000000ffff047224 */ /* 0x000fca00008e0602 */
        /* <DEDUP_REMOVED lines=15> */
[----:B------:R-:W-:-:S04]  /*4670*/  IADD3 R11, P1, PT, R6, 0x1, RZ ;  /* 0x00000001060b7810 */ /* 0x000fc80007f3e0ff */
[----:B------:R-:W-:Y:S02]  /*4680*/  ISETP.GE.U32.AND P0, PT, R11, R8, PT ;  /* 0x000000080b00720c */ /* 0x000fe40003f06070 */
[----:B------:R-:W-:-:S04]  /*4690*/  IADD3.X R11, PT, PT, RZ, R7, RZ, P1, !PT ;  /* 0x00000007ff0b7210 */ /* 0x000fc80000ffe4ff */
        /* <DEDUP_REMOVED lines=16> */
[----:B------:R-:W-:-:S04]  /*47a0*/  IADD3.X R8, PT, PT, RZ, R7, RZ, P1, !PT ;  /* 0x00000007ff087210 */ /* 0x000fc80000ffe4ff */
[----:B------:R-:W-:Y:S02]  /*47b0*/  ISETP.GE.U32.AND.EX P0, PT, R8, R9, PT, P0 ;  /* 0x000000090800720c */ /* 0x000fe40003f06100 */
[----:B------:R-:W-:-:S04]  /*47c0*/  LEA R8, P1, R15, R4, 0x1 ;  /* 0x000000040f087211 */ /* 0x000fc800078208ff */
[----:B------:R-:W-:-:S05]  /*47d0*/  LEA.HI.X R9, R15, R5, R21, 0x1, P1 ;  /* 0x000000050f097211 */ /* 0x000fca00008f0c15 */
[----:B------:R0:W5:Y:S02]  /*47e0*/  LDG.E.U16 R22, desc[UR4][R8.64] ;  /* 0x0000000408167981 */ /* 0x000164000c1e1500 */
[----:B------:R-:W-:-:S04]  /*47f0*/  @!P0 IMAD.WIDE.U32 R12, R10, 0x6, R4 ;  /* 0x000000060a0c8825 */ /* 0x000fc800078e0004 */
[----:B------:R-:W-:-:S04]  /*4800*/  @!P0 IMAD R11, R11, 0x6, RZ ;  /* 0x000000060b0b8824 */ /* 0x000fc800078e02ff */
[----:B------:R-:W-:-:S05]  /*4810*/  @!P0 IMAD.IADD R13, R13, 0x1, R11 ;  /* 0x000000010d0d8824 */ /* 0x000fca00078e020b */
[----:B------:R0:W5:Y:S02]  /*4820*/  @!P0 LDG.E.U16 R18, desc[UR4][R12.64] ;  /* 0x000000040c128981 */ /* 0x000164000c1e1500 */
.L_x_1991:
[----:B------:R-:W-:Y:S05]  /*4830*/  BSYNC.RECONVERGENT B1 ;  /* 0x0000000000017941 */ /* 0x000fea0003800200 */
.L_x_1990:
[C---:B------:R-:W-:Y:S02]  /*4840*/  IADD3 R5, P5, PT, R0.reuse, 0x2, RZ ;  /* 0x0000000200057810 */ /* 0x040fe40007fbe0ff */
[C---:B------:R-:W-:Y:S02]  /*4850*/  IADD3 R4, P6, PT, R0.reuse, 0x3, RZ ;  /* 0x0000000300047810 */ /* 0x040fe40007fde0ff */
[----:B0-----:R-:W-:Y:S02]  /*4860*/  IADD3 R8, P4, PT, R0, 0x1, RZ ;  /* 0x0000000100087810 */ /* 0x001fe40007f9e0ff */
        /* <DEDUP_REMOVED lines=10> */
[----:B------:R-:W-:Y:S02]  /*4910*/  ISETP.GE.AND.EX P0, PT, R0, UR7, PT, P0 ;  /* 0x0000000700007c0c */ /* 0x000fe4000bf06300 */
[----:B-----5:R-:W-:Y:S02]  /*4920*/  SEL R19, R19, RZ, P3 ;  /* 0x000000ff13137207 */ /* 0x020fe40001800000 */
[----:B------:R-:W-:Y:S02]  /*4930*/  SEL R20, R20, RZ, P2 ;  /* 0x000000ff14147207 */ /* 0x000fe40001000000 */
[----:B------:R-:W-:Y:S02]  /*4940*/  SEL R22, R22, RZ, P1 ;  /* 0x000000ff16167207 */ /* 0x000fe40000800000 */
[----:B------:R-:W-:Y:S02]  /*4950*/  SEL R8, R18, RZ, P0 ;  /* 0x000000ff12087207 */ /* 0x000fe40000000000 */
[----:B------:R-:W-:-:S02]  /*4960*/  PRMT R12, R19, 0x7610, R12 ;  /* 0x00007610130c7816 */ /* 0x000fc4000000000c */
[----:B------:R-:W-:Y:S02]  /*4970*/  PRMT R18, R20, 0x7610, R18 ;  /* 0x0000761014127816 */ /* 0x000fe40000000012 */
[----:B------:R-:W-:-:S07]  /*4980*/  PRMT R9, R22, 0x7610, R9 ;  /* 0x0000761016097816 */ /* 0x000fce0000000009 */
.L_x_1989:
[----:B------:R-:W-:Y:S05]  /*4990*/  BSYNC.RECONVERGENT B0 ;  /* 0x0000000000007941 */ /* 0x000fea0003800200 */
.L_x_1988:
        /* <DEDUP_REMOVED lines=13> */
[----:B------:R-:W0:Y:S01]  /*4a70*/  LDC.64 R2, c[0x0][R3+0x448] ;  /* 0x0001120003027b82 */ /* 0x000e220000000a00 */
[----:B------:R-:W-:-:S04]  /*4a80*/  IADD3 R13, P1, PT, R6, 0x2, RZ ;  /* 0x00000002060d7810 */ /* 0x000fc80007f3e0ff */
[----:B------:R-:W-:Y:S02]  /*4a90*/  ISETP.GE.U32.AND P0, PT, R13, R10, PT ;  /* 0x0000000a0d00720c */ /* 0x000fe40003f06070 */
[----:B------:R-:W-:-:S04]  /*4aa0*/  IADD3.X R13, PT, PT, RZ, R7, RZ, P1, !PT ;  /* 0x00000007ff0d7210 */ /* 0x000fc80000ffe4ff */
[----:B------:R-:W-:Y:S02]  /*4ab0*/  ISETP.GE.U32.AND.EX P0, PT, R13, R11, PT, P0 ;  /* 0x0000000b0d00720c */ /* 0x000fe40003f06100 */
[----:B0-----:R-:W-:-:S04]  /*4ac0*/  LEA R12, P1, R2, R4, 0x1 ;  /* 0x00000004020c7211 */ /* 0x001fc800078208ff */
[----:B------:R-:W-:-:S05]  /*4ad0*/  LEA.HI.X R13, R2, R5, R3, 0x1, P1 ;  /* 0x00000005020d7211 */ /* 0x000fca00008f0c03 */
[----:B------:R0:W-:Y:S02]  /*4ae0*/  STG.E.U16 desc[UR4][R12.64], R18 ;  /* 0x000000120c007986 */ /* 0x0001e4000c101504 */
[----:B------:R-:W-:Y:S05]  /*4af0*/  @P0 EXIT ;  /* 0x000000000000094d */ /* 0x000fea0003800000 */
[----:B0-----:R-:W-:-:S04]  /*4b00*/  IADD3 R13, P1, PT, R6, 0x3, RZ ;  /* 0x00000003060d7810 */ /* 0x001fc80007f3e0ff */
[----:B------:R-:W-:Y:S01]  /*4b10*/  ISETP.GE.U32.AND P0, PT, R13, R10, PT ;  /* 0x0000000a0d00720c */ /* 0x000fe20003f06070 */
[----:B------:R-:W-:Y:S01]  /*4b20*/  IMAD.X R7, RZ, RZ, R7, P1 ;  /* 0x000000ffff077224 */ /* 0x000fe200008e0607 */
[----:B------:R-:W-:-:S04]  /*4b30*/  LEA R6, P1, R2, R4, 0x2 ;  /* 0x0000000402067211 */ /* 0x000fc800078210ff */
[----:B------:R-:W-:Y:S02]  /*4b40*/  ISETP.GE.U32.AND.EX P0, PT, R7, R11, PT, P0 ;  /* 0x0000000b0700720c */ /* 0x000fe40003f06100 */
[----:B------:R-:W-:-:S05]  /*4b50*/  LEA.HI.X R7, R2, R5, R3, 0x2, P1 ;  /* 0x0000000502077211 */ /* 0x000fca00008f1403 */
[----:B------:R0:W-:Y:S06]  /*4b60*/  STG.E.U16 desc[UR4][R6.64], R9 ;  /* 0x0000000906007986 */ /* 0x0001ec000c101504 */
[----:B------:R-:W-:Y:S05]  /*4b70*/  @P0 EXIT ;  /* 0x000000000000094d */ /* 0x000fea0003800000 */
[----:B------:R-:W-:-:S04]  /*4b80*/  IMAD.WIDE.U32 R4, R2, 0x6, R4 ;  /* 0x0000000602047825 */ /* 0x000fc800078e0004 */
[----:B------:R-:W-:-:S05]  /*4b90*/  IMAD R3, R3, 0x6, RZ ;  /* 0x0000000603037824 */ /* 0x000fca00078e02ff */
[----:B------:R-:W-:-:S05]  /*4ba0*/  IADD3 R5, PT, PT, R5, R3, RZ ;  /* 0x0000000305057210 */ /* 0x000fca0007ffe0ff */
[----:B------:R-:W-:Y:S01]  /*4bb0*/  STG.E.U16 desc[UR4][R4.64], R8 ;  /* 0x0000000804007986 */ /* 0x000fe2000c101504 */
[----:B------:R-:W-:Y:S05]  /*4bc0*/  EXIT ;  /* 0x000000000000794d */ /* 0x000fea0003800000 */
        .weak           $__internal_64_$__cuda_sm20_div_s64
        .type           $__internal_64_$__cuda_sm20_div_s64,@function
        .size           $__internal_64_$__cuda_sm20_div_s64,($__internal_65_$__cuda_sm20_rem_s64 - $__internal_64_$__cuda_sm20_div_s64)
$__internal_64_$__cuda_sm20_div_s64:
        /* <DEDUP_REMOVED lines=79> */
[----:B------:R-:W-:Y:S01]  /*50c0*/  SEL R10, R10, R9, !P1 ;  /* 0x000000090a0a7207 */ /* 0x000fe20004800000 */
[----:B------:R-:W-:Y:S01]  /*50d0*/  HFMA2 R9, -RZ, RZ, 0, 0 ;  /* 0x00000000ff097431 */ /* 0x000fe200000001ff */
[----:B------:R-:W-:-:S02]  /*50e0*/  ISETP.NE.AND.EX P0, PT, R4, RZ, PT, P0 ;  /* 0x000000ff0400720c */ /* 0x000fc40003f05300 */
[----:B------:R-:W-:Y:S02]  /*50f0*/  SEL R5, R5, R11, !P1 ;  /* 0x0000000b05057207 */ /* 0x000fe40004800000 */
[----:B------:R-:W-:Y:S02]  /*5100*/  SEL R10, R10, 0xffffffff, P0 ;  /* 0xffffffff0a0a7807 */ /* 0x000fe40000000000 */
[----:B------:R-:W-:Y:S01]  /*5110*/  SEL R11, R5, 0xffffffff, P0 ;  /* 0xffffffff050b7807 */ /* 0x000fe20000000000 */
[----:B------:R-:W-:Y:S06]  /*5120*/  RET.REL.NODEC R8 `(_ZN2at6native16triu_tril_kernelIslLb1ELi4ELb0EEEvNS_4cuda6detail10TensorInfoIT_T0_EENS4_IKS5_S6_EEllS6_) ;  /* 0xffffffac08b47950 */ /* 0x000fec0003c3ffff */
        .weak           $__internal_65_$__cuda_sm20_rem_s64
        .type           $__internal_65_$__cuda_sm20_rem_s64,@function
        .size           $__internal_65_$__cuda_sm20_rem_s64,(.L_x_6355 - $__internal_65_$__cuda_sm20_rem_s64)
$__internal_65_$__cuda_sm20_rem_s64:
        /* <DEDUP_REMOVED lines=79> */
[----:B------:R-:W-:Y:S06]  /*5620*/  RET.REL.NODEC R10 `(_ZN2at6native16triu_tril_kernelIslLb1ELi4ELb0EEEvNS_4cuda6detail10TensorInfoIT_T0_EENS4_IKS5_S6_EEllS6_) ;  /* 0xffffffa80a747950 */ /* 0x000fec0003c3ffff */
.L_x_1992:
        /* <DEDUP_REMOVED lines=13> */
.L_x_6355:


//--------------------- .text._ZN2at6native16triu_tril_kernelIslLb1ELi4ELb1EEEvNS_4cuda6detail10TensorInfoIT_T0_EENS4_IKS5_S6_EEllS6_ --------------------------
	.section	.text._ZN2at6native16triu_tril_kernelIslLb1ELi4ELb1EEEvNS_4cuda6detail10TensorInfoIT_T0_EENS4_IKS5_S6_EEllS6_,"ax",@progbits
	.align	128
        .global         _ZN2at6native16triu_tril_kernelIslLb1ELi4ELb1EEEvNS_4cuda6detail10TensorInfoIT_T0_EENS4_IKS5_S6_EEllS6_
        .type           _ZN2at6native16triu_tril_kernelIslLb1ELi4ELb1EEEvNS_4cuda6detail10TensorInfoIT_T0_EENS4_IKS5_S6_EEllS6_,@function
        .size           _ZN2at6native16triu_tril_kernelIslLb1ELi4ELb1EEEvNS_4cuda6detail10TensorInfoIT_T0_EENS4_IKS5_S6_EEllS6_,(.L_x_6357 - _ZN2at6native16triu_tril_kernelIslLb1ELi4ELb1EEEvNS_4cuda6detail10TensorInfoIT_T0_EENS4_IKS5_S6_EEllS6_)
        .other          _ZN2at6native16triu_tril_kernelIslLb1ELi4ELb1EEEvNS_4cuda6detail10TensorInfoIT_T0_EENS4_IKS5_S6_EEllS6_,@"STO_CUDA_ENTRY STV_DEFAULT"
_ZN2at6native16triu_tril_kernelIslLb1ELi4ELb1EEEvNS_4cuda6detail10TensorInfoIT_T0_EENS4_IKS5_S6_EEllS6_:
.text._ZN2at6native16triu_tril_kernelIslLb1ELi4ELb1EEEvNS_4cuda6detail10TensorInfoIT_T0_EENS4_IKS5_S6_EEllS6_:
        /* <DEDUP_REMOVED lines=41> */
.L_x_1994:
[----:B------:R-:W0:Y:S01]  /*0290*/  LDCU.64 UR4, c[0x0][0x6d0] ;  /* 0x0000da00ff0477ac */ /* 0x000e220008000a00 */
[----:B------:R-:W-:Y:S01]  /*02a0*/  IMAD.MOV.U32 R6, RZ, RZ, R10 ;  /* 0x000000ffff067224 */ /* 0x000fe200078e000a */
[----:B------:R-:W-:Y:S01]  /*02b0*/  MOV R4, 0x300 ;  /* 0x0000030000047802 */ /* 0x000fe20000000f00 */
[----:B------:R-:W-:Y:S02]  /*02c0*/  IMAD.MOV.U32 R23, RZ, RZ, R11 ;  /* 0x000000ffff177224 */ /* 0x000fe400078e000b */
[----:B0-----:R-:W-:Y:S01]  /*02d0*/  IMAD.U32 R8, RZ, RZ, UR4 ;  /* 0x00000004ff087e24 */ /* 0x001fe2000f8e00ff */
[----:B------:R-:W-:-:S07]  /*02e0*/  MOV R7, UR5 ;  /* 0x0000000500077c02 */ /* 0x000fce0008000f00 */
[----:B------:R-:W-:Y:S05]  /*02f0*/  CALL.REL.NOINC `($__internal_66_$__cuda_sm20_div_s64) ;  /* 0x0000003c001c7944 */ /* 0x000fea0003c00000 */
[----:B------:R-:W0:Y:S01]  /*0300*/  LDCU.64 UR4, c[0x0][0x6d0] ;  /* 0x0000da00ff0477ac */ /* 0x000e220008000a00 */
[----:B------:R-:W-:-:S05]  /*0310*/  IADD3 R5, P0, PT, RZ, -R20, RZ ;  /* 0x80000014ff057210 */ /* 0x000fca0007f1e0ff */
[----:B------:R-:W-:-:S04]  /*0320*/  IMAD.X R0, RZ, RZ, ~R21, P0 ;  /* 0x000000ffff007224 */ /* 0x000fc800000e0e15 */
[----:B0-----:R-:W-:Y:S02]  /*0330*/  IMAD R0, R0, UR4, RZ ;  /* 0x0000000400007c24 */ /* 0x001fe4000f8e02ff */
[----:B------:R-:W-:-:S04]  /*0340*/  IMAD.WIDE.U32 R2, R5, UR4, R10 ;  /* 0x0000000405027c25 */ /* 0x000fc8000f8e000a */
[----:B------:R-:W-:-:S05]  /*0350*/  IMAD R5, R5, UR5, R0 ;  /* 0x0000000505057c24 */ /* 0x000fca000f8e0200 */
[----:B------:R-:W-:-:S07]  /*0360*/  IADD3 R0, PT, PT, R3, R5, RZ ;  /* 0x0000000503007210 */ /* 0x000fce0007ffe0ff */
.L_x_1995:
[----:B------:R-:W-:Y:S05]  /*0370*/  BSYNC.RECONVERGENT B0 ;  /* 0x0000000000007941 */ /* 0x000fea0003800200 */
.L_x_1993:
        /* <DEDUP_REMOVED lines=27> */
.L_x_1997:
[----:B------:R-:W-:Y:S01]  /*0530*/  MOV R6, R20 ;  /* 0x0000001400067202 */ /* 0x000fe20000000f00 */
[----:B------:R-:W-:Y:S01]  /*0540*/  IMAD.MOV.U32 R23, RZ, RZ, R21 ;  /* 0x000000ffff177224 */ /* 0x000fe200078e0015 */
[----:B------:R-:W-:Y:S01]  /*0550*/  MOV R4, R8 ;  /* 0x0000000800047202 */ /* 0x000fe20000000f00 */
[----:B------:R-:W-:Y:S01]  /*0560*/  IMAD.MOV.U32 R3, RZ, RZ, R9 ;  /* 0x000000ffff037224 */ /* 0x000fe200078e0009 */
[----:B------:R-:W-:-:S07]  /*0570*/  MOV R22, 0x590 ;  /* 0x0000059000167802 */ /* 0x000fce0000000f00 */
[----:B------:R-:W-:Y:S05]  /*0580*/  CALL.REL.NOINC `($__internal_67_$__cuda_sm20_rem_s64) ;  /* 0x0000003c00d47944 */ /* 0x000fea0003c00000 */
[----:B------:R-:W-:Y:S01]  /*0590*/  MOV R10, R6 ;  /* 0x00000006000a7202 */ /* 0x000fe20000000f00 */
[----:B------:R-:W-:-:S07]  /*05a0*/  IMAD.MOV.U32 R11, RZ, RZ, R3 ;  /* 0x000000ffff0b7224 */ /* 0x000fce00078e0003 */
.L_x_1998:
[----:B------:R-:W-:Y:S05]  /*05b0*/  BSYNC.RECONVERGENT B0 ;  /* 0x0000000000007941 */ /* 0x000fea0003800200 */
.L_x_1996:
        /* <DEDUP_REMOVED lines=30> */
.L_x_2000:
[----:B------:R-:W-:Y:S01]  /*07a0*/  IMAD.MOV.U32 R6, RZ, RZ, R20 ;  /* 0x000000ffff067224 */ /* 0x000fe200078e0014 */
[----:B------:R-:W-:Y:S01]  /*07b0*/  MOV R23, R21 ;  /* 0x0000001500177202 */ /* 0x000fe20000000f00 */
[----:B------:R-:W-:Y:S01]  /*07c0*/  IMAD.MOV.U32 R7, RZ, RZ, R9 ;  /* 0x000000ffff077224 */ /* 0x000fe200078e0009 */
[----:B------:R-:W-:-:S07]  /*07d0*/  MOV R4, 0x7f0 ;  /* 0x000007f000047802 */ /* 0x000fce0000000f00 */
[----:B-1----:R-:W-:Y:S05]  /*07e0*/  CALL.REL.NOINC `($__internal_66_$__cuda_sm20_div_s64) ;  /* 0x0000003400e07944 */ /* 0x002fea0003c00000 */
[----:B------:R-:W-:Y:S01]  /*07f0*/  MOV R6, R20 ;  /* 0x0000001400067202 */ /* 0x000fe20000000f00 */
[----:B------:R-:W-:-:S07]  /*0800*/  IMAD.MOV.U32 R23, RZ, RZ, R21 ;  /* 0x000000ffff177224 */ /* 0x000fce00078e0015 */
.L_x_2001:
[----:B------:R-:W-:Y:S05]  /*0810*/  BSYNC.RECONVERGENT B0 ;  /* 0x0000000000007941 */ /* 0x000fea0003800200 */
.L_x_1999:
        /* <DEDUP_REMOVED lines=24> */
.L_x_2028:
        /* <DEDUP_REMOVED lines=28> */
.L_x_2005:
[----:B------:R-:W-:Y:S01]  /*0b60*/  IMAD.U32 R13, RZ, RZ, UR9 ;  /* 0x00000009ff0d7e24 */ /* 0x000fe2000f8e00ff */
[----:B------:R-:W-:Y:S01]  /*0b70*/  MOV R8, UR8 ;  /* 0x0000000800087c02 */ /* 0x000fe20008000f00 */
[----:B------:R-:W-:Y:S01]  /*0b80*/  IMAD.U32 R9, RZ, RZ, UR9 ;  /* 0x00000009ff097e24 */ /* 0x000fe2000f8e00ff */
[----:B------:R-:W-:Y:S02]  /*0b90*/  MOV R12, UR8 ;  /* 0x00000008000c7c02 */ /* 0x000fe40008000f00 */
[----:B------:R-:W-:Y:S02]  /*0ba0*/  MOV R7, R13 ;  /* 0x0000000d00077202 */ /* 0x000fe40000000f00 */
[----:B------:R-:W-:-:S07]  /*0bb0*/  MOV R4, 0xbd0 ;  /* 0x00000bd000047802 */ /* 0x000fce0000000f00 */
[----:B------:R-:W-:Y:S05]  /*0bc0*/  CALL.REL.NOINC `($__internal_66_$__cuda_sm20_div_s64) ;  /* 0x0000003000e87944 */ /* 0x000fea0003c00000 */
        /* <DEDUP_REMOVED lines=9> */
.L_x_2006:
[----:B------:R-:W-:Y:S05]  /*0c60*/  BSYNC.RECONVERGENT B0 ;  /* 0x0000000000007941 */ /* 0x000fea0003800200 */
.L_x_2004:
        /* <DEDUP_REMOVED lines=34> */
.L_x_2008:
[----:B------:R-:W-:Y:S01]  /*0e90*/  MOV R6, UR14 ;  /* 0x0000000e00067c02 */ /* 0x000fe20008000f00 */
[----:B------:R-:W-:Y:S01]  /*0ea0*/  IMAD.U32 R9, RZ, RZ, UR15 ;  /* 0x0000000fff097e24 */ /* 0x000fe2000f8e00ff */
[----:B------:R-:W-:Y:S01]  /*0eb0*/  MOV R8, UR14 ;  /* 0x0000000e00087c02 */ /* 0x000fe20008000f00 */
[----:B------:R-:W-:Y:S01]  /*0ec0*/  IMAD.U32 R7, RZ, RZ, UR15 ;  /* 0x0000000fff077e24 */ /* 0x000fe2000f8e00ff */
[----:B------:R-:W-:Y:S01]  /*0ed0*/  MOV R6, R16 ;  /* 0x0000001000067202 */ /* 0x000fe20000000f00 */
[----:B------:R-:W-:Y:S01]  /*0ee0*/  IMAD.MOV.U32 R23, RZ, RZ, R17 ;  /* 0x000000ffff177224 */ /* 0x000fe200078e0011 */
[----:B------:R-:W-:-:S07]  /*0ef0*/  MOV R4, 0xf10 ;  /* 0x00000f1000047802 */ /* 0x000fce0000000f00 */
[----:B------:R-:W-:Y:S05]  /*0f00*/  CALL.REL.NOINC `($__internal_66_$__cuda_sm20_div_s64) ;  /* 0x0000003000187944 */ /* 0x000fea0003c00000 */
        /* <DEDUP_REMOVED lines=10> */
.L_x_2009:
[----:B------:R-:W-:Y:S05]  /*0fb0*/  BSYNC.RECONVERGENT B0 ;  /* 0x0000000000007941 */ /* 0x000fea0003800200 */
.L_x_2007:
        /* <DEDUP_REMOVED lines=35> */
.L_x_2011:
[----:B------:R-:W-:Y:S01]  /*11f0*/  IMAD.U32 R6, RZ, RZ, UR14 ;  /* 0x0000000eff067e24 */ /* 0x000fe2000f8e00ff */
[----:B------:R-:W-:Y:S01]  /*1200*/  MOV R9, UR15 ;  /* 0x0000000f00097c02 */ /* 0x000fe20008000f00 */
[----:B------:R-:W-:Y:S01]  /*1210*/  IMAD.U32 R8, RZ, RZ, UR14 ;  /* 0x0000000eff087e24 */ /* 0x000fe2000f8e00ff */
[----:B------:R-:W-:Y:S01]  /*1220*/  MOV R7, UR15 ;  /* 0x0000000f00077c02 */ /* 0x000fe20008000f00 */
[----:B------:R-:W-:Y:S01]  /*1230*/  IMAD.MOV.U32 R6, RZ, RZ, R16 ;  /* 0x000000ffff067224 */ /* 0x000fe200078e0010 */
[----:B------:R-:W-:Y:S02]  /*1240*/  MOV R23, R17 ;  /* 0x0000001100177202 */ /* 0x000fe40000000f00 */
[----:B------:R-:W-:-:S07]  /*1250*/  MOV R4, 0x1270 ;  /* 0x0000127000047802 */ /* 0x000fce0000000f00 */
[----:B------:R-:W-:Y:S05]  /*1260*/  CALL.REL.NOINC `($__internal_66_$__cuda_sm20_div_s64) ;  /* 0x0000002c00407944 */ /* 0x000fea0003c00000 */
        /* <DEDUP_REMOVED lines=10> */
.L_x_2012:
[----:B------:R-:W-:Y:S05]  /*1310*/  BSYNC.RECONVERGENT B0 ;  /* 0x0000000000007941 */ /* 0x000fea0003800200 */
.L_x_2010:
        /* <DEDUP_REMOVED lines=35> */
.L_x_2014:
        /* <DEDUP_REMOVED lines=18> */
.L_x_2015:
[----:B------:R-:W-:Y:S05]  /*1670*/  BSYNC.RECONVERGENT B0 ;  /* 0x0000000000007941 */ /* 0x000fea0003800200 */
.L_x_2013:
        /* <DEDUP_REMOVED lines=35> */
.L_x_2017:
        /* <DEDUP_REMOVED lines=18> */
.L_x_2018:
[----:B------:R-:W-:Y:S05]  /*19d0*/  BSYNC.RECONVERGENT B0 ;  /* 0x0000000000007941 */ /* 0x000fea0003800200 */
.L_x_2016:
        /* <DEDUP_REMOVED lines=35> */
.L_x_2020:
        /* <DEDUP_REMOVED lines=18> */
.L_x_2021:
[----:B------:R-:W-:Y:S05]  /*1d30*/  BSYNC.RECONVERGENT B0 ;  /* 0x0000000000007941 */ /* 0x000fea0003800200 */
.L_x_2019:
        /* <DEDUP_REMOVED lines=35> */
.L_x_2023:
        /* <DEDUP_REMOVED lines=18> */
.L_x_2024:
[----:B------:R-:W-:Y:S05]  /*2090*/  BSYNC.RECONVERGENT B0 ;  /* 0x0000000000007941 */ /* 0x000fea0003800200 */
.L_x_2022:
        /* <DEDUP_REMOVED lines=34> */
.L_x_2026:
        /* <DEDUP_REMOVED lines=18> */
.L_x_2027:
[----:B------:R-:W-:Y:S05]  /*23e0*/  BSYNC.RECONVERGENT B0 ;  /* 0x0000000000007941 */ /* 0x000fea0003800200 */
.L_x_2025:
        /* <DEDUP_REMOVED lines=14> */
.L_x_2003:
        /* <DEDUP_REMOVED lines=36> */
.L_x_2031:
[----:B------:R-:W-:Y:S01]  /*2710*/  MOV R13, UR13 ;  /* 0x0000000d000d7c02 */ /* 0x000fe20008000f00 */
[----:B------:R-:W-:Y:S01]  /*2720*/  IMAD.U32 R8, RZ, RZ, UR12 ;  /* 0x0000000cff087e24 */ /* 0x000fe2000f8e00ff */
[----:B------:R-:W-:Y:S01]  /*2730*/  MOV R9, UR13 ;  /* 0x0000000d00097c02 */ /* 0x000fe20008000f00 */
[----:B------:R-:W-:Y:S01]  /*2740*/  IMAD.U32 R12, RZ, RZ, UR12 ;  /* 0x0000000cff0c7e24 */ /* 0x000fe2000f8e00ff */
[----:B------:R-:W-:Y:S01]  /*2750*/  MOV R4, 0x2780 ;  /* 0x0000278000047802 */ /* 0x000fe20000000f00 */
[----:B------:R-:W-:-:S07]  /*2760*/  IMAD.MOV.U32 R7, RZ, RZ, R13 ;  /* 0x000000ffff077224 */ /* 0x000fce00078e000d */
[----:B------:R-:W-:Y:S05]  /*2770*/  CALL.REL.NOINC `($__internal_66_$__cuda_sm20_div_s64) ;  /* 0x0000001400fc7944 */ /* 0x000fea0003c00000 */
        /* <DEDUP_REMOVED lines=9> */
.L_x_2032:
[----:B------:R-:W-:Y:S05]  /*2810*/  BSYNC.RECONVERGENT B0 ;  /* 0x0000000000007941 */ /* 0x000fea0003800200 */
.L_x_2030:
        /* <DEDUP_REMOVED lines=33> */
.L_x_2034:
        /* <DEDUP_REMOVED lines=18> */
.L_x_2035:
[----:B------:R-:W-:Y:S05]  /*2b50*/  BSYNC.RECONVERGENT B0 ;  /* 0x0000000000007941 */ /* 0x000fea0003800200 */
.L_x_2033:
        /* <DEDUP_REMOVED lines=34> */
.L_x_2037:
        /* <DEDUP_REMOVED lines=18> */
.L_x_2038:
[----:B------:R-:W-:Y:S05]  /*2ea0*/  BSYNC.RECONVERGENT B0 ;  /* 0x0000000000007941 */ /* 0x000fea0003800200 */
.L_x_2036:
        /* <DEDUP_REMOVED lines=34> */
.L_x_2040:
        /* <DEDUP_REMOVED lines=18> */
.L_x_2041:
[----:B------:R-:W-:Y:S05]  /*31f0*/  BSYNC.RECONVERGENT B0 ;  /* 0x0000000000007941 */ /* 0x000fea0003800200 */
.L_x_2039:
[----:B------:R-:W0:Y:S01]  /*3200*/  LDCU.64 UR8, c[0x0][UR4+0x438] ;  /* 0x00008700040877ac */ /* 0x000e220008000a00 */
[----:B------:R-:W-:Y:S01]  /*3210*/  MOV R14, R12 ;  /* 0x0000000c000e7202 */ /* 0x000fe20000000f00 */
[----:B------:R-:W-:Y:S01]  /*3220*/  UIADD3 UR5, UPT, UPT, UR5, -0x4, URZ ;  /* 0xfffffffc05057890 */ /* 0x000fe2000fffe0ff */
[----:B0-----:R-:W-:-:S03]  /*3230*/  IMAD R4, R8, UR9, RZ ;  /* 0x0000000908047c24 */ /* 0x001fc6000f8e02ff */
[----:B------:R-:W-:-:S04]  /*3240*/  IMAD.WIDE.U32 R14, R8, UR8, R14 ;  /* 0x00000008080e7c25 */ /* 0x000fc8000f8e000e */
[----:B------:R-:W-:-:S04]  /*3250*/  IMAD R3, R3, UR8, R4 ;  /* 0x0000000803037c24 */ /* 0x000fc8000f8e0204 */
[----:B------:R-:W-:-:S07]  /*3260*/  IMAD.IADD R15, R15, 0x1, R3 ;  /* 0x000000010f0f7824 */ /* 0x000fce00078e0203 */
.L_x_2029:
        /* <DEDUP_REMOVED lines=37> */
.L_x_2044:
        /* <DEDUP_REMOVED lines=16> */
.L_x_2045:
[----:B------:R-:W-:Y:S05]  /*35c0*/  BSYNC.RECONVERGENT B0 ;  /* 0x0000000000007941 */ /* 0x000fea0003800200 */
.L_x_2043:
        /* <DEDUP_REMOVED lines=33> */
.L_x_2047:
        /* <DEDUP_REMOVED lines=18> */
.L_x_2048:
[----:B------:R-:W-:Y:S05]  /*3900*/  BSYNC.RECONVERGENT B0 ;  /* 0x0000000000007941 */ /* 0x000fea0003800200 */
.L_x_2046:
[----:B------:R-:W0:Y:S01]  /*3910*/  LDCU.64 UR8, c[0x0][UR4+0x448] ;  /* 0x00008900040877ac */ /* 0x000e220008000a00 */
[----:B------:R-:W-:Y:S01]  /*3920*/  IMAD.MOV.U32 R16, RZ, RZ, R14 ;  /* 0x000000ffff107224 */ /* 0x000fe200078e000e */
[----:B------:R-:W-:Y:S01]  /*3930*/  UIADD3 UR5, UPT, UPT, UR5, -0x2, URZ ;  /* 0xfffffffe05057890 */ /* 0x000fe2000fffe0ff */
[C---:B0-----:R-:W-:Y:S02]  /*3940*/  IMAD R4, R8.reuse, UR9, RZ ;  /* 0x0000000908047c24 */ /* 0x041fe4000f8e02ff */
[----:B------:R-:W-:-:S04]  /*3950*/  IMAD.WIDE.U32 R14, R8, UR8, R16 ;  /* 0x00000008080e7c25 */ /* 0x000fc8000f8e0010 */
[----:B------:R-:W-:-:S05]  /*3960*/  IMAD R3, R3, UR8, R4 ;  /* 0x0000000803037c24 */ /* 0x000fca000f8e0204 */
[----:B------:R-:W-:-:S07]  /*3970*/  IADD3 R15, PT, PT, R15, R3, RZ ;  /* 0x000000030f0f7210 */ /* 0x000fce0007ffe0ff */
.L_x_2042:
        /* <DEDUP_REMOVED lines=29> */
.L_x_2050:
[----:B------:R-:W-:Y:S01]  /*3b50*/  MOV R8, UR12 ;  /* 0x0000000c00087c02 */ /* 0x000fe20008000f00 */
[----:B------:R-:W-:Y:S01]  /*3b60*/  IMAD.U32 R13, RZ, RZ, UR13 ;  /* 0x0000000dff0d7e24 */ /* 0x000fe2000f8e00ff */
[----:B------:R-:W-:Y:S01]  /*3b70*/  MOV R12, UR12 ;  /* 0x0000000c000c7c02 */ /* 0x000fe20008000f00 */
[----:B------:R-:W-:Y:S01]  /*3b80*/  IMAD.U32 R9, RZ, RZ, UR13 ;  /* 0x0000000dff097e24 */ /* 0x000fe2000f8e00ff */
[----:B------:R-:W-:Y:S01]  /*3b90*/  MOV R4, R8 ;  /* 0x0000000800047202 */ /* 0x000fe20000000f00 */
[----:B------:R-:W-:Y:S01]  /*3ba0*/  IMAD.MOV.U32 R3, RZ, RZ, R13 ;  /* 0x000000ffff037224 */ /* 0x000fe200078e000d */
[----:B------:R-:W-:-:S07]  /*3bb0*/  MOV R22, 0x3bd0 ;  /* 0x00003bd000167802 */ /* 0x000fce0000000f00 */
[----:B------:R-:W-:Y:S05]  /*3bc0*/  CALL.REL.NOINC `($__internal_67_$__cuda_sm20_rem_s64) ;  /* 0x0000000800447944 */ /* 0x000fea0003c00000 */
[----:B------:R-:W-:-:S07]  /*3bd0*/  MOV R7, R3 ;  /* 0x0000000300077202 */ /* 0x000fce0000000f00 */
.L_x_2051:
[----:B------:R-:W-:Y:S05]  /*3be0*/  BSYNC.RECONVERGENT B0 ;  /* 0x0000000000007941 */ /* 0x000fea0003800200 */
.L_x_2049:
[----:B------:R-:W0:Y:S02]  /*3bf0*/  LDCU.64 UR8, c[0x0][UR8+0x450] ;  /* 0x00008a00080877ac */ /* 0x000e240008000a00 */
[C---:B0-----:R-:W-:Y:S02]  /*3c00*/  IMAD R3, R6.reuse, UR9, RZ ;  /* 0x0000000906037c24 */ /* 0x041fe4000f8e02ff */
[----:B------:R-:W-:-:S04]  /*3c10*/  IMAD.WIDE.U32 R14, R6, UR8, R14 ;  /* 0x00000008060e7c25 */ /* 0x000fc8000f8e000e */
[----:B------:R-:W-:-:S04]  /*3c20*/  IMAD R3, R7, UR8, R3 ;  /* 0x0000000807037c24 */ /* 0x000fc8000f8e0203 */
[----:B------:R-:W-:-:S07]  /*3c30*/  IMAD.IADD R15, R15, 0x1, R3 ;  /* 0x000000010f0f7824 */ /* 0x000fce00078e0203 */
.L_x_2002:
        /* <DEDUP_REMOVED lines=51> */
        .weak           $__internal_66_$__cuda_sm20_div_s64
        .type           $__internal_66_$__cuda_sm20_div_s64,@function
        .size           $__internal_66_$__cuda_sm20_div_s64,($__internal_67_$__cuda_sm20_rem_s64 - $__internal_66_$__cuda_sm20_div_s64)
$__internal_66_$__cuda_sm20_div_s64:
        /* <DEDUP_REMOVED lines=86> */
[----:B------:R-:W-:Y:S05]  /*44d0*/  RET.REL.NODEC R8 `(_ZN2at6native16triu_tril_kernelIslLb1ELi4ELb1EEEvNS_4cuda6detail10TensorInfoIT_T0_EENS4_IKS5_S6_EEllS6_) ;  /* 0xffffffb808c87950 */ /* 0x000fea0003c3ffff */
        .weak           $__internal_67_$__cuda_sm20_rem_s64
        .type           $__internal_67_$__cuda_sm20_rem_s64,@function
        .size           $__internal_67_$__cuda_sm20_rem_s64,(.L_x_6357 - $__internal_67_$__cuda_sm20_rem_s64)
$__internal_67_$__cuda_sm20_rem_s64:
        /* <DEDUP_REMOVED lines=79> */
[----:B------:R-:W-:Y:S06]  /*49d0*/  RET.REL.NODEC R22 `(_ZN2at6native16triu_tril_kernelIslLb1ELi4ELb1EEEvNS_4cuda6detail10TensorInfoIT_T0_EENS4_IKS5_S6_EEllS6_) ;  /* 0xffffffb416887950 */ /* 0x000fec0003c3ffff */
.L_x_2052:
        /* <DEDUP_REMOVED lines=10> */
.L_x_6357:


//--------------------- .text._ZN2at6native16triu_tril_kernelIsiLb1ELi4ELb0EEEvNS_4cuda6detail10TensorInfoIT_T0_EENS4_IKS5_S6_EEllS6_ --------------------------
	.section	.text._ZN2at6native16triu_tril_kernelIsiLb1ELi4ELb0EEEvNS_4cuda6detail10TensorInfoIT_T0_EENS4_IKS5_S6_EEllS6_,"ax",@progbits
	.align	128
        .global         _ZN2at6native16triu_tril_kernelIsiLb1ELi4ELb0EEEvNS_4cuda6detail10TensorInfoIT_T0_EENS4_IKS5_S6_EEllS6_
        .type           _ZN2at6native16triu_tril_kernelIsiLb1ELi4ELb0EEEvNS_4cuda6detail10TensorInfoIT_T0_EENS4_IKS5_S6_EEllS6_,@function
        .size           _ZN2at6native16triu_tril_kernelIsiLb1ELi4ELb0EEEvNS_4cuda6detail10TensorInfoIT_T0_EENS4_IKS5_S6_EEllS6_,(.L_x_6359 - _ZN2at6native16triu_tril_kernelIsiLb1ELi4ELb0EEEvNS_4cuda6detail10TensorInfoIT_T0_EENS4_IKS5_S6_EEllS6_)
        .other          _ZN2at6native16triu_tril_kernelIsiLb1ELi4ELb0EEEvNS_4cuda6detail10TensorInfoIT_T0_EENS4_IKS5_S6_EEllS6_,@"STO_CUDA_ENTRY STV_DEFAULT"
_ZN2at6native16triu_tril_kernelIsiLb1ELi4ELb0EEEvNS_4cuda6detail10TensorInfoIT_T0_EENS4_IKS5_S6_EEllS6_:
.text._ZN2at6native16triu_tril_kernelIsiLb1ELi4ELb0EEEvNS_4cuda6detail10TensorInfoIT_T0_EENS4_IKS5_S6_EEllS6_:
        /* <DEDUP_REMOVED lines=40> */
.L_x_2054:
[----:B------:R-:W0:Y:S01]  /*0280*/  LDCU UR6, c[0x0][0x540] ;  /* 0x0000a800ff0677ac */ /* 0x000e220008000800 */
[----:B------:R-:W-:Y:S01]  /*0290*/  MOV R18, R4 ;  /* 0x0000000400127202 */ /* 0x000fe20000000f00 */
[----:B------:R-:W-:Y:S01]  /*02a0*/  IMAD.U32 R3, RZ, RZ, UR4 ;  /* 0x00000004ff037e24 */ /* 0x000fe2000f8e00ff */
[----:B------:R-:W-:Y:S01]  /*02b0*/  MOV R6, 0x2e0 ;  /* 0x000002e000067802 */ /* 0x000fe20000000f00 */
[----:B0-----:R-:W-:-:S07]  /*02c0*/  IMAD.U32 R2, RZ, RZ, UR6 ;  /* 0x00000006ff027e24 */ /* 0x001fce000f8e00ff */
[----:B------:R-:W-:Y:S05]  /*02d0*/  CALL.REL.NOINC `($__internal_68_$__cuda_sm20_div_s64) ;  /* 0x0000003400287944 */ /* 0x000fea0003c00000 */
[----:B------:R-:W0:Y:S01]  /*02e0*/  LDCU UR6, c[0x0][0x540] ;  /* 0x0000a800ff0677ac */ /* 0x000e220008000800 */
[----:B------:R-:W-:Y:S01]  /*02f0*/  IADD3 R3, PT, PT, -R9, RZ, RZ ;  /* 0x000000ff09037210 */ /* 0x000fe20007ffe1ff */
[----:B------:R-:W-:Y:S02]  /*0300*/  IMAD.MOV.U32 R16, RZ, RZ, R9 ;  /* 0x000000ffff107224 */ /* 0x000fe400078e0009 */
[----:B------:R-:W-:Y:S02]  /*0310*/  IMAD.MOV.U32 R17, RZ, RZ, R8 ;  /* 0x000000ffff117224 */ /* 0x000fe400078e0008 */
[----:B0-----:R-:W-:-:S07]  /*0320*/  IMAD R4, R3, UR6, R4 ;  /* 0x0000000603047c24 */ /* 0x001fce000f8e0204 */
.L_x_2055:
[----:B------:R-:W-:Y:S05]  /*0330*/  BSYNC.RECONVERGENT B0 ;  /* 0x0000000000007941 */ /* 0x000fea0003800200 */
.L_x_2053:
        /* <DEDUP_REMOVED lines=30> */
.L_x_2057:
[----:B------:R-:W-:Y:S01]  /*0520*/  IMAD.MOV.U32 R18, RZ, RZ, R16 ;  /* 0x000000ffff127224 */ /* 0x000fe200078e0010 */
[----:B------:R-:W-:Y:S01]  /*0530*/  MOV R6, 0x560 ;  /* 0x0000056000067802 */ /* 0x000fe20000000f00 */
[----:B------:R-:W-:-:S07]  /*0540*/  IMAD.MOV.U32 R5, RZ, RZ, R17 ;  /* 0x000000ffff057224 */ /* 0x000fce00078e0011 */
[----:B------:R-:W-:Y:S05]  /*0550*/  CALL.REL.NOINC `($__internal_68_$__cuda_sm20_div_s64) ;  /* 0x0000003000887944 */ /* 0x000fea0003c00000 */
[----:B------:R-:W-:Y:S01]  /*0560*/  IADD3 R7, PT, PT, -R9, RZ, RZ ;  /* 0x000000ff09077210 */ /* 0x000fe20007ffe1ff */
[----:B------:R-:W-:-:S04]  /*0570*/  IMAD.MOV.U32 R12, RZ, RZ, R9 ;  /* 0x000000ffff0c7224 */ /* 0x000fc800078e0009 */
[----:B------:R-:W-:-:S07]  /*0580*/  IMAD R7, R2, R7, R16 ;  /* 0x0000000702077224 */ /* 0x000fce00078e0210 */
.L_x_2058:
[----:B------:R-:W-:Y:S05]  /*0590*/  BSYNC.RECONVERGENT B0 ;  /* 0x0000000000007941 */ /* 0x000fea0003800200 */
.L_x_2056:
        /* <DEDUP_REMOVED lines=19> */
.L_x_2085:
        /* <DEDUP_REMOVED lines=30> */
.L_x_2062:
[----:B------:R-:W-:Y:S01]  /*08b0*/  IMAD.MOV.U32 R5, RZ, RZ, R8 ;  /* 0x000000ffff057224 */ /* 0x000fe200078e0008 */
[----:B------:R-:W-:Y:S01]  /*08c0*/  MOV R18, R12 ;  /* 0x0000000c00127202 */ /* 0x000fe20000000f00 */
[----:B------:R-:W-:Y:S01]  /*08d0*/  IMAD.U32 R2, RZ, RZ, UR7 ;  /* 0x00000007ff027e24 */ /* 0x000fe2000f8e00ff */
[----:B------:R-:W-:Y:S01]  /*08e0*/  MOV R6, 0x910 ;  /* 0x0000091000067802 */ /* 0x000fe20000000f00 */
[----:B------:R-:W-:-:S07]  /*08f0*/  IMAD.U32 R3, RZ, RZ, UR9 ;  /* 0x00000009ff037e24 */ /* 0x000fce000f8e00ff */
[----:B------:R-:W-:Y:S05]  /*0900*/  CALL.REL.NOINC `($__internal_68_$__cuda_sm20_div_s64) ;  /* 0x0000002c009c7944 */ /* 0x000fea0003c00000 */
[----:B------:R-:W-:Y:S01]  /*0910*/  IADD3 R3, PT, PT, -R9, RZ, RZ ;  /* 0x000000ff09037210 */ /* 0x000fe20007ffe1ff */
[----:B------:R-:W-:Y:S02]  /*0920*/  IMAD.MOV.U32 R16, RZ, RZ, R9 ;  /* 0x000000ffff107224 */ /* 0x000fe400078e0009 */
[----:B------:R-:W-:Y:S02]  /*0930*/  IMAD.MOV.U32 R17, RZ, RZ, R8 ;  /* 0x000000ffff117224 */ /* 0x000fe400078e0008 */
[----:B------:R-:W-:-:S07]  /*0940*/  IMAD R3, R3, UR7, R12 ;  /* 0x0000000703037c24 */ /* 0x000fce000f8e020c */
.L_x_2063:
[----:B------:R-:W-:Y:S05]  /*0950*/  BSYNC.RECONVERGENT B0 ;  /* 0x0000000000007941 */ /* 0x000fea0003800200 */
.L_x_2061:
        /* <DEDUP_REMOVED lines=34> */
.L_x_2065:
[----:B------:R-:W-:Y:S01]  /*0b80*/  MOV R18, R16 ;  /* 0x0000001000127202 */ /* 0x000fe20000000f00 */
[----:B------:R-:W-:Y:S01]  /*0b90*/  IMAD.MOV.U32 R5, RZ, RZ, R17 ;  /* 0x000000ffff057224 */ /* 0x000fe200078e0011 */
[----:B------:R-:W-:Y:S01]  /*0ba0*/  MOV R3, UR12 ;  /* 0x0000000c00037c02 */ /* 0x000fe20008000f00 */
[----:B------:R-:W-:Y:S01]  /*0bb0*/  IMAD.U32 R2, RZ, RZ, UR11 ;  /* 0x0000000bff027e24 */ /* 0x000fe2000f8e00ff */
[----:B------:R-:W-:-:S07]  /*0bc0*/  MOV R6, 0xbe0 ;  /* 0x00000be000067802 */ /* 0x000fce0000000f00 */
[----:B------:R-:W-:Y:S05]  /*0bd0*/  CALL.REL.NOINC `($__internal_68_$__cuda_sm20_div_s64) ;  /* 0x0000002800e87944 */ /* 0x000fea0003c00000 */
[--C-:B------:R-:W-:Y:S01]  /*0be0*/  IMAD.MOV R17, RZ, RZ, -R9.reuse ;  /* 0x000000ffff117224 */ /* 0x100fe200078e0a09 */
[----:B------:R-:W-:Y:S01]  /*0bf0*/  MOV R13, R8 ;  /* 0x00000008000d7202 */ /* 0x000fe20000000f00 */
[----:B------:R-:W-:Y:S02]  /*0c00*/  IMAD.MOV.U32 R12, RZ, RZ, R9 ;  /* 0x000000ffff0c7224 */ /* 0x000fe400078e0009 */
[----:B------:R-:W-:-:S07]  /*0c10*/  IMAD R17, R17, UR11, R16 ;  /* 0x0000000b11117c24 */ /* 0x000fce000f8e0210 */
.L_x_2066:
[----:B------:R-:W-:Y:S05]  /*0c20*/  BSYNC.RECONVERGENT B0 ;  /* 0x0000000000007941 */ /* 0x000fea0003800200 */
.L_x_2064:
        /* <DEDUP_REMOVED lines=34> */
.L_x_2068:
[----:B------:R-:W-:Y:S01]  /*0e50*/  IMAD.MOV.U32 R18, RZ, RZ, R12 ;  /* 0x000000ffff127224 */ /* 0x000fe200078e000c */
[----:B------:R-:W-:Y:S01]  /*0e60*/  MOV R2, UR12 ;  /* 0x0000000c00027c02 */ /* 0x000fe20008000f00 */
[----:B------:R-:W-:Y:S01]  /*0e70*/  IMAD.MOV.U32 R5, RZ, RZ, R13 ;  /* 0x000000ffff057224 */ /* 0x000fe200078e000d */
[----:B------:R-:W-:Y:S01]  /*0e80*/  MOV R6, 0xeb0 ;  /* 0x00000eb000067802 */ /* 0x000fe20000000f00 */
[----:B------:R-:W-:-:S07]  /*0e90*/  IMAD.U32 R3, RZ, RZ, UR13 ;  /* 0x0000000dff037e24 */ /* 0x000fce000f8e00ff */
[----:B------:R-:W-:Y:S05]  /*0ea0*/  CALL.REL.NOINC `($__internal_68_$__cuda_sm20_div_s64) ;  /* 0x0000002800347944 */ /* 0x000fea0003c00000 */
[----:B------:R-:W-:Y:S01]  /*0eb0*/  IMAD.MOV R13, RZ, RZ, -R9 ;  /* 0x000000ffff0d7224 */ /* 0x000fe200078e0a09 */
[----:B------:R-:W-:Y:S01]  /*0ec0*/  MOV R16, R9 ;  /* 0x0000000900107202 */ /* 0x000fe20000000f00 */
[----:B------:R-:W-:Y:S02]  /*0ed0*/  IMAD.MOV.U32 R17, RZ, RZ, R8 ;  /* 0x000000ffff117224 */ /* 0x000fe400078e0008 */
[----:B------:R-:W-:-:S07]  /*0ee0*/  IMAD R13, R13, UR12, R12 ;  /* 0x0000000c0d0d7c24 */ /* 0x000fce000f8e020c */
.L_x_2069:
[----:B------:R-:W-:Y:S05]  /*0ef0*/  BSYNC.RECONVERGENT B0 ;  /* 0x0000000000007941 */ /* 0x000fea0003800200 */
.L_x_2067:
        /* <DEDUP_REMOVED lines=34> */
.L_x_2071:
        /* <DEDUP_REMOVED lines=10> */
.L_x_2072:
[----:B------:R-:W-:Y:S05]  /*11c0*/  BSYNC.RECONVERGENT B0 ;  /* 0x0000000000007941 */ /* 0x000fea0003800200 */
.L_x_2070:
        /* <DEDUP_REMOVED lines=34> */
.L_x_2074:
[----:B------:R-:W-:Y:S01]  /*13f0*/  MOV R18, R12 ;  /* 0x0000000c00127202 */ /* 0x000fe20000000f00 */
[----:B------:R-:W-:Y:S01]  /*1400*/  IMAD.MOV.U32 R5, RZ, RZ, R13 ;  /* 0x000000ffff057224 */ /* 0x000fe200078e000d */
[----:B------:R-:W-:Y:S01]  /*1410*/  MOV R2, UR12 ;  /* 0x0000000c00027c02 */ /* 0x000fe20008000f00 */
[----:B------:R-:W-:Y:S01]  /*1420*/  IMAD.U32 R3, RZ, RZ, UR13 ;  /* 0x0000000dff037e24 */ /* 0x000fe2000f8e00ff */
[----:B------:R-:W-:-:S07]  /*1430*/  MOV R6, 0x1450 ;  /* 0x0000145000067802 */ /* 0x000fce0000000f00 */
[----:B------:R-:W-:Y:S05]  /*1440*/  CALL.REL.NOINC `($__internal_68_$__cuda_sm20_div_s64) ;  /* 0x0000002000cc7944 */ /* 0x000fea0003c00000 */
[----:B------:R-:W-:Y:S01]  /*1450*/  IADD3 R13, PT, PT, -R9, RZ, RZ ;  /* 0x000000ff090d7210 */ /* 0x000fe20007ffe1ff */
[----:B------:R-:W-:Y:S01]  /*1460*/  IMAD.MOV.U32 R16, RZ, RZ, R9 ;  /* 0x000000ffff107224 */ /* 0x000fe200078e0009 */
[----:B------:R-:W-:-:S03]  /*1470*/  MOV R17, R8 ;  /* 0x0000000800117202 */ /* 0x000fc60000000f00 */
[----:B------:R-:W-:-:S07]  /*1480*/  IMAD R13, R13, UR12, R12 ;  /* 0x0000000c0d0d7c24 */ /* 0x000fce000f8e020c */
.L_x_2075:
[----:B------:R-:W-:Y:S05]  /*1490*/  BSYNC.RECONVERGENT B0 ;  /* 0x0000000000007941 */ /* 0x000fea0003800200 */
.L_x_2073:
        /* <DEDUP_REMOVED lines=34> */
.L_x_2077:
        /* <DEDUP_REMOVED lines=10> */
.L_x_2078:
[----:B------:R-:W-:Y:S05]  /*1760*/  BSYNC.RECONVERGENT B0 ;  /* 0x0000000000007941 */ /* 0x000fea0003800200 */
.L_x_2076:
        /* <DEDUP_REMOVED lines=34> */
.L_x_2080:
        /* <DEDUP_REMOVED lines=10> */
.L_x_2081:
[----:B------:R-:W-:Y:S05]  /*1a30*/  BSYNC.RECONVERGENT B0 ;  /* 0x0000000000007941 */ /* 0x000fea0003800200 */
.L_x_2079:
        /* <DEDUP_REMOVED lines=33> */
.L_x_2083:
[----:B------:R-:W-:Y:S01]  /*1c50*/  MOV R18, R16 ;  /* 0x0000001000127202 */ /* 0x000fe20000000f00 */
[----:B------:R-:W-:Y:S01]  /*1c60*/  IMAD.MOV.U32 R5, RZ, RZ, R17 ;  /* 0x000000ffff057224 */ /* 0x000fe200078e0011 */
[----:B------:R-:W-:Y:S01]  /*1c70*/  MOV R2, UR11 ;  /* 0x0000000b00027c02 */ /* 0x000fe20008000f00 */
[----:B------:R-:W-:Y:S01]  /*1c80*/  IMAD.U32 R3, RZ, RZ, UR12 ;  /* 0x0000000cff037e24 */ /* 0x000fe2000f8e00ff */
[----:B------:R-:W-:-:S07]  /*1c90*/  MOV R6, 0x1cb0 ;  /* 0x00001cb000067802 */ /* 0x000fce0000000f00 */
[----:B------:R-:W-:Y:S05]  /*1ca0*/  CALL.REL.NOINC `($__internal_68_$__cuda_sm20_div_s64) ;  /* 0x0000001800b47944 */ /* 0x000fea0003c00000 */
[----:B------:R-:W-:Y:S01]  /*1cb0*/  IADD3 R17, PT, PT, -R9, RZ, RZ ;  /* 0x000000ff09117210 */ /* 0x000fe20007ffe1ff */
[----:B------:R-:W-:-:S04]  /*1cc0*/  IMAD.MOV.U32 R12, RZ, RZ, R9 ;  /* 0x000000ffff0c7224 */ /* 0x000fc800078e0009 */
[----:B------:R-:W-:-:S07]  /*1cd0*/  IMAD R17, R17, UR11, R16 ;  /* 0x0000000b11117c24 */ /* 0x000fce000f8e0210 */
.L_x_2084:
[----:B------:R-:W-:Y:S05]  /*1ce0*/  BSYNC.RECONVERGENT B0 ;  /* 0x0000000000007941 */ /* 0x000fea0003800200 */
.L_x_2082:
        /* <DEDUP_REMOVED lines=9> */
.L_x_2060:
        /* <DEDUP_REMOVED lines=34> */
.L_x_2088:
[----:B------:R-:W-:Y:S01]  /*1fa0*/  IMAD.MOV.U32 R5, RZ, RZ, R8 ;  /* 0x000000ffff057224 */ /* 0x000fe200078e0008 */
[----:B------:R-:W-:Y:S01]  /*1fb0*/  MOV R18, R12 ;  /* 0x0000000c00127202 */ /* 0x000fe20000000f00 */
[----:B------:R-:W-:Y:S01]  /*1fc0*/  IMAD.U32 R2, RZ, RZ, UR7 ;  /* 0x00000007ff027e24 */ /* 0x000fe2000f8e00ff */
[----:B------:R-:W-:Y:S02]  /*1fd0*/  MOV R3, UR8 ;  /* 0x0000000800037c02 */ /* 0x000fe40008000f00 */
[----:B------:R-:W-:-:S07]  /*1fe0*/  MOV R6, 0x2000 ;  /* 0x0000200000067802 */ /* 0x000fce0000000f00 */
[----:B------:R-:W-:Y:S05]  /*1ff0*/  CALL.REL.NOINC `($__internal_68_$__cuda_sm20_div_s64) ;  /* 0x0000001400e07944 */ /* 0x000fea0003c00000 */
[----:B------:R-:W-:Y:S01]  /*2000*/  IMAD.MOV R3, RZ, RZ, -R9 ;  /* 0x000000ffff037224 */ /* 0x000fe200078e0a09 */
[----:B------:R-:W-:Y:S01]  /*2010*/  MOV R16, R9 ;  /* 0x0000000900107202 */ /* 0x000fe20000000f00 */
[----:B------:R-:W-:Y:S02]  /*2020*/  IMAD.MOV.U32 R17, RZ, RZ, R8 ;  /* 0x000000ffff117224 */ /* 0x000fe400078e0008 */
[----:B------:R-:W-:-:S07]  /*2030*/  IMAD R3, R3, UR7, R12 ;  /* 0x0000000703037c24 */ /* 0x000fce000f8e020c */
.L_x_2089:
[----:B------:R-:W-:Y:S05]  /*2040*/  BSYNC.RECONVERGENT B0 ;  /* 0x0000000000007941 */ /* 0x000fea0003800200 */
.L_x_2087:
        /* <DEDUP_REMOVED lines=36> */
.L_x_2091:
        /* <DEDUP_REMOVED lines=10> */
.L_x_2092:
[----:B------:R-:W-:Y:S05]  /*2330*/  BSYNC.RECONVERGENT B0 ;  /* 0x0000000000007941 */ /* 0x000fea0003800200 */
.L_x_2090:
        /* <DEDUP_REMOVED lines=36> */
.L_x_2094:
        /* <DEDUP_REMOVED lines=10> */
.L_x_2095:
[----:B------:R-:W-:Y:S05]  /*2620*/  BSYNC.RECONVERGENT B0 ;  /* 0x0000000000007941 */ /* 0x000fea0003800200 */
.L_x_2093:
        /* <DEDUP_REMOVED lines=36> */
.L_x_2097:
[----:B------:R-:W-:Y:S01]  /*2870*/  IMAD.MOV.U32 R18, RZ, RZ, R16 ;  /* 0x000000ffff127224 */ /* 0x000fe200078e0010 */
[----:B------:R-:W-:Y:S01]  /*2880*/  MOV R5, R17 ;  /* 0x0000001100057202 */ /* 0x000fe20000000f00 */
[----:B------:R-:W-:Y:S01]  /*2890*/  IMAD.U32 R2, RZ, RZ, UR11 ;  /* 0x0000000bff027e24 */ /* 0x000fe2000f8e00ff */
[----:B------:R-:W-:Y:S02]  /*28a0*/  MOV R3, UR10 ;  /* 0x0000000a00037c02 */ /* 0x000fe40008000f00 */
[----:B------:R-:W-:-:S07]  /*28b0*/  MOV R6, 0x28d0 ;  /* 0x000028d000067802 */ /* 0x000fce0000000f00 */
[----:B------:R-:W-:Y:S05]  /*28c0*/  CALL.REL.NOINC `($__internal_68_$__cuda_sm20_div_s64) ;  /* 0x0000000c00ac7944 */ /* 0x000fea0003c00000 */
[----:B------:R-:W-:Y:S01]  /*28d0*/  IMAD.MOV R17, RZ, RZ, -R9 ;  /* 0x000000ffff117224 */ /* 0x000fe200078e0a09 */
[----:B------:R-:W-:-:S03]  /*28e0*/  MOV R12, R9 ;  /* 0x00000009000c7202 */ /* 0x000fc60000000f00 */
[----:B------:R-:W-:-:S07]  /*28f0*/  IMAD R17, R17, UR11, R16 ;  /* 0x0000000b11117c24 */ /* 0x000fce000f8e0210 */
.L_x_2098:
[----:B------:R-:W-:Y:S05]  /*2900*/  BSYNC.RECONVERGENT B0 ;  /* 0x0000000000007941 */ /* 0x000fea0003800200 */
.L_x_2096:
[----:B------:R-:W-:Y:S01]  /*2910*/  UMOV UR6, 0x6c ;  /* 0x0000006c00067882 */ /* 0x000fe20000000000 */
[----:B------:R-:W0:Y:S01]  /*2920*/  LDCU UR8, c[0x0][UR8+0x4c4] ;  /* 0x00009880080877ac */ /* 0x000e220008000800 */
[----:B------:R-:W-:Y:S02]  /*2930*/  ULEA UR6, UR9, UR6, 0x2 ;  /* 0x0000000609067291 */ /* 0x000fe4000f8e10ff */
[----:B------:R-:W-:-:S10]  /*2940*/  UIADD3 UR4, UPT, UPT, UR4, -0x4, URZ ;  /* 0xfffffffc04047890 */ /* 0x000fd4000fffe0ff */
[----:B------:R-:W1:Y:S01]  /*2950*/  LDCU UR6, c[0x0][UR6+0x380] ;  /* 0x00007000060677ac */ /* 0x000e620008000800 */
[C---:B0-----:R-:W-:Y:S02]  /*2960*/  IMAD R20, R17.reuse, UR8, R20 ;  /* 0x0000000811147c24 */ /* 0x041fe4000f8e0214 */
[----:B-1----:R-:W-:-:S07]  /*2970*/  IMAD R22, R17, UR6, R22 ;  /* 0x0000000611167c24 */ /* 0x002fce000f8e0216 */
.L_x_2086:
        /* <DEDUP_REMOVED lines=33> */
.L_x_2101:
        /* <DEDUP_REMOVED lines=10> */
.L_x_2102:
[----:B------:R-:W-:Y:S05]  /*2c30*/  BSYNC.RECONVERGENT B0 ;  /* 0x0000000000007941 */ /* 0x000fea0003800200 */
.L_x_2100:
        /* <DEDUP_REMOVED lines=36> */
.L_x_2104:
        /* <DEDUP_REMOVED lines=9> */
.L_x_2105:
[----:B------:R-:W-:Y:S05]  /*2f10*/  BSYNC.RECONVERGENT B0 ;  /* 0x0000000000007941 */ /* 0x000fea0003800200 */
.L_x_2103:
[----:B------:R-:W-:Y:S01]  /*2f20*/  UMOV UR5, 0x6c ;  /* 0x0000006c00057882 */ /* 0x000fe20000000000 */
[----:B------:R-:W0:Y:S01]  /*2f30*/  LDCU UR7, c[0x0][UR7+0x4c4] ;  /* 0x00009880070777ac */ /* 0x000e220008000800 */
[----:B------:R-:W-:Y:S02]  /*2f40*/  ULEA UR5, UR8, UR5, 0x2 ;  /* 0x0000000508057291 */ /* 0x000fe4000f8e10ff */
[----:B------:R-:W-:-:S10]  /*2f50*/  UIADD3 UR4, UPT, UPT, UR4, -0x2, URZ ;  /* 0xfffffffe04047890 */ /* 0x000fd4000fffe0ff */
[----:B------:R-:W1:Y:S01]  /*2f60*/  LDCU UR5, c[0x0][UR5+0x380] ;  /* 0x00007000050577ac */ /* 0x000e620008000800 */
[C---:B0-----:R-:W-:Y:S02]  /*2f70*/  IMAD R20, R17.reuse, UR7, R20 ;  /* 0x0000000711147c24 */ /* 0x041fe4000f8e0214 */
[----:B-1----:R-:W-:-:S07]  /*2f80*/  IMAD R22, R17, UR5, R22 ;  /* 0x0000000511167c24 */ /* 0x002fce000f8e0216 */
.L_x_2099:
        /* <DEDUP_REMOVED lines=29> */
.L_x_2107:
[----:B------:R-:W-:Y:S02]  /*3160*/  MOV R3, R8 ;  /* 0x0000000800037202 */ /* 0x000fe40000000f00 */
[----:B------:R-:W-:-:S07]  /*3170*/  MOV R2, 0x3190 ;  /* 0x0000319000027802 */ /* 0x000fce0000000f00 */
[----:B------:R-:W-:Y:S05]  /*3180*/  CALL.REL.NOINC `($__internal_69_$__cuda_sm20_rem_s64) ;  /* 0x0000000800d87944 */ /* 0x000fea0003c00000 */
.L_x_2108:
[----:B------:R-:W-:Y:S05]  /*3190*/  BSYNC.RECONVERGENT B0 ;  /* 0x0000000000007941 */ /* 0x000fea0003800200 */
.L_x_2106:
[----:B------:R-:W0:Y:S01]  /*31a0*/  LDCU UR4, c[0x0][UR6+0x4c4] ;  /* 0x00009880060477ac */ /* 0x000e220008000800 */
[----:B------:R-:W1:Y:S01]  /*31b0*/  LDCU UR6, c[0x0][UR6+0x3ec] ;  /* 0x00007d80060677ac */ /* 0x000e620008000800 */
[C---:B0-----:R-:W-:Y:S02]  /*31c0*/  IMAD R20, R12.reuse, UR4, R20 ;  /* 0x000000040c147c24 */ /* 0x041fe4000f8e0214 */
[----:B-1----:R-:W-:-:S07]  /*31d0*/  IMAD R22, R12, UR6, R22 ;  /* 0x000000060c167c24 */ /* 0x002fce000f8e0216 */
.L_x_2059:
        /* <DEDUP_REMOVED lines=8> */
[----:B0-----:R-:W-:-:S02]  /*3260*/  ISETP.GE.U32.AND P0, PT, R2, UR6, PT ;  /* 0x0000000602007c0c */ /* 0x001fc4000bf06070 */
        /* <DEDUP_REMOVED lines=8> */
[----:B0-----:R-:W-:-:S05]  /*32f0*/  VIMNMX R3, PT, PT, R3, R4, !PT ;  /* 0x0000000403037248 */ /* 0x001fca0007fe0100 */
[----:B------:R-:W-:Y:S01]  /*3300*/  IMAD.IADD R10, R3, 0x1, -R4 ;  /* 0x00000001030a7824 */ /* 0x000fe200078e0a04 */
[----:B------:R-:W-:-:S04]  /*3310*/  PRMT R3, RZ, 0x7610, R3 ;  /* 0x00007610ff037816 */ /* 0x000fc80000000003 */
[----:B------:R-:W-:-:S13]  /*3320*/  ISETP.NE.AND P0, PT, R10, RZ, PT ;  /* 0x000000ff0a00720c */ /* 0x000fda0003f05270 */
[----:B------:R-:W-:Y:S05]  /*3330*/  @!P0 BRA `(.L_x_2112) ;  /* 0x0000000000488947 */ /* 0x000fea0003800000 */
[----:B------:R-:W0:Y:S02]  /*3340*/  LDC.64 R8, c[0x0][0x458] ;  /* 0x00011600ff087b82 */ /* 0x000e240000000a00 */
[----:B0-----:R-:W-:-:S05]  /*3350*/  IMAD.WIDE R20, R20, 0x2, R8 ;  /* 0x0000000214147825 */ /* 0x001fca00078e0208 */
[----:B------:R0:W5:Y:S01]  /*3360*/  LDG.E.U16 R6, desc[UR4][R20.64] ;  /* 0x0000000414067981 */ /* 0x000162000c1e1500 */
[----:B------:R-:W-:-:S13]  /*3370*/  ISETP.NE.AND P0, PT, R10, 0x1, PT ;  /* 0x000000010a00780c */ /* 0x000fda0003f05270 */
        /* <DEDUP_REMOVED lines=9> */
[----:B------:R-:W-:-:S06]  /*3410*/  IMAD.WIDE R8, R9, 0x2, R20 ;  /* 0x0000000209087825 */ /* 0x000fcc00078e0214 */
[----:B------:R-:W-:-:S04]  /*3420*/  @P0 IMAD R5, R11, 0x3, RZ ;  /* 0x000000030b050824 */ /* 0x000fc800078e02ff */
[----:B------:R-:W-:Y:S02]  /*3430*/  @P0 IMAD.WIDE R20, R5, 0x2, R20 ;  /* 0x0000000205140825 */ /* 0x000fe400078e0214 */
[----:B------:R0:W5:Y:S04]  /*3440*/  LDG.E.U16 R5, desc[UR4][R8.64] ;  /* 0x0000000408057981 */ /* 0x000168000c1e1500 */
[----:B------:R0:W5:Y:S02]  /*3450*/  @P0 LDG.E.U16 R2, desc[UR4][R20.64] ;  /* 0x0000000414020981 */ /* 0x000164000c1e1500 */
.L_x_2112:
[----:B------:R-:W-:Y:S05]  /*3460*/  BSYNC.RECONVERGENT B1 ;  /* 0x0000000000017941 */ /* 0x000fea0003800200 */
.L_x_2111:
[----:B------:R-:W-:-:S04]  /*3470*/  IMAD.IADD R7, R4, 0x1, -R7 ;  /* 0x0000000104077824 */ /* 0x000fc800078e0a07 */
[C---:B0-----:R-:W-:Y:S01]  /*3480*/  VIADD R9, R7.reuse, 0x2 ;  /* 0x0000000207097836 */ /* 0x041fe20000000000 */
[C---:B------:R-:W-:Y:S02]  /*3490*/  ISETP.GE.U32.AND P1, PT, R7.reuse, UR6, PT ;  /* 0x0000000607007c0c */ /* 0x040fe4000bf26070 */
[C---:B------:R-:W-:Y:S02]  /*34a0*/  IADD3 R8, PT, PT, R7.reuse, 0x1, RZ ;  /* 0x0000000107087810 */ /* 0x040fe40007ffe0ff */
[----:B------:R-:W-:Y:S02]  /*34b0*/  SHF.R.S32.HI R10, RZ, 0x1f, R7 ;  /* 0x0000001fff0a7819 */ /* 0x000fe40000011407 */
[----:B------:R-:W-:Y:S02]  /*34c0*/  IADD3 R7, PT, PT, R7, 0x3, RZ ;  /* 0x0000000307077810 */ /* 0x000fe40007ffe0ff */
[----:B------:R-:W-:Y:S02]  /*34d0*/  ISETP.GE.U32.AND P3, PT, R9, UR6, PT ;  /* 0x0000000609007c0c */ /* 0x000fe4000bf66070 */
[----:B------:R-:W-:-:S02]  /*34e0*/  ISETP.GE.U32.AND P0, PT, R8, UR6, PT ;  /* 0x0000000608007c0c */ /* 0x000fc4000bf06070 */
[----:B------:R-:W-:Y:S02]  /*34f0*/  SHF.R.S32.HI R9, RZ, 0x1f, R9 ;  /* 0x0000001fff097819 */ /* 0x000fe40000011409 */
[----:B------:R-:W-:Y:S02]  /*3500*/  ISETP.GE.U32.AND P2, PT, R7, UR6, PT ;  /* 0x0000000607007c0c */ /* 0x000fe4000bf46070 */
[----:B------:R-:W-:Y:S02]  /*3510*/  SHF.R.S32.HI R8, RZ, 0x1f, R8 ;  /* 0x0000001fff087819 */ /* 0x000fe40000011408 */
[----:B------:R-:W-:Y:S02]  /*3520*/  SHF.R.S32.HI R7, RZ, 0x1f, R7 ;  /* 0x0000001fff077819 */ /* 0x000fe40000011407 */
[----:B------:R-:W-:Y:S02]  /*3530*/  ISETP.GE.AND.EX P1, PT, R10, UR7, PT, P1 ;  /* 0x000000070a007c0c */ /* 0x000fe4000bf26310 */
[----:B------:R-:W-:-:S02]  /*3540*/  ISETP.GE.AND.EX P3, PT, R9, UR7, PT, P3 ;  /* 0x0000000709007c0c */ /* 0x000fc4000bf66330 */
[----:B------:R-:W-:Y:S02]  /*3550*/  ISETP.GE.AND.EX P0, PT, R8, UR7, PT, P0 ;  /* 0x0000000708007c0c */ /* 0x000fe4000bf06300 */
[----:B------:R-:W-:Y:S02]  /*3560*/  ISETP.GE.AND.EX P2, PT, R7, UR7, PT, P2 ;  /* 0x0000000707007c0c */ /* 0x000fe4000bf46320 */
[----:B-----5:R-:W-:Y:S02]  /*3570*/  SEL R6, R6, RZ, P1 ;  /* 0x000000ff06067207 */ /* 0x020fe40000800000 */
[----:B------:R-:W-:Y:S02]  /*3580*/  SEL R5, R5, RZ, P3 ;  /* 0x000000ff05057207 */ /* 0x000fe40001800000 */
[----:B------:R-:W-:Y:S02]  /*3590*/  SEL R3, R3, RZ, P0 ;  /* 0x000000ff03037207 */ /* 0x000fe40000000000 */
[----:B------:R-:W-:-:S02]  /*35a0*/  SEL R2, R2, RZ, P2 ;  /* 0x000000ff02027207 */ /* 0x000fc40001000000 */
[----:B------:R-:W-:Y:S02]  /*35b0*/  PRMT R11, R6, 0x7610, R11 ;  /* 0x00007610060b7816 */ /* 0x000fe4000000000b */
[----:B------:R-:W-:Y:S02]  /*35c0*/  PRMT R6, R5, 0x7610, R6 ;  /* 0x0000761005067816 */ /* 0x000fe40000000006 */
[----:B------:R-:W-:Y:S02]  /*35d0*/  PRMT R8, R3, 0x7610, R8 ;  /* 0x0000761003087816 */ /* 0x000fe40000000008 */
[----:B------:R-:W-:-:S07]  /*35e0*/  PRMT R5, R2, 0x7610, R5 ;  /* 0x0000761002057816 */ /* 0x000fce0000000005 */
.L_x_2110:
[----:B------:R-:W-:Y:S05]  /*35f0*/  BSYNC.RECONVERGENT B0 ;  /* 0x0000000000007941 */ /* 0x000fea0003800200 */
.L_x_2109:
        /* <DEDUP_REMOVED lines=10> */
[----:B------:R-:W1:Y:S01]  /*36a0*/  LDC R7, c[0x0][R0+0x3e8] ;  /* 0x0000fa0000077b82 */ /* 0x000e620000000800 */
[----:B------:R-:W-:Y:S01]  /*36b0*/  ISETP.NE.AND P0, PT, R4, 0x2, PT ;  /* 0x000000020400780c */ /* 0x000fe20003f05270 */
[----:B-1----:R-:W-:-:S05]  /*36c0*/  IMAD.WIDE R2, R7, 0x2, R22 ;  /* 0x0000000207027825 */ /* 0x002fca00078e0216 */
[----:B------:R1:W-:Y:S07]  /*36d0*/  STG.E.U16 desc[UR4][R2.64], R8 ;  /* 0x0000000802007986 */ /* 0x0003ee000c101504 */
[----:B------:R-:W-:Y:S05]  /*36e0*/  @!P0 EXIT ;  /* 0x000000000000894d */ /* 0x000fea0003800000 */
[----:B------:R-:W-:Y:S02]  /*36f0*/  ISETP.NE.AND P0, PT, R4, 0x3, PT ;  /* 0x000000030400780c */ /* 0x000fe40003f05270 */
[----:B-1----:R-:W-:-:S05]  /*3700*/  SHF.L.U32 R3, R7, 0x1, RZ ;  /* 0x0000000107037819 */ /* 0x002fca00000006ff */
[----:B------:R-:W-:-:S05]  /*3710*/  IMAD.WIDE R2, R3, 0x2, R22 ;  /* 0x0000000203027825 */ /* 0x000fca00078e0216 */
[----:B------:R1:W-:Y:S01]  /*3720*/  STG.E.U16 desc[UR4][R2.64], R6 ;  /* 0x0000000602007986 */ /* 0x0003e2000c101504 */
[----:B------:R-:W-:Y:S05]  /*3730*/  @!P0 EXIT ;  /* 0x000000000000894d */ /* 0x000fea0003800000 */
[----:B-1----:R-:W-:-:S04]  /*3740*/  IMAD R3, R7, 0x3, RZ ;  /* 0x0000000307037824 */ /* 0x002fc800078e02ff */
[----:B------:R-:W-:-:S05]  /*3750*/  IMAD.WIDE R2, R3, 0x2, R22 ;  /* 0x0000000203027825 */ /* 0x000fca00078e0216 */
[----:B------:R-:W-:Y:S01]  /*3760*/  STG.E.U16 desc[UR4][R2.64], R5 ;  /* 0x0000000502007986 */ /* 0x000fe2000c101504 */
[----:B------:R-:W-:Y:S05]  /*3770*/  EXIT ;  /* 0x000000000000794d */ /* 0x000fea0003800000 */
        .weak           $__internal_68_$__cuda_sm20_div_s64
        .type           $__internal_68_$__cuda_sm20_div_s64,@function
        .size           $__internal_68_$__cuda_sm20_div_s64,($__internal_69_$__cuda_sm20_rem_s64 - $__internal_68_$__cuda_sm20_div_s64)
$__internal_68_$__cuda_sm20_div_s64:
        /* <DEDUP_REMOVED lines=86> */
[----:B------:R-:W-:Y:S06]  /*3ce0*/  RET.REL.NODEC R10 `(_ZN2at6native16triu_tril_kernelIsiLb1ELi4ELb0EEEvNS_4cuda6detail10TensorInfoIT_T0_EENS4_IKS5_S6_EEllS6_) ;  /* 0xffffffc00ac47950 */ /* 0x000fec0003c3ffff */
        .weak           $__internal_69_$__cuda_sm20_rem_s64
        .type           $__internal_69_$__cuda_sm20_rem_s64,@function
        .size           $__internal_69_$__cuda_sm20_rem_s64,(.L_x_6359 - $__internal_69_$__cuda_sm20_rem_s64)
$__internal_69_$__cuda_sm20_rem_s64:
        /* <DEDUP_REMOVED lines=74> */
[----:B------:R-:W-:Y:S06]  /*4190*/  RET.REL.NODEC R2 `(_ZN2at6native16triu_tril_kernelIsiLb1ELi4ELb0EEEvNS_4cuda6detail10TensorInfoIT_T0_EENS4_IKS5_S6_EEllS6_) ;  /* 0xffffffbc02987950 */ /* 0x000fec0003c3ffff */
.L_x_2113:
        /* <DEDUP_REMOVED lines=14> */
.L_x_6359:


//--------------------- .text._ZN2at6native16triu_tril_kernelIsiLb1ELi4ELb1EEEvNS_4cuda6detail10TensorInfoIT_T0_EENS4_IKS5_S6_EEllS6_ --------------------------
	.section	.text._ZN2at6native16triu_tril_kernelIsiLb1ELi4ELb1EEEvNS_4cuda6detail10TensorInfoIT_T0_EENS4_IKS5_S6_EEllS6_,"ax",@progbits
	.align	128
        .global         _ZN2at6native16triu_tril_kernelIsiLb1ELi4ELb1EEEvNS_4cuda6detail10TensorInfoIT_T0_EENS4_IKS5_S6_EEllS6_
        .type           _ZN2at6native16triu_tril_kernelIsiLb1ELi4ELb1EEEvNS_4cuda6detail10TensorInfoIT_T0_EENS4_IKS5_S6_EEllS6_,@function
        .size           _ZN2at6native16triu_tril_kernelIsiLb1ELi4ELb1EEEvNS_4cuda6detail10TensorInfoIT_T0_EENS4_IKS5_S6_EEllS6_,(.L_x_6361 - _ZN2at6native16triu_tril_kernelIsiLb1ELi4ELb1EEEvNS_4cuda6detail10TensorInfoIT_T0_EENS4_IKS5_S6_EEllS6_)
        .other          _ZN2at6native16triu_tril_kernelIsiLb1ELi4ELb1EEEvNS_4cuda6detail10TensorInfoIT_T0_EENS4_IKS5_S6_EEllS6_,@"STO_CUDA_ENTRY STV_DEFAULT"
_ZN2at6native16triu_tril_kernelIsiLb1ELi4ELb1EEEvNS_4cuda6detail10TensorInfoIT_T0_EENS4_IKS5_S6_EEllS6_:
.text._ZN2at6native16triu_tril_kernelIsiLb1ELi4ELb1EEEvNS_4cuda6detail10TensorInfoIT_T0_EENS4_IKS5_S6_EEllS6_:
        /* <DEDUP_REMOVED lines=40> */
.L_x_2115:
[----:B------:R-:W0:Y:S01]  /*0280*/  LDCU UR6, c[0x0][0x540] ;  /* 0x0000a800ff0677ac */ /* 0x000e220008000800 */
[----:B------:R-:W-:Y:S01]  /*0290*/  MOV R20, R6 ;  /* 0x0000000600147202 */ /* 0x000fe20000000f00 */
[----:B------:R-:W-:Y:S01]  /*02a0*/  IMAD.U32 R4, RZ, RZ, UR4 ;  /* 0x00000004ff047e24 */ /* 0x000fe2000f8e00ff */
[----:B------:R-:W-:Y:S01]  /*02b0*/  MOV R8, 0x2e0 ;  /* 0x000002e000087802 */ /* 0x000fe20000000f00 */
[----:B0-----:R-:W-:-:S07]  /*02c0*/  IMAD.U32 R3, RZ, RZ, UR6 ;  /* 0x00000006ff037e24 */ /* 0x001fce000f8e00ff */
[----:B------:R-:W-:Y:S05]  /*02d0*/  CALL.REL.NOINC `($__internal_70_$__cuda_sm20_div_s64) ;  /* 0x0000003000a07944 */ /* 0x000fea0003c00000 */
[----:B------:R-:W0:Y:S01]  /*02e0*/  LDCU UR6, c[0x0][0x540] ;  /* 0x0000a800ff0677ac */ /* 0x000e220008000800 */
[----:B------:R-:W-:-:S05]  /*02f0*/  IADD3 R3, PT, PT, -R10, RZ, RZ ;  /* 0x000000ff0a037210 */ /* 0x000fca0007ffe1ff */
[----:B0-----:R-:W-:-:S07]  /*0300*/  IMAD R6, R3, UR6, R6 ;  /* 0x0000000603067c24 */ /* 0x001fce000f8e0206 */
.L_x_2116:
[----:B------:R-:W-:Y:S05]  /*0310*/  BSYNC.RECONVERGENT B0 ;  /* 0x0000000000007941 */ /* 0x000fea0003800200 */
.L_x_2114:
        /* <DEDUP_REMOVED lines=26> */
.L_x_2118:
[----:B------:R-:W-:Y:S01]  /*04c0*/  IMAD.MOV.U32 R16, RZ, RZ, R10 ;  /* 0x000000ffff107224 */ /* 0x000fe200078e000a */
[----:B------:R-:W-:Y:S02]  /*04d0*/  MOV R15, R11 ;  /* 0x0000000b000f7202 */ /* 0x000fe40000000f00 */
[----:B------:R-:W-:-:S07]  /*04e0*/  MOV R18, 0x500 ;  /* 0x0000050000127802 */ /* 0x000fce0000000f00 */
[----:B------:R-:W-:Y:S05]  /*04f0*/  CALL.REL.NOINC `($__internal_71_$__cuda_sm20_rem_s64) ;  /* 0x0000003400707944 */ /* 0x000fea0003c00000 */
[----:B------:R-:W-:-:S07]  /*0500*/  IMAD.MOV.U32 R21, RZ, RZ, R13 ;  /* 0x000000ffff157224 */ /* 0x000fce00078e000d */
.L_x_2119:
[----:B------:R-:W-:Y:S05]  /*0510*/  BSYNC.RECONVERGENT B0 ;  /* 0x0000000000007941 */ /* 0x000fea0003800200 */
.L_x_2117:
        /* <DEDUP_REMOVED lines=30> */
.L_x_2121:
[----:B------:R-:W-:Y:S01]  /*0700*/  IMAD.MOV.U32 R20, RZ, RZ, R10 ;  /* 0x000000ffff147224 */ /* 0x000fe200078e000a */
[----:B------:R-:W-:Y:S01]  /*0710*/  MOV R5, R11 ;  /* 0x0000000b00057202 */ /* 0x000fe20000000f00 */
[----:B------:R-:W-:Y:S01]  /*0720*/  IMAD.MOV.U32 R4, RZ, RZ, R7 ;  /* 0x000000ffff047224 */ /* 0x000fe200078e0007 */
[----:B------:R-:W-:-:S07]  /*0730*/  MOV R8, 0x750 ;  /* 0x0000075000087802 */ /* 0x000fce0000000f00 */
[----:B-1----:R-:W-:Y:S05]  /*0740*/  CALL.REL.NOINC `($__internal_70_$__cuda_sm20_div_s64) ;  /* 0x0000002c00847944 */ /* 0x002fea0003c00000 */
[----:B------:R-:W-:-:S07]  /*0750*/  IMAD.MOV.U32 R13, RZ, RZ, R10 ;  /* 0x000000ffff0d7224 */ /* 0x000fce00078e000a */
.L_x_2122:
[----:B------:R-:W-:Y:S05]  /*0760*/  BSYNC.RECONVERGENT B0 ;  /* 0x0000000000007941 */ /* 0x000fea0003800200 */
.L_x_2120:
        /* <DEDUP_REMOVED lines=14> */
.L_x_2149:
        /* <DEDUP_REMOVED lines=30> */
.L_x_2126:
[----:B------:R-:W-:Y:S01]  /*0a30*/  MOV R5, R11 ;  /* 0x0000000b00057202 */ /* 0x000fe20000000f00 */
[----:B------:R-:W-:Y:S01]  /*0a40*/  IMAD.MOV.U32 R20, RZ, RZ, R13 ;  /* 0x000000ffff147224 */ /* 0x000fe200078e000d */
[----:B------:R-:W-:Y:S01]  /*0a50*/  MOV R4, UR8 ;  /* 0x0000000800047c02 */ /* 0x000fe20008000f00 */
[----:B------:R-:W-:Y:S01]  /*0a60*/  IMAD.U32 R3, RZ, RZ, UR6 ;  /* 0x00000006ff037e24 */ /* 0x000fe2000f8e00ff */
[----:B------:R-:W-:-:S07]  /*0a70*/  MOV R8, 0xa90 ;  /* 0x00000a9000087802 */ /* 0x000fce0000000f00 */
[----:B------:R-:W-:Y:S05]  /*0a80*/  CALL.REL.NOINC `($__internal_70_$__cuda_sm20_div_s64) ;  /* 0x0000002800b47944 */ /* 0x000fea0003c00000 */
[--C-:B------:R-:W-:Y:S01]  /*0a90*/  IMAD.MOV R4, RZ, RZ, -R10.reuse ;  /* 0x000000ffff047224 */ /* 0x100fe200078e0a0a */
[----:B------:R-:W-:Y:S01]  /*0aa0*/  MOV R23, R11 ;  /* 0x0000000b00177202 */ /* 0x000fe20000000f00 */
[----:B------:R-:W-:Y:S02]  /*0ab0*/  IMAD.MOV.U32 R22, RZ, RZ, R10 ;  /* 0x000000ffff167224 */ /* 0x000fe400078e000a */
[----:B------:R-:W-:-:S07]  /*0ac0*/  IMAD R4, R4, UR6, R13 ;  /* 0x0000000604047c24 */ /* 0x000fce000f8e020d */
.L_x_2127:
[----:B------:R-:W-:Y:S05]  /*0ad0*/  BSYNC.RECONVERGENT B0 ;  /* 0x0000000000007941 */ /* 0x000fea0003800200 */
.L_x_2125:
        /* <DEDUP_REMOVED lines=34> */
.L_x_2129:
[----:B------:R-:W-:Y:S01]  /*0d00*/  IMAD.MOV.U32 R20, RZ, RZ, R22 ;  /* 0x000000ffff147224 */ /* 0x000fe200078e0016 */
[----:B------:R-:W-:Y:S01]  /*0d10*/  MOV R3, UR9 ;  /* 0x0000000900037c02 */ /* 0x000fe20008000f00 */
[----:B------:R-:W-:Y:S01]  /*0d20*/  IMAD.MOV.U32 R5, RZ, RZ, R23 ;  /* 0x000000ffff057224 */ /* 0x000fe200078e0017 */
[----:B------:R-:W-:Y:S01]  /*0d30*/  MOV R8, 0xd60 ;  /* 0x00000d6000087802 */ /* 0x000fe20000000f00 */
[----:B------:R-:W-:-:S07]  /*0d40*/  IMAD.U32 R4, RZ, RZ, UR7 ;  /* 0x00000007ff047e24 */ /* 0x000fce000f8e00ff */
[----:B------:R-:W-:Y:S05]  /*0d50*/  CALL.REL.NOINC `($__internal_70_$__cuda_sm20_div_s64) ;  /* 0x0000002800007944 */ /* 0x000fea0003c00000 */
[----:B------:R-:W-:Y:S01]  /*0d60*/  IMAD.MOV R3, RZ, RZ, -R10 ;  /* 0x000000ffff037224 */ /* 0x000fe200078e0a0a */
[----:B------:R-:W-:Y:S01]  /*0d70*/  MOV R16, R10 ;  /* 0x0000000a00107202 */ /* 0x000fe20000000f00 */
[----:B------:R-:W-:Y:S02]  /*0d80*/  IMAD.MOV.U32 R17, RZ, RZ, R11 ;  /* 0x000000ffff117224 */ /* 0x000fe400078e000b */
[----:B------:R-:W-:-:S07]  /*0d90*/  IMAD R22, R3, UR9, R22 ;  /* 0x0000000903167c24 */ /* 0x000fce000f8e0216 */
.L_x_2130:
[----:B------:R-:W-:Y:S05]  /*0da0*/  BSYNC.RECONVERGENT B0 ;  /* 0x0000000000007941 */ /* 0x000fea0003800200 */
.L_x_2128:
        /* <DEDUP_REMOVED lines=34> */
.L_x_2132:
[----:B------:R-:W-:Y:S01]  /*0fd0*/  IMAD.MOV.U32 R20, RZ, RZ, R16 ;  /* 0x000000ffff147224 */ /* 0x000fe200078e0010 */
[----:B------:R-:W-:Y:S01]  /*0fe0*/  MOV R5, R17 ;  /* 0x0000001100057202 */ /* 0x000fe20000000f00 */
[----:B------:R-:W-:Y:S01]  /*0ff0*/  IMAD.U32 R3, RZ, RZ, UR9 ;  /* 0x00000009ff037e24 */ /* 0x000fe2000f8e00ff */
[----:B------:R-:W-:Y:S01]  /*1000*/  MOV R8, 0x1030 ;  /* 0x0000103000087802 */ /* 0x000fe20000000f00 */
[----:B------:R-:W-:-:S07]  /*1010*/  IMAD.U32 R4, RZ, RZ, UR8 ;  /* 0x00000008ff047e24 */ /* 0x000fce000f8e00ff */
[----:B------:R-:W-:Y:S05]  /*1020*/  CALL.REL.NOINC `($__internal_70_$__cuda_sm20_div_s64) ;  /* 0x00000024004c7944 */ /* 0x000fea0003c00000 */
[----:B------:R-:W-:Y:S01]  /*1030*/  IADD3 R3, PT, PT, -R10, RZ, RZ ;  /* 0x000000ff0a037210 */ /* 0x000fe20007ffe1ff */
[----:B------:R-:W-:Y:S02]  /*1040*/  IMAD.MOV.U32 R12, RZ, RZ, R10 ;  /* 0x000000ffff0c7224 */ /* 0x000fe400078e000a */
[----:B------:R-:W-:Y:S02]  /*1050*/  IMAD.MOV.U32 R13, RZ, RZ, R11 ;  /* 0x000000ffff0d7224 */ /* 0x000fe400078e000b */
[----:B------:R-:W-:-:S07]  /*1060*/  IMAD R16, R3, UR9, R16 ;  /* 0x0000000903107c24 */ /* 0x000fce000f8e0210 */
.L_x_2133:
[----:B------:R-:W-:Y:S05]  /*1070*/  BSYNC.RECONVERGENT B0 ;  /* 0x0000000000007941 */ /* 0x000fea0003800200 */
.L_x_2131:
        /* <DEDUP_REMOVED lines=34> */
.L_x_2135:
        /* <DEDUP_REMOVED lines=10> */
.L_x_2136:
[----:B------:R-:W-:Y:S05]  /*1340*/  BSYNC.RECONVERGENT B0 ;  /* 0x0000000000007941 */ /* 0x000fea0003800200 */
.L_x_2134:
        /* <DEDUP_REMOVED lines=34> */
.L_x_2138:
[----:B------:R-:W-:Y:S01]  /*1570*/  IMAD.MOV.U32 R20, RZ, RZ, R16 ;  /* 0x000000ffff147224 */ /* 0x000fe200078e0010 */
[----:B------:R-:W-:Y:S01]  /*1580*/  MOV R5, R17 ;  /* 0x0000001100057202 */ /* 0x000fe20000000f00 */
[----:B------:R-:W-:Y:S01]  /*1590*/  IMAD.U32 R3, RZ, RZ, UR10 ;  /* 0x0000000aff037e24 */ /* 0x000fe2000f8e00ff */
[----:B------:R-:W-:Y:S02]  /*15a0*/  MOV R4, UR8 ;  /* 0x0000000800047c02 */ /* 0x000fe40008000f00 */
[----:B------:R-:W-:-:S07]  /*15b0*/  MOV R8, 0x15d0 ;  /* 0x000015d000087802 */ /* 0x000fce0000000f00 */
[----:B------:R-:W-:Y:S05]  /*15c0*/  CALL.REL.NOINC `($__internal_70_$__cuda_sm20_div_s64) ;  /* 0x0000001c00e47944 */ /* 0x000fea0003c00000 */
[----:B------:R-:W-:Y:S01]  /*15d0*/  IMAD.MOV R3, RZ, RZ, -R10 ;  /* 0x000000ffff037224 */ /* 0x000fe200078e0a0a */
[----:B------:R-:W-:Y:S01]  /*15e0*/  MOV R12, R10 ;  /* 0x0000000a000c7202 */ /* 0x000fe20000000f00 */
[----:B------:R-:W-:Y:S02]  /*15f0*/  IMAD.MOV.U32 R13, RZ, RZ, R11 ;  /* 0x000000ffff0d7224 */ /* 0x000fe400078e000b */
[----:B------:R-:W-:-:S07]  /*1600*/  IMAD R16, R3, UR10, R16 ;  /* 0x0000000a03107c24 */ /* 0x000fce000f8e0210 */
.L_x_2139:
[----:B------:R-:W-:Y:S05]  /*1610*/  BSYNC.RECONVERGENT B0 ;  /* 0x0000000000007941 */ /* 0x000fea0003800200 */
.L_x_2137:
        /* <DEDUP_REMOVED lines=34> */
.L_x_2141:
        /* <DEDUP_REMOVED lines=10> */
.L_x_2142:
[----:B------:R-:W-:Y:S05]  /*18e0*/  BSYNC.RECONVERGENT B0 ;  /* 0x0000000000007941 */ /* 0x000fea0003800200 */
.L_x_2140:
        /* <DEDUP_REMOVED lines=34> */
.L_x_2144:
        /* <DEDUP_REMOVED lines=10> */
.L_x_2145:
[----:B------:R-:W-:Y:S05]  /*1bb0*/  BSYNC.RECONVERGENT B0 ;  /* 0x0000000000007941 */ /* 0x000fea0003800200 */
.L_x_2143:
        /* <DEDUP_REMOVED lines=33> */
.L_x_2147:
[----:B------:R-:W-:Y:S01]  /*1dd0*/  IMAD.MOV.U32 R20, RZ, RZ, R12 ;  /* 0x000000ffff147224 */ /* 0x000fe200078e000c */
[----:B------:R-:W-:Y:S01]  /*1de0*/  MOV R5, R13 ;  /* 0x0000000d00057202 */ /* 0x000fe20000000f00 */
[----:B------:R-:W-:Y:S01]  /*1df0*/  IMAD.U32 R3, RZ, RZ, UR8 ;  /* 0x00000008ff037e24 */ /* 0x000fe2000f8e00ff */
[----:B------:R-:W-:Y:S02]  /*1e00*/  MOV R4, UR9 ;  /* 0x0000000900047c02 */ /* 0x000fe40008000f00 */
[----:B------:R-:W-:-:S07]  /*1e10*/  MOV R8, 0x1e30 ;  /* 0x00001e3000087802 */ /* 0x000fce0000000f00 */
[----:B------:R-:W-:Y:S05]  /*1e20*/  CALL.REL.NOINC `($__internal_70_$__cuda_sm20_div_s64) ;  /* 0x0000001400cc7944 */ /* 0x000fea0003c00000 */
[----:B------:R-:W-:Y:S01]  /*1e30*/  IMAD.MOV R3, RZ, RZ, -R10 ;  /* 0x000000ffff037224 */ /* 0x000fe200078e0a0a */
[----:B------:R-:W-:-:S03]  /*1e40*/  MOV R13, R10 ;  /* 0x0000000a000d7202 */ /* 0x000fc60000000f00 */
[----:B------:R-:W-:-:S07]  /*1e50*/  IMAD R12, R3, UR8, R12 ;  /* 0x00000008030c7c24 */ /* 0x000fce000f8e020c */
.L_x_2148:
[----:B------:R-:W-:Y:S05]  /*1e60*/  BSYNC.RECONVERGENT B0 ;  /* 0x0000000000007941 */ /* 0x000fea0003800200 */
.L_x_2146:
        /* <DEDUP_REMOVED lines=9> */
.L_x_2124:
        /* <DEDUP_REMOVED lines=34> */
.L_x_2152:
[----:B------:R-:W-:Y:S01]  /*2120*/  MOV R5, R11 ;  /* 0x0000000b00057202 */ /* 0x000fe20000000f00 */
[----:B------:R-:W-:Y:S01]  /*2130*/  IMAD.MOV.U32 R20, RZ, RZ, R13 ;  /* 0x000000ffff147224 */ /* 0x000fe200078e000d */
[----:B------:R-:W-:Y:S01]  /*2140*/  MOV R3, UR5 ;  /* 0x0000000500037c02 */ /* 0x000fe20008000f00 */
[----:B------:R-:W-:Y:S01]  /*2150*/  IMAD.U32 R4, RZ, RZ, UR6 ;  /* 0x00000006ff047e24 */ /* 0x000fe2000f8e00ff */
[----:B------:R-:W-:-:S07]  /*2160*/  MOV R8, 0x2180 ;  /* 0x0000218000087802 */ /* 0x000fce0000000f00 */
[----:B------:R-:W-:Y:S05]  /*2170*/  CALL.REL.NOINC `($__internal_70_$__cuda_sm20_div_s64) ;  /* 0x0000001000f87944 */ /* 0x000fea0003c00000 */
[----:B------:R-:W-:Y:S01]  /*2180*/  IADD3 R4, PT, PT, -R10, RZ, RZ ;  /* 0x000000ff0a047210 */ /* 0x000fe20007ffe1ff */
[----:B------:R-:W-:Y:S01]  /*2190*/  IMAD.MOV.U32 R16, RZ, RZ, R10 ;  /* 0x000000ffff107224 */ /* 0x000fe200078e000a */
[----:B------:R-:W-:-:S03]  /*21a0*/  MOV R17, R11 ;  /* 0x0000000b00117202 */ /* 0x000fc60000000f00 */
[----:B------:R-:W-:-:S07]  /*21b0*/  IMAD R4, R4, UR5, R13 ;  /* 0x0000000504047c24 */ /* 0x000fce000f8e020d */
.L_x_2153:
[----:B------:R-:W-:Y:S05]  /*21c0*/  BSYNC.RECONVERGENT B0 ;  /* 0x0000000000007941 */ /* 0x000fea0003800200 */
.L_x_2151:
        /* <DEDUP_REMOVED lines=34> */
.L_x_2155:
        /* <DEDUP_REMOVED lines=10> */
.L_x_2156:
[----:B------:R-:W-:Y:S05]  /*2490*/  BSYNC.RECONVERGENT B0 ;  /* 0x0000000000007941 */ /* 0x000fea0003800200 */
.L_x_2154:
        /* <DEDUP_REMOVED lines=34> */
.L_x_2158:
        /* <DEDUP_REMOVED lines=10> */
.L_x_2159:
[----:B------:R-:W-:Y:S05]  /*2760*/  BSYNC.RECONVERGENT B0 ;  /* 0x0000000000007941 */ /* 0x000fea0003800200 */
.L_x_2157:
        /* <DEDUP_REMOVED lines=34> */
.L_x_2161:
[----:B------:R-:W-:Y:S01]  /*2990*/  MOV R20, R16 ;  /* 0x0000001000147202 */ /* 0x000fe20000000f00 */
[----:B------:R-:W-:Y:S01]  /*29a0*/  IMAD.MOV.U32 R5, RZ, RZ, R17 ;  /* 0x000000ffff057224 */ /* 0x000fe200078e0011 */
[----:B------:R-:W-:Y:S01]  /*29b0*/  MOV R3, UR8 ;  /* 0x0000000800037c02 */ /* 0x000fe20008000f00 */
[----:B------:R-:W-:Y:S01]  /*29c0*/  IMAD.U32 R4, RZ, RZ, UR7 ;  /* 0x00000007ff047e24 */ /* 0x000fe2000f8e00ff */
[----:B------:R-:W-:-:S07]  /*29d0*/  MOV R8, 0x29f0 ;  /* 0x000029f000087802 */ /* 0x000fce0000000f00 */
[----:B------:R-:W-:Y:S05]  /*29e0*/  CALL.REL.NOINC `($__internal_70_$__cuda_sm20_div_s64) ;  /* 0x0000000800dc7944 */ /* 0x000fea0003c00000 */
[----:B------:R-:W-:Y:S01]  /*29f0*/  IADD3 R3, PT, PT, -R10, RZ, RZ ;  /* 0x000000ff0a037210 */ /* 0x000fe20007ffe1ff */
[----:B------:R-:W-:-:S04]  /*2a00*/  IMAD.MOV.U32 R13, RZ, RZ, R10 ;  /* 0x000000ffff0d7224 */ /* 0x000fc800078e000a */
[----:B------:R-:W-:-:S07]  /*2a10*/  IMAD R16, R3, UR8, R16 ;  /* 0x0000000803107c24 */ /* 0x000fce000f8e0210 */
.L_x_2162:
[----:B------:R-:W-:Y:S05]  /*2a20*/  BSYNC.RECONVERGENT B0 ;  /* 0x0000000000007941 */ /* 0x000fea0003800200 */
.L_x_2160:
[----:B------:R-:W-:Y:S01]  /*2a30*/  UMOV UR5, 0x6c ;  /* 0x0000006c00057882 */ /* 0x000fe20000000000 */
[----:B------:R-:W-:Y:S02]  /*2a40*/  UIADD3 UR4, UPT, UPT, UR4, -0x4, URZ ;  /* 0xfffffffc04047890 */ /* 0x000fe4000fffe0ff */
[----:B------:R-:W-:-:S12]  /*2a50*/  ULEA UR5, UR6, UR5, 0x2 ;  /* 0x0000000506057291 */ /* 0x000fd8000f8e10ff */
[----:B------:R-:W0:Y:S02]  /*2a60*/  LDCU UR5, c[0x0][UR5+0x380] ;  /* 0x00007000050577ac */ /* 0x000e240008000800 */
[----:B0-----:R-:W-:-:S07]  /*2a70*/  IMAD R21, R16, UR5, R21 ;  /* 0x0000000510157c24 */ /* 0x001fce000f8e0215 */
.L_x_2150:
        /* <DEDUP_REMOVED lines=33> */
.L_x_2165:
        /* <DEDUP_REMOVED lines=10> */
.L_x_2166:
[----:B------:R-:W-:Y:S05]  /*2d30*/  BSYNC.RECONVERGENT B0 ;  /* 0x0000000000007941 */ /* 0x000fea0003800200 */
.L_x_2164:
        /* <DEDUP_REMOVED lines=34> */
.L_x_2168:
        /* <DEDUP_REMOVED lines=9> */
.L_x_2169:
[----:B------:R-:W-:Y:S05]  /*2ff0*/  BSYNC.RECONVERGENT B0 ;  /* 0x0000000000007941 */ /* 0x000fea0003800200 */
.L_x_2167:
[----:B------:R-:W-:Y:S01]  /*3000*/  UMOV UR5, 0x6c ;  /* 0x0000006c00057882 */ /* 0x000fe20000000000 */
[----:B------:R-:W-:Y:S02]  /*3010*/  UIADD3 UR4, UPT, UPT, UR4, -0x2, URZ ;  /* 0xfffffffe04047890 */ /* 0x000fe4000fffe0ff */
[----:B------:R-:W-:-:S12]  /*3020*/  ULEA UR5, UR7, UR5, 0x2 ;  /* 0x0000000507057291 */ /* 0x000fd8000f8e10ff */
[----:B------:R-:W0:Y:S02]  /*3030*/  LDCU UR5, c[0x0][UR5+0x380] ;  /* 0x00007000050577ac */ /* 0x000e240008000800 */
[----:B0-----:R-:W-:-:S07]  /*3040*/  IMAD R21, R16, UR5, R21 ;  /* 0x0000000510157c24 */ /* 0x001fce000f8e0215 */
.L_x_2163:
        /* <DEDUP_REMOVED lines=29> */
.L_x_2171:
[----:B------:R-:W-:Y:S01]  /*3220*/  IMAD.MOV.U32 R16, RZ, RZ, R13 ;  /* 0x000000ffff107224 */ /* 0x000fe200078e000d */
[----:B------:R-:W-:Y:S01]  /*3230*/  MOV R15, R11 ;  /* 0x0000000b000f7202 */ /* 0x000fe20000000f00 */
[----:B------:R-:W-:Y:S01]  /*3240*/  IMAD.U32 R3, RZ, RZ, UR5 ;  /* 0x00000005ff037e24 */ /* 0x000fe2000f8e00ff */
[----:B------:R-:W-:Y:S02]  /*3250*/  MOV R7, UR6 ;  /* 0x0000000600077c02 */ /* 0x000fe40008000f00 */
[----:B------:R-:W-:-:S07]  /*3260*/  MOV R18, 0x3280 ;  /* 0x0000328000127802 */ /* 0x000fce0000000f00 */
[----:B------:R-:W-:Y:S05]  /*3270*/  CALL.REL.NOINC `($__internal_71_$__cuda_sm20_rem_s64) ;  /* 0x0000000800107944 */ /* 0x000fea0003c00000 */
.L_x_2172:
[----:B------:R-:W-:Y:S05]  /*3280*/  BSYNC.RECONVERGENT B0 ;  /* 0x0000000000007941 */ /* 0x000fea0003800200 */
.L_x_2170:
[----:B------:R-:W-:Y:S02]  /*3290*/  UMOV UR5, 0x6c ;  /* 0x0000006c00057882 */ /* 0x000fe40000000000 */
[----:B------:R-:W-:-:S12]  /*32a0*/  ULEA UR5, UR4, UR5, 0x2 ;  /* 0x0000000504057291 */ /* 0x000fd8000f8e10ff */
[----:B------:R-:W0:Y:S02]  /*32b0*/  LDCU UR5, c[0x0][UR5+0x380] ;  /* 0x00007000050577ac */ /* 0x000e240008000800 */
[----:B0-----:R-:W-:-:S07]  /*32c0*/  IMAD R21, R13, UR5, R21 ;  /* 0x000000050d157c24 */ /* 0x001fce000f8e0215 */
.L_x_2123:
        /* <DEDUP_REMOVED lines=41> */
        .weak           $__internal_70_$__cuda_sm20_div_s64
        .type           $__internal_70_$__cuda_sm20_div_s64,@function
        .size           $__internal_70_$__cuda_sm20_div_s64,($__internal_71_$__cuda_sm20_rem_s64 - $__internal_70_$__cuda_sm20_div_s64)
$__internal_70_$__cuda_sm20_div_s64:
        /* <DEDUP_REMOVED lines=85> */
[----:B------:R-:W-:Y:S06]  /*3ab0*/  RET.REL.NODEC R8 `(_ZN2at6native16triu_tril_kernelIsiLb1ELi4ELb1EEEvNS_4cuda6detail10TensorInfoIT_T0_EENS4_IKS5_S6_EEllS6_) ;  /* 0xffffffc408507950 */ /* 0x000fec0003c3ffff */
        .weak           $__internal_71_$__cuda_sm20_rem_s64
        .type           $__internal_71_$__cuda_sm20_rem_s64,@function
        .size           $__internal_71_$__cuda_sm20_rem_s64,(.L_x_6361 - $__internal_71_$__cuda_sm20_rem_s64)
$__internal_71_$__cuda_sm20_rem_s64:
        /* <DEDUP_REMOVED lines=74> */
[----:B------:R-:W-:Y:S06]  /*3f60*/  RET.REL.NODEC R18 `(_ZN2at6native16triu_tril_kernelIsiLb1ELi4ELb1EEEvNS_4cuda6detail10TensorInfoIT_T0_EENS4_IKS5_S6_EEllS6_) ;  /* 0xffffffc012247950 */ /* 0x000fec0003c3ffff */
.L_x_2173:
        /* <DEDUP_REMOVED lines=9> */
.L_x_6361:


//--------------------- .text._ZN2at6native16triu_tril_kernelIllLb1ELi1ELb0EEEvNS_4cuda6detail10TensorInfoIT_T0_EENS4_IKS5_S6_EEllS6_ --------------------------
	.section	.text._ZN2at6native16triu_tril_kernelIllLb1ELi1ELb0EEEvNS_4cuda6detail10TensorInfoIT_T0_EENS4_IKS5_S6_EEllS6_,"ax",@progbits
	.align	128
        .global         _ZN2at6native16triu_tril_kernelIllLb1ELi1ELb0EEEvNS_4cuda6detail10TensorInfoIT_T0_EENS4_IKS5_S6_EEllS6_
        .type           _ZN2at6native16triu_tril_kernelIllLb1ELi1ELb0EEEvNS_4cuda6detail10TensorInfoIT_T0_EENS4_IKS5_S6_EEllS6_,@function
        .size           _ZN2at6native16triu_tril_kernelIllLb1ELi1ELb0EEEvNS_4cuda6detail10TensorInfoIT_T0_EENS4_IKS5_S6_EEllS6_,(.L_x_6363 - _ZN2at6native16triu_tril_kernelIllLb1ELi1ELb0EEEvNS_4cuda6detail10TensorInfoIT_T0_EENS4_IKS5_S6_EEllS6_)
        .other          _ZN2at6native16triu_tril_kernelIllLb1ELi1ELb0EEEvNS_4cuda6detail10TensorInfoIT_T0_EENS4_IKS5_S6_EEllS6_,@"STO_CUDA_ENTRY STV_DEFAULT"
_ZN2at6native16triu_tril_kernelIllLb1ELi1ELb0EEEvNS_4cuda6detail10TensorInfoIT_T0_EENS4_IKS5_S6_EEllS6_:
.text._ZN2at6native16triu_tril_kernelIllLb1ELi1ELb0EEEvNS_4cuda6detail10TensorInfoIT_T0_EENS4_IKS5_S6_EEllS6_:
        /* <DEDUP_REMOVED lines=39> */
.L_x_2175:
[----:B------:R-:W0:Y:S01]  /*0270*/  LDCU.64 UR4, c[0x0][0x6d0] ;  /* 0x0000da00ff0477ac */ /* 0x000e220008000a00 */
[----:B------:R-:W-:Y:S01]  /*0280*/  IMAD.MOV.U32 R22, RZ, RZ, R2 ;  /* 0x000000ffff167224 */ /* 0x000fe200078e0002 */
[----:B------:R-:W-:Y:S02]  /*0290*/  MOV R29, R3 ;  /* 0x00000003001d7202 */ /* 0x000fe40000000f00 */
[----:B------:R-:W-:Y:S02]  /*02a0*/  MOV R4, 0x2e0 ;  /* 0x000002e000047802 */ /* 0x000fe40000000f00 */
[----:B0-----:R-:W-:Y:S01]  /*02b0*/  MOV R6, UR4 ;  /* 0x0000000400067c02 */ /* 0x001fe20008000f00 */
[----:B------:R-:W-:-:S07]  /*02c0*/  IMAD.U32 R7, RZ, RZ, UR5 ;  /* 0x00000005ff077e24 */ /* 0x000fce000f8e00ff */
[----:B------:R-:W-:Y:S05]  /*02d0*/  CALL.REL.NOINC `($__internal_72_$__cuda_sm20_div_s64) ;  /* 0x0000004000647944 */ /* 0x000fea0003c00000 */
        /* <DEDUP_REMOVED lines=9> */
.L_x_2176:
[----:B------:R-:W-:Y:S05]  /*0370*/  BSYNC.RECONVERGENT B0 ;  /* 0x0000000000007941 */ /* 0x000fea0003800200 */
.L_x_2174:
        /* <DEDUP_REMOVED lines=31> */
.L_x_2178:
        /* <DEDUP_REMOVED lines=8> */
[----:B------:R-:W-:Y:S05]  /*05f0*/  CALL.REL.NOINC `($__internal_72_$__cuda_sm20_div_s64) ;  /* 0x0000003c009c7944 */ /* 0x000fea0003c00000 */
        /* <DEDUP_REMOVED lines=11> */
.L_x_2179:
[----:B------:R-:W-:Y:S05]  /*06b0*/  BSYNC.RECONVERGENT B0 ;  /* 0x0000000000007941 */ /* 0x000fea0003800200 */
.L_x_2177:
        /* <DEDUP_REMOVED lines=35> */
.L_x_2206:
        /* <DEDUP_REMOVED lines=29> */
.L_x_2183:
        /* <DEDUP_REMOVED lines=8> */
[----:B------:R-:W-:Y:S05]  /*0b40*/  CALL.REL.NOINC `($__internal_72_$__cuda_sm20_div_s64) ;  /* 0x0000003800487944 */ /* 0x000fea0003c00000 */
        /* <DEDUP_REMOVED lines=8> */
.L_x_2184:
[----:B------:R-:W-:Y:S05]  /*0bd0*/  BSYNC.RECONVERGENT B0 ;  /* 0x0000000000007941 */ /* 0x000fea0003800200 */
.L_x_2182:
        /* <DEDUP_REMOVED lines=39> */
.L_x_2186:
        /* <DEDUP_REMOVED lines=19> */
.L_x_2187:
[----:B------:R-:W-:Y:S05]  /*0f80*/  BSYNC.RECONVERGENT B0 ;  /* 0x0000000000007941 */ /* 0x000fea0003800200 */
.L_x_2185:
        /* <DEDUP_REMOVED lines=41> */
.L_x_2189:
        /* <DEDUP_REMOVED lines=19> */
.L_x_2190:
[----:B------:R-:W-:Y:S05]  /*1350*/  BSYNC.RECONVERGENT B0 ;  /* 0x0000000000007941 */ /* 0x000fea0003800200 */
.L_x_2188:
        /* <DEDUP_REMOVED lines=41> */
.L_x_2192:
        /* <DEDUP_REMOVED lines=19> */
.L_x_2193:
[----:B------:R-:W-:Y:S05]  /*1720*/  BSYNC.RECONVERGENT B0 ;  /* 0x0000000000007941 */ /* 0x000fea0003800200 */
.L_x_2191:
        /* <DEDUP_REMOVED lines=41> */
.L_x_2195:
        /* <DEDUP_REMOVED lines=19> */
.L_x_2196:
[----:B------:R-:W-:Y:S05]  /*1af0*/  BSYNC.RECONVERGENT B0 ;  /* 0x0000000000007941 */ /* 0x000fea0003800200 */
.L_x_2194:
        /* <DEDUP_REMOVED lines=41> */
.L_x_2198:
        /* <DEDUP_REMOVED lines=19> */
.L_x_2199:
[----:B------:R-:W-:Y:S05]  /*1ec0*/  BSYNC.RECONVERGENT B0 ;  /* 0x0000000000007941 */ /* 0x000fea0003800200 */
.L_x_2197:
        /* <DEDUP_REMOVED lines=41> */
.L_x_2201:
        /* <DEDUP_REMOVED lines=19> */
.L_x_2202:
[----:B------:R-:W-:Y:S05]  /*2290*/  BSYNC.RECONVERGENT B0 ;  /* 0x0000000000007941 */ /* 0x000fea0003800200 */
.L_x_2200:
        /* <DEDUP_REMOVED lines=41> */
.L_x_2204:
        /* <DEDUP_REMOVED lines=19> */
.L_x_2205:
[----:B------:R-:W-:Y:S05]  /*2660*/  BSYNC.RECONVERGENT B0 ;  /* 0x0000000000007941 */ /* 0x000fea0003800200 */
.L_x_2203:
        /* <DEDUP_REMOVED lines=20> */
.L_x_2181:
        /* <DEDUP_REMOVED lines=37> */
.L_x_2209:
        /* <DEDUP_REMOVED lines=17> */
.L_x_2210:
[----:B------:R-:W-:Y:S05]  /*2b10*/  BSYNC.RECONVERGENT B0 ;  /* 0x0000000000007941 */ /* 0x000fea0003800200 */
.L_x_2208:
        /* <DEDUP_REMOVED lines=39> */
.L_x_2212:
        /* <DEDUP_REMOVED lines=19> */
.L_x_2213:
[----:B------:R-:W-:Y:S05]  /*2ec0*/  BSYNC.RECONVERGENT B0 ;  /* 0x0000000000007941 */ /* 0x000fea0003800200 */
.L_x_2211:
        /* <DEDUP_REMOVED lines=41> */
.L_x_2215:
        /* <DEDUP_REMOVED lines=19> */
.L_x_2216:
[----:B------:R-:W-:Y:S05]  /*3290*/  BSYNC.RECONVERGENT B0 ;  /* 0x0000000000007941 */ /* 0x000fea0003800200 */
.L_x_2214:
        /* <DEDUP_REMOVED lines=41> */
.L_x_2218:
        /* <DEDUP_REMOVED lines=8> */
[----:B------:R-:W-:Y:S05]  /*35b0*/  CALL.REL.NOINC `($__internal_72_$__cuda_sm20_div_s64) ;  /* 0x0000000c00ac7944 */ /* 0x000fea0003c00000 */
        /* <DEDUP_REMOVED lines=10> */
.L_x_2219:
[----:B------:R-:W-:Y:S05]  /*3660*/  BSYNC.RECONVERGENT B0 ;  /* 0x0000000000007941 */ /* 0x000fea0003800200 */
.L_x_2217:
        /* <DEDUP_REMOVED lines=13> */
.L_x_2207:
        /* <DEDUP_REMOVED lines=38> */
.L_x_2222:
        /* <DEDUP_REMOVED lines=17> */
.L_x_2223:
[----:B------:R-:W-:Y:S05]  /*3ab0*/  BSYNC.RECONVERGENT B0 ;  /* 0x0000000000007941 */ /* 0x000fea0003800200 */
.L_x_2221:
        /* <DEDUP_REMOVED lines=39> */
.L_x_2225:
        /* <DEDUP_REMOVED lines=19> */
.L_x_2226:
[----:B------:R-:W-:Y:S05]  /*3e60*/  BSYNC.RECONVERGENT B0 ;  /* 0x0000000000007941 */ /* 0x000fea0003800200 */
.L_x_2224:
        /* <DEDUP_REMOVED lines=13> */
.L_x_2220:
        /* <DEDUP_REMOVED lines=30> */
.L_x_2228:
[----:B------:R-:W-:-:S07]  /*4120*/  MOV R4, 0x4140 ;  /* 0x0000414000047802 */ /* 0x000fce0000000f00 */
[----:B------:R-:W-:Y:S05]  /*4130*/  CALL.REL.NOINC `($__internal_73_$__cuda_sm20_rem_s64) ;  /* 0x0000000800287944 */ /* 0x000fea0003c00000 */
[----:B------:R-:W-:Y:S02]  /*4140*/  MOV R6, R8 ;  /* 0x0000000800067202 */ /* 0x000fe40000000f00 */
[----:B------:R-:W-:-:S07]  /*4150*/  MOV R7, R9 ;  /* 0x0000000900077202 */ /* 0x000fce0000000f00 */
.L_x_2229:
[----:B------:R-:W-:Y:S05]  /*4160*/  BSYNC.RECONVERGENT B0 ;  /* 0x0000000000007941 */ /* 0x000fea0003800200 */
.L_x_2227:
        /* <DEDUP_REMOVED lines=10> */
.L_x_2180:
[----:B------:R-:W0:Y:S01]  /*4210*/  LDCU.64 UR10, c[0x0][0x6c0] ;  /* 0x0000d800ff0a77ac */ /* 0x000e220008000a00 */
[----:B------:R-:W-:Y:S01]  /*4220*/  IADD3 R5, P0, PT, R2, -R5, RZ ;  /* 0x8000000502057210 */ /* 0x000fe20007f1e0ff */
[----:B------:R-:W-:Y:S01]  /*4230*/  BSSY.RECONVERGENT B0, `(.L_x_2230) ;  /* 0x0000019000007945 */ /* 0x000fe20003800200 */
[----:B------:R-:W1:Y:S02]  /*4240*/  LDCU.64 UR8, c[0x0][0x358] ;  /* 0x00006b00ff0877ac */ /* 0x000e640008000a00 */
[----:B------:R-:W-:Y:S02]  /*4250*/  IADD3 R6, P1, PT, R5, 0x1, RZ ;  /* 0x0000000105067810 */ /* 0x000fe40007f3e0ff */
[----:B------:R-:W-:-:S05]  /*4260*/  IADD3.X R4, PT, PT, R0, ~R3, RZ, P0, !PT ;  /* 0x8000000300047210 */ /* 0x000fca00007fe4ff */
[----:B------:R-:W-:Y:S01]  /*4270*/  IMAD.X R3, RZ, RZ, R4, P1 ;  /* 0x000000ffff037224 */ /* 0x000fe200008e0604 */
[----:B0-----:R-:W-:Y:S01]  /*4280*/  ISETP.GE.U32.AND P0, PT, R6, UR10, PT ;  /* 0x0000000a06007c0c */ /* 0x001fe2000bf06070 */
[----:B------:R-:W-:-:S03]  /*4290*/  HFMA2 R6, -RZ, RZ, 0, 0 ;  /* 0x00000000ff067431 */ /* 0x000fc600000001ff */
[----:B------:R-:W-:Y:S02]  /*42a0*/  ISETP.GE.AND.EX P0, PT, R3, UR11, PT, P0 ;  /* 0x0000000b03007c0c */ /* 0x000fe4000bf06300 */
[----:B------:R-:W-:-:S11]  /*42b0*/  MOV R3, RZ ;  /* 0x000000ff00037202 */ /* 0x000fd60000000f00 */
[----:B-1----:R-:W-:Y:S05]  /*42c0*/  @!P0 BRA `(.L_x_2231) ;  /* 0x00000000003c8947 */ /* 0x002fea0003800000 */
[----:B------:R-:W0:Y:S01]  /*42d0*/  LDCU.64 UR6, c[0x0][UR5+0x520] ;  /* 0x0000a400050677ac */ /* 0x000e220008000a00 */
[----:B------:R-:W-:Y:S01]  /*42e0*/  ISETP.GE.U32.AND P1, PT, R5, UR10, PT ;  /* 0x0000000a05007c0c */ /* 0x000fe2000bf26070 */
[----:B------:R-:W-:Y:S03]  /*42f0*/  BSSY.RECONVERGENT B1, `(.L_x_2232) ;  /* 0x000000a000017945 */ /* 0x000fe60003800200 */
[----:B------:R-:W-:Y:S02]  /*4300*/  ISETP.GE.AND.EX P1, PT, R4, UR11, PT, P1 ;  /* 0x0000000b04007c0c */ /* 0x000fe4000bf26310 */
[----:B------:R-:W-:Y:S02]  /*4310*/  CS2R R4, SRZ ;  /* 0x0000000000047805 */ /* 0x000fe4000001ff00 */
[----:B0-----:R-:W-:-:S04]  /*4320*/  ISETP.GE.U32.AND P0, PT, R2, UR6, PT ;  /* 0x0000000602007c0c */ /* 0x001fc8000bf06070 */
[----:B------:R-:W-:-:S13]  /*4330*/  ISETP.GE.AND.EX P0, PT, R0, UR7, PT, P0 ;  /* 0x0000000700007c0c */ /* 0x000fda000bf06300 */
[----:B------:R-:W-:Y:S05]  /*4340*/  @P0 BRA `(.L_x_2233) ;  /* 0x0000000000100947 */ /* 0x000fea0003800000 */
[----:B------:R-:W0:Y:S02]  /*4350*/  LDCU.64 UR6, c[0x0][0x520] ;  /* 0x0000a400ff0677ac */ /* 0x000e240008000a00 */
[----:B0-----:R-:W-:-:S04]  /*4360*/  LEA R4, P0, R12, UR6, 0x3 ;  /* 0x000000060c047c11 */ /* 0x001fc8000f8018ff */
[----:B------:R-:W-:-:S06]  /*4370*/  LEA.HI.X R5, R12, UR7, R13, 0x3, P0 ;  /* 0x000000070c057c11 */ /* 0x000fcc00080f1c0d */
[----:B------:R-:W5:Y:S03]  /*4380*/  LDG.E.64 R4, desc[UR8][R4.64] ;  /* 0x0000000804047981 */ /* 0x000f66000c1e1b00 */
.L_x_2233:
[----:B------:R-:W-:Y:S05]  /*4390*/  BSYNC.RECONVERGENT B1 ;  /* 0x0000000000017941 */ /* 0x000fea0003800200 */
.L_x_2232:
[----:B-----5:R-:W-:Y:S02]  /*43a0*/  SEL R6, R4, RZ, P1 ;  /* 0x000000ff04067207 */ /* 0x020fe40000800000 */
[----:B------:R-:W-:-:S07]  /*43b0*/  SEL R3, R5, RZ, P1 ;  /* 0x000000ff05037207 */ /* 0x000fce0000800000 */
.L_x_2231:
[----:B------:R-:W-:Y:S05]  /*43c0*/  BSYNC.RECONVERGENT B0 ;  /* 0x0000000000007941 */ /* 0x000fea0003800200 */
.L_x_2230:
[----:B------:R-:W0:Y:S02]  /*43d0*/  LDCU.64 UR6, c[0x0][UR5+0x520] ;  /* 0x0000a400050677ac */ /* 0x000e240008000a00 */
[----:B0-----:R-:W-:-:S04]  /*43e0*/  ISETP.GE.U32.AND P0, PT, R2, UR6, PT ;  /* 0x0000000602007c0c */ /* 0x001fc8000bf06070 */
[----:B------:R-:W-:-:S13]  /*43f0*/  ISETP.GE.AND.EX P0, PT, R0, UR7, PT, P0 ;  /* 0x0000000700007c0c */ /* 0x000fda000bf06300 */
[----:B------:R-:W-:Y:S05]  /*4400*/  @P0 EXIT ;  /* 0x000000000000094d */ /* 0x000fea0003800000 */
[----:B------:R-:W0:Y:S01]  /*4410*/  LDCU.64 UR4, c[0x0][0x380] ;  /* 0x00007000ff0477ac */ /* 0x000e220008000a00 */
[----:B------:R-:W-:Y:S01]  /*4420*/  IMAD.MOV.U32 R2, RZ, RZ, R6 ;  /* 0x000000ffff027224 */ /* 0x000fe200078e0006 */
[----:B0-----:R-:W-:-:S04]  /*4430*/  LEA R4, P0, R14, UR4, 0x3 ;  /* 0x000000040e047c11 */ /* 0x001fc8000f8018ff */
[----:B------:R-:W-:-:S05]  /*4440*/  LEA.HI.X R5, R14, UR5, R15, 0x3, P0 ;  /* 0x000000050e057c11 */ /* 0x000fca00080f1c0f */
[----:B------:R-:W-:Y:S01]  /*4450*/  STG.E.64 desc[UR8][R4.64], R2 ;  /* 0x0000000204007986 */ /* 0x000fe2000c101b08 */
[----:B------:R-:W-:Y:S05]  /*4460*/  EXIT ;  /* 0x000000000000794d */ /* 0x000fea0003800000 */
        .weak           $__internal_72_$__cuda_sm20_div_s64
        .type           $__internal_72_$__cuda_sm20_div_s64,@function
        .size           $__internal_72_$__cuda_sm20_div_s64,($__internal_73_$__cuda_sm20_rem_s64 - $__internal_72_$__cuda_sm20_div_s64)
$__internal_72_$__cuda_sm20_div_s64:
        /* <DEDUP_REMOVED lines=86> */
[----:B------:R-:W-:Y:S05]  /*49d0*/  RET.REL.NODEC R8 `(_ZN2at6native16triu_tril_kernelIllLb1ELi1ELb0EEEvNS_4cuda6detail10TensorInfoIT_T0_EENS4_IKS5_S6_EEllS6_) ;  /* 0xffffffb408887950 */ /* 0x000fea0003c3ffff */
        .weak           $__internal_73_$__cuda_sm20_rem_s64
        .type           $__internal_73_$__cuda_sm20_rem_s64,@function
        .size           $__internal_73_$__cuda_sm20_rem_s64,(.L_x_6363 - $__internal_73_$__cuda_sm20_rem_s64)
$__internal_73_$__cuda_sm20_rem_s64:
        /* <DEDUP_REMOVED lines=80> */
[----:B------:R-:W-:Y:S06]  /*4ee0*/  RET.REL.NODEC R6 `(_ZN2at6native16triu_tril_kernelIllLb1ELi1ELb0EEEvNS_4cuda6detail10TensorInfoIT_T0_EENS4_IKS5_S6_EEllS6_) ;  /* 0xffffffb006447950 */ /* 0x000fec0003c3ffff */
.L_x_2234:
        /* <DEDUP_REMOVED lines=9> */
.L_x_6363:


//--------------------- .text._ZN2at6native16triu_tril_kernelIllLb1ELi1ELb1EEEvNS_4cuda6detail10TensorInfoIT_T0_EENS4_IKS5_S6_EEllS6_ --------------------------
	.section	.text._ZN2at6native16triu_tril_kernelIllLb1ELi1ELb1EEEvNS_4cuda6detail10TensorInfoIT_T0_EENS4_IKS5_S6_EEllS6_,"ax",@progbits
	.align	128
        .global         _ZN2at6native16triu_tril_kernelIllLb1ELi1ELb1EEEvNS_4cuda6detail10TensorInfoIT_T0_EENS4_IKS5_S6_EEllS6_
        .type           _ZN2at6native16triu_tril_kernelIllLb1ELi1ELb1EEEvNS_4cuda6detail10TensorInfoIT_T0_EENS4_IKS5_S6_EEllS6_,@function
        .size           _ZN2at6native16triu_tril_kernelIllLb1ELi1ELb1EEEvNS_4cuda6detail10TensorInfoIT_T0_EENS4_IKS5_S6_EEllS6_,(.L_x_6365 - _ZN2at6native16triu_tril_kernelIllLb1ELi1ELb1EEEvNS_4cuda6detail10TensorInfoIT_T0_EENS4_IKS5_S6_EEllS6_)
        .other          _ZN2at6native16triu_tril_kernelIllLb1ELi1ELb1EEEvNS_4cuda6detail10TensorInfoIT_T0_EENS4_IKS5_S6_EEllS6_,@"STO_CUDA_ENTRY STV_DEFAULT"
_ZN2at6native16triu_tril_kernelIllLb1ELi1ELb1EEEvNS_4cuda6detail10TensorInfoIT_T0_EENS4_IKS5_S6_EEllS6_:
.text._ZN2at6native16triu_tril_kernelIllLb1ELi1ELb1EEEvNS_4cuda6detail10TensorInfoIT_T0_EENS4_IKS5_S6_EEllS6_:
        /* <DEDUP_REMOVED lines=39> */
.L_x_2236:
[----:B------:R-:W0:Y:S01]  /*0270*/  LDCU.64 UR4, c[0x0][0x6d0] ;  /* 0x0000da00ff0477ac */ /* 0x000e220008000a00 */
[----:B------:R-:W-:Y:S01]  /*0280*/  IMAD.MOV.U32 R20, RZ, RZ, R12 ;  /* 0x000000ffff147224 */ /* 0x000fe200078e000c */
[----:B------:R-:W-:Y:S02]  /*0290*/  MOV R9, R13 ;  /* 0x0000000d00097202 */ /* 0x000fe40000000f00 */
[----:B------:R-:W-:Y:S02]  /*02a0*/  MOV R4, 0x2e0 ;  /* 0x000002e000047802 */ /* 0x000fe40000000f00 */
[----:B0-----:R-:W-:Y:S01]  /*02b0*/  MOV R6, UR4 ;  /* 0x0000000400067c02 */ /* 0x001fe20008000f00 */
[----:B------:R-:W-:-:S07]  /*02c0*/  IMAD.U32 R3, RZ, RZ, UR5 ;  /* 0x00000005ff037e24 */ /* 0x000fce000f8e00ff */
[----:B------:R-:W-:Y:S05]  /*02d0*/  CALL.REL.NOINC `($__internal_74_$__cuda_sm20_div_s64) ;  /* 0x0000003800c47944 */ /* 0x000fea0003c00000 */
[----:B------:R-:W0:Y:S01]  /*02e0*/  LDCU.64 UR4, c[0x0][0x6d0] ;  /* 0x0000da00ff0477ac */ /* 0x000e220008000a00 */
[----:B------:R-:W-:-:S05]  /*02f0*/  IADD3 R5, P0, PT, RZ, -R6, RZ ;  /* 0x80000006ff057210 */ /* 0x000fca0007f1e0ff */
[----:B------:R-:W-:-:S04]  /*0300*/  IMAD.X R0, RZ, RZ, ~R7, P0 ;  /* 0x000000ffff007224 */ /* 0x000fc800000e0e07 */
[----:B0-----:R-:W-:Y:S02]  /*0310*/  IMAD R0, R0, UR4, RZ ;  /* 0x0000000400007c24 */ /* 0x001fe4000f8e02ff */
[----:B------:R-:W-:-:S04]  /*0320*/  IMAD.WIDE.U32 R2, R5, UR4, R12 ;  /* 0x0000000405027c25 */ /* 0x000fc8000f8e000c */
[----:B------:R-:W-:-:S05]  /*0330*/  IMAD R5, R5, UR5, R0 ;  /* 0x0000000505057c24 */ /* 0x000fca000f8e0200 */
[----:B------:R-:W-:-:S07]  /*0340*/  IADD3 R0, PT, PT, R3, R5, RZ ;  /* 0x0000000503007210 */ /* 0x000fce0007ffe0ff */
.L_x_2237:
[----:B------:R-:W-:Y:S05]  /*0350*/  BSYNC.RECONVERGENT B0 ;  /* 0x0000000000007941 */ /* 0x000fea0003800200 */
.L_x_2235:
        /* <DEDUP_REMOVED lines=26> */
.L_x_2239:
        /* <DEDUP_REMOVED lines=8> */
[----:B------:R-:W-:Y:S05]  /*0580*/  CALL.REL.NOINC `($__internal_75_$__cuda_sm20_rem_s64) ;  /* 0x0000003c00707944 */ /* 0x000fea0003c00000 */
[----:B------:R-:W-:Y:S01]  /*0590*/  IMAD.MOV.U32 R12, RZ, RZ, R4 ;  /* 0x000000ffff0c7224 */ /* 0x000fe200078e0004 */
[----:B------:R-:W-:-:S07]  /*05a0*/  MOV R13, R5 ;  /* 0x00000005000d7202 */ /* 0x000fce0000000f00 */
.L_x_2240:
[----:B------:R-:W-:Y:S05]  /*05b0*/  BSYNC.RECONVERGENT B0 ;  /* 0x0000000000007941 */ /* 0x000fea0003800200 */
.L_x_2238:
        /* <DEDUP_REMOVED lines=30> */
.L_x_2242:
        /* <DEDUP_REMOVED lines=9> */
[----:B0-----:R-:W-:Y:S05]  /*0830*/  CALL.REL.NOINC `($__internal_74_$__cuda_sm20_div_s64) ;  /* 0x00000034006c7944 */ /* 0x001fea0003c00000 */
[----:B------:R-:W-:Y:S01]  /*0840*/  MOV R22, R6 ;  /* 0x0000000600167202 */ /* 0x000fe20000000f00 */
[----:B------:R-:W-:-:S07]  /*0850*/  IMAD.MOV.U32 R9, RZ, RZ, R7 ;  /* 0x000000ffff097224 */ /* 0x000fce00078e0007 */
.L_x_2243:
[----:B0-----:R-:W-:Y:S05]  /*0860*/  BSYNC.RECONVERGENT B0 ;  /* 0x0000000000007941 */ /* 0x001fea0003800200 */
.L_x_2241:
        /* <DEDUP_REMOVED lines=24> */
.L_x_2270:
        /* <DEDUP_REMOVED lines=28> */
.L_x_2247:
[----:B------:R-:W-:Y:S01]  /*0bb0*/  IMAD.U32 R5, RZ, RZ, UR13 ;  /* 0x0000000dff057e24 */ /* 0x000fe2000f8e00ff */
[----:B------:R-:W-:Y:S01]  /*0bc0*/  MOV R4, UR12 ;  /* 0x0000000c00047c02 */ /* 0x000fe20008000f00 */
[----:B------:R-:W-:Y:S01]  /*0bd0*/  IMAD.U32 R7, RZ, RZ, UR13 ;  /* 0x0000000dff077e24 */ /* 0x000fe2000f8e00ff */
[----:B------:R-:W-:Y:S01]  /*0be0*/  MOV R6, UR12 ;  /* 0x0000000c00067c02 */ /* 0x000fe20008000f00 */
[----:B------:R-:W-:Y:S01]  /*0bf0*/  IMAD.MOV.U32 R3, RZ, RZ, R5 ;  /* 0x000000ffff037224 */ /* 0x000fe200078e0005 */
[----:B------:R-:W-:Y:S02]  /*0c00*/  MOV R20, R22 ;  /* 0x0000001600147202 */ /* 0x000fe40000000f00 */
[----:B------:R-:W-:-:S07]  /*0c10*/  MOV R4, 0xc30 ;  /* 0x00000c3000047802 */ /* 0x000fce0000000f00 */
[----:B------:R-:W-:Y:S05]  /*0c20*/  CALL.REL.NOINC `($__internal_74_$__cuda_sm20_div_s64) ;  /* 0x0000003000707944 */ /* 0x000fea0003c00000 */
        /* <DEDUP_REMOVED lines=9> */
.L_x_2248:
[----:B------:R-:W-:Y:S05]  /*0cc0*/  BSYNC.RECONVERGENT B0 ;  /* 0x0000000000007941 */ /* 0x000fea0003800200 */
.L_x_2246:
        /* <DEDUP_REMOVED lines=34> */
.L_x_2250:
        /* <DEDUP_REMOVED lines=8> */
[----:B------:R-:W-:Y:S05]  /*0f70*/  CALL.REL.NOINC `($__internal_74_$__cuda_sm20_div_s64) ;  /* 0x0000002c009c7944 */ /* 0x000fea0003c00000 */
        /* <DEDUP_REMOVED lines=10> */
.L_x_2251:
[----:B------:R-:W-:Y:S05]  /*1020*/  BSYNC.RECONVERGENT B0 ;  /* 0x0000000000007941 */ /* 0x000fea0003800200 */
.L_x_2249:
        /* <DEDUP_REMOVED lines=35> */
.L_x_2253:
        /* <DEDUP_REMOVED lines=19> */
.L_x_2254:
[----:B------:R-:W-:Y:S05]  /*1390*/  BSYNC.RECONVERGENT B0 ;  /* 0x0000000000007941 */ /* 0x000fea0003800200 */
.L_x_2252:
        /* <DEDUP_REMOVED lines=35> */
.L_x_2256:
        /* <DEDUP_REMOVED lines=19> */
.L_x_2257:
[----:B------:R-:W-:Y:S05]  /*1700*/  BSYNC.RECONVERGENT B0 ;  /* 0x0000000000007941 */ /* 0x000fea0003800200 */
.L_x_2255:
        /* <DEDUP_REMOVED lines=35> */
.L_x_2259:
        /* <DEDUP_REMOVED lines=19> */
.L_x_2260:
[----:B------:R-:W-:Y:S05]  /*1a70*/  BSYNC.RECONVERGENT B0 ;  /* 0x0000000000007941 */ /* 0x000fea0003800200 */
.L_x_2258:
        /* <DEDUP_REMOVED lines=34> */
.L_x_2262:
        /* <DEDUP_REMOVED lines=8> */
[----:B------:R-:W-:Y:S05]  /*1d20*/  CALL.REL.NOINC `($__internal_74_$__cuda_sm20_div_s64) ;  /* 0x0000002000307944 */ /* 0x000fea0003c00000 */
        /* <DEDUP_REMOVED lines=10> */
.L_x_2263:
[----:B------:R-:W-:Y:S05]  /*1dd0*/  BSYNC.RECONVERGENT B0 ;  /* 0x0000000000007941 */ /* 0x000fea0003800200 */
.L_x_2261:
        /* <DEDUP_REMOVED lines=34> */
.L_x_2265:
        /* <DEDUP_REMOVED lines=19> */
.L_x_2266:
[----:B------:R-:W-:Y:S05]  /*2130*/  BSYNC.RECONVERGENT B0 ;  /* 0x0000000000007941 */ /* 0x000fea0003800200 */
.L_x_2264:
        /* <DEDUP_REMOVED lines=34> */
.L_x_2268:
        /* <DEDUP_REMOVED lines=19> */
.L_x_2269:
[----:B------:R-:W-:Y:S05]  /*2490*/  BSYNC.RECONVERGENT B0 ;  /* 0x0000000000007941 */ /* 0x000fea0003800200 */
.L_x_2267:
        /* <DEDUP_REMOVED lines=14> */
.L_x_2245:
        /* <DEDUP_REMOVED lines=36> */
.L_x_2273:
[----:B------:R-:W-:Y:S01]  /*27c0*/  MOV R5, UR13 ;  /* 0x0000000d00057c02 */ /* 0x000fe20008000f00 */
[----:B------:R-:W-:Y:S01]  /*27d0*/  IMAD.U32 R4, RZ, RZ, UR12 ;  /* 0x0000000cff047e24 */ /* 0x000fe2000f8e00ff */
[----:B------:R-:W-:Y:S01]  /*27e0*/  MOV R7, UR13 ;  /* 0x0000000d00077c02 */ /* 0x000fe20008000f00 */
[----:B------:R-:W-:Y:S01]  /*27f0*/  IMAD.U32 R6, RZ, RZ, UR12 ;  /* 0x0000000cff067e24 */ /* 0x000fe2000f8e00ff */
[----:B------:R-:W-:Y:S01]  /*2800*/  MOV R3, R5 ;  /* 0x0000000500037202 */ /* 0x000fe20000000f00 */
[----:B------:R-:W-:Y:S01]  /*2810*/  IMAD.MOV.U32 R20, RZ, RZ, R22 ;  /* 0x000000ffff147224 */ /* 0x000fe200078e0016 */
[----:B------:R-:W-:-:S07]  /*2820*/  MOV R4, 0x2840 ;  /* 0x0000284000047802 */ /* 0x000fce0000000f00 */
[----:B------:R-:W-:Y:S05]  /*2830*/  CALL.REL.NOINC `($__internal_74_$__cuda_sm20_div_s64) ;  /* 0x00000014006c7944 */ /* 0x000fea0003c00000 */
        /* <DEDUP_REMOVED lines=9> */
.L_x_2274:
[----:B------:R-:W-:Y:S05]  /*28d0*/  BSYNC.RECONVERGENT B0 ;  /* 0x0000000000007941 */ /* 0x000fea0003800200 */
.L_x_2272:
        /* <DEDUP_REMOVED lines=33> */
.L_x_2276:
        /* <DEDUP_REMOVED lines=19> */
.L_x_2277:
[----:B------:R-:W-:Y:S05]  /*2c20*/  BSYNC.RECONVERGENT B0 ;  /* 0x0000000000007941 */ /* 0x000fea0003800200 */
.L_x_2275:
        /* <DEDUP_REMOVED lines=34> */
.L_x_2279:
        /* <DEDUP_REMOVED lines=19> */
.L_x_2280:
[----:B------:R-:W-:Y:S05]  /*2f80*/  BSYNC.RECONVERGENT B0 ;  /* 0x0000000000007941 */ /* 0x000fea0003800200 */
.L_x_2278:
        /* <DEDUP_REMOVED lines=34> */
.L_x_2282:
        /* <DEDUP_REMOVED lines=19> */
.L_x_2283:
[----:B------:R-:W-:Y:S05]  /*32e0*/  BSYNC.RECONVERGENT B0 ;  /* 0x0000000000007941 */ /* 0x000fea0003800200 */
.L_x_2281:
[----:B------:R-:W0:Y:S01]  /*32f0*/  LDCU.64 UR8, c[0x0][UR4+0x438] ;  /* 0x00008700040877ac */ /* 0x000e220008000a00 */
[----:B------:R-:W-:Y:S01]  /*3300*/  MOV R14, R12 ;  /* 0x0000000c000e7202 */ /* 0x000fe20000000f00 */
[----:B------:R-:W-:Y:S01]  /*3310*/  UIADD3 UR7, UPT, UPT, UR7, -0x4, URZ ;  /* 0xfffffffc07077890 */ /* 0x000fe2000fffe0ff */
[----:B0-----:R-:W-:-:S03]  /*3320*/  IMAD R6, R4, UR9, RZ ;  /* 0x0000000904067c24 */ /* 0x001fc6000f8e02ff */
[----:B------:R-:W-:-:S04]  /*3330*/  IMAD.WIDE.U32 R14, R4, UR8, R14 ;  /* 0x00000008040e7c25 */ /* 0x000fc8000f8e000e */
[----:B------:R-:W-:-:S04]  /*3340*/  IMAD R3, R3, UR8, R6 ;  /* 0x0000000803037c24 */ /* 0x000fc8000f8e0206 */
[----:B------:R-:W-:-:S07]  /*3350*/  IMAD.IADD R15, R15, 0x1, R3 ;  /* 0x000000010f0f7824 */ /* 0x000fce00078e0203 */
.L_x_2271:
        /* <DEDUP_REMOVED lines=37> */
.L_x_2286:
        /* <DEDUP_REMOVED lines=17> */
.L_x_2287:
[----:B------:R-:W-:Y:S05]  /*36c0*/  BSYNC.RECONVERGENT B0 ;  /* 0x0000000000007941 */ /* 0x000fea0003800200 */
.L_x_2285:
        /* <DEDUP_REMOVED lines=33> */
.L_x_2289:
        /* <DEDUP_REMOVED lines=19> */
.L_x_2290:
[----:B------:R-:W-:Y:S05]  /*3a10*/  BSYNC.RECONVERGENT B0 ;  /* 0x0000000000007941 */ /* 0x000fea0003800200 */
.L_x_2288:
[----:B------:R-:W0:Y:S01]  /*3a20*/  LDCU.64 UR8, c[0x0][UR4+0x448] ;  /* 0x00008900040877ac */ /* 0x000e220008000a00 */
[----:B------:R-:W-:Y:S01]  /*3a30*/  IMAD.MOV.U32 R16, RZ, RZ, R14 ;  /* 0x000000ffff107224 */ /* 0x000fe200078e000e */
[----:B------:R-:W-:Y:S01]  /*3a40*/  UIADD3 UR7, UPT, UPT, UR7, -0x2, URZ ;  /* 0xfffffffe07077890 */ /* 0x000fe2000fffe0ff */
[C---:B0-----:R-:W-:Y:S02]  /*3a50*/  IMAD R6, R4.reuse, UR9, RZ ;  /* 0x0000000904067c24 */ /* 0x041fe4000f8e02ff */
[----:B------:R-:W-:-:S04]  /*3a60*/  IMAD.WIDE.U32 R14, R4, UR8, R16 ;  /* 0x00000008040e7c25 */ /* 0x000fc8000f8e0010 */
[----:B------:R-:W-:-:S05]  /*3a70*/  IMAD R3, R3, UR8, R6 ;  /* 0x0000000803037c24 */ /* 0x000fca000f8e0206 */
[----:B------:R-:W-:-:S07]  /*3a80*/  IADD3 R15, PT, PT, R15, R3, RZ ;  /* 0x000000030f0f7210 */ /* 0x000fce0007ffe0ff */
.L_x_2284:
        /* <DEDUP_REMOVED lines=30> */
.L_x_2292:
[----:B------:R-:W-:Y:S01]  /*3c70*/  MOV R5, UR13 ;  /* 0x0000000d00057c02 */ /* 0x000fe20008000f00 */
[----:B------:R-:W-:Y:S01]  /*3c80*/  IMAD.U32 R10, RZ, RZ, UR12 ;  /* 0x0000000cff0a7e24 */ /* 0x000fe2000f8e00ff */
[----:B------:R-:W-:Y:S01]  /*3c90*/  MOV R11, UR13 ;  /* 0x0000000d000b7c02 */ /* 0x000fe20008000f00 */
[----:B------:R-:W-:Y:S01]  /*3ca0*/  IMAD.U32 R4, RZ, RZ, UR12 ;  /* 0x0000000cff047e24 */ /* 0x000fe2000f8e00ff */
[----:B------:R-:W-:Y:S01]  /*3cb0*/  MOV R11, R9 ;  /* 0x00000009000b7202 */ /* 0x000fe20000000f00 */
[----:B------:R-:W-:Y:S01]  /*3cc0*/  IMAD.MOV.U32 R3, RZ, RZ, R5 ;  /* 0x000000ffff037224 */ /* 0x000fe200078e0005 */
[----:B------:R-:W-:-:S07]  /*3cd0*/  MOV R16, 0x3cf0 ;  /* 0x00003cf000107802 */ /* 0x000fce0000000f00 */
[----:B------:R-:W-:Y:S05]  /*3ce0*/  CALL.REL.NOINC `($__internal_75_$__cuda_sm20_rem_s64) ;  /* 0x0000000400987944 */ /* 0x000fea0003c00000 */
.L_x_2293:
[----:B------:R-:W-:Y:S05]  /*3cf0*/  BSYNC.RECONVERGENT B0 ;  /* 0x0000000000007941 */ /* 0x000fea0003800200 */
.L_x_2291:
[----:B------:R-:W0:Y:S02]  /*3d00*/  LDCU.64 UR8, c[0x0][UR8+0x450] ;  /* 0x00008a00080877ac */ /* 0x000e240008000a00 */
[C---:B0-----:R-:W-:Y:S02]  /*3d10*/  IMAD R3, R4.reuse, UR9, RZ ;  /* 0x0000000904037c24 */ /* 0x041fe4000f8e02ff */
[----:B------:R-:W-:-:S04]  /*3d20*/  IMAD.WIDE.U32 R14, R4, UR8, R14 ;  /* 0x00000008040e7c25 */ /* 0x000fc8000f8e000e */
[----:B------:R-:W-:-:S05]  /*3d30*/  IMAD R3, R5, UR8, R3 ;  /* 0x0000000805037c24 */ /* 0x000fca000f8e0203 */
[----:B------:R-:W-:-:S07]  /*3d40*/  IADD3 R15, PT, PT, R15, R3, RZ ;  /* 0x000000030f0f7210 */ /* 0x000fce0007ffe0ff */
.L_x_2244:
        /* <DEDUP_REMOVED lines=10> */
        .weak           $__internal_74_$__cuda_sm20_div_s64
        .type           $__internal_74_$__cuda_sm20_div_s64,@function
        .size           $__internal_74_$__cuda_sm20_div_s64,($__internal_75_$__cuda_sm20_rem_s64 - $__internal_74_$__cuda_sm20_div_s64)
$__internal_74_$__cuda_sm20_div_s64:
        /* <DEDUP_REMOVED lines=85> */
[----:B------:R-:W-:Y:S05]  /*4340*/  RET.REL.NODEC R4 `(_ZN2at6native16triu_tril_kernelIllLb1ELi1ELb1EEEvNS_4cuda6detail10TensorInfoIT_T0_EENS4_IKS5_S6_EEllS6_) ;  /* 0xffffffbc042c7950 */ /* 0x000fea0003c3ffff */
        .weak           $__internal_75_$__cuda_sm20_rem_s64
        .type           $__internal_75_$__cuda_sm20_rem_s64,@function
        .size           $__internal_75_$__cuda_sm20_rem_s64,(.L_x_6365 - $__internal_75_$__cuda_sm20_rem_s64)
$__internal_75_$__cuda_sm20_rem_s64:
        /* <DEDUP_REMOVED lines=79> */
[----:B------:R-:W-:Y:S06]  /*4840*/  RET.REL.NODEC R16 `(_ZN2at6native16triu_tril_kernelIllLb1ELi1ELb1EEEvNS_4cuda6detail10TensorInfoIT_T0_EENS4_IKS5_S6_EEllS6_) ;  /* 0xffffffb410ec7950 */ /* 0x000fec0003c3ffff */
.L_x_2294:
        /* <DEDUP_REMOVED lines=11> */
.L_x_6365:


//--------------------- .text._ZN2at6native16triu_tril_kernelIliLb1ELi1ELb0EEEvNS_4cuda6detail10TensorInfoIT_T0_EENS4_IKS5_S6_EEllS6_ --------------------------
	.section	.text._ZN2at6native16triu_tril_kernelIliLb1ELi1ELb0EEEvNS_4cuda6detail10TensorInfoIT_T0_EENS4_IKS5_S6_EEllS6_,"ax",@progbits
	.align	128
        .global         _ZN2at6native16triu_tril_kernelIliLb1ELi1ELb0EEEvNS_4cuda6detail10TensorInfoIT_T0_EENS4_IKS5_S6_EEllS6_
        .type           _ZN2at6native16triu_tril_kernelIliLb1ELi1ELb0EEEvNS_4cuda6detail10TensorInfoIT_T0_EENS4_IKS5_S6_EEllS6_,@function
        .size           _ZN2at6native16triu_tril_kernelIliLb1ELi1ELb0EEEvNS_4cuda6detail10TensorInfoIT_T0_EENS4_IKS5_S6_EEllS6_,(.L_x_6367 - _ZN2at6native16triu_tril_kernelIliLb1ELi1ELb0EEEvNS_4cuda6detail10TensorInfoIT_T0_EENS4_IKS5_S6_EEllS6_)
        .other          _ZN2at6native16triu_tril_kernelIliLb1ELi1ELb0EEEvNS_4cuda6detail10TensorInfoIT_T0_EENS4_IKS5_S6_EEllS6_,@"STO_CUDA_ENTRY STV_DEFAULT"
_ZN2at6native16triu_tril_kernelIliLb1ELi1ELb0EEEvNS_4cuda6detail10TensorInfoIT_T0_EENS4_IKS5_S6_EEllS6_:
.text._ZN2at6native16triu_tril_kernelIliLb1ELi1ELb0EEEvNS_4cuda6detail10TensorInfoIT_T0_EENS4_IKS5_S6_EEllS6_:
        /* <DEDUP_REMOVED lines=38> */
.L_x_2296:
[----:B------:R-:W0:Y:S01]  /*0260*/  LDCU UR6, c[0x0][0x540] ;  /* 0x0000a800ff0677ac */ /* 0x000e220008000800 */
[----:B------:R-:W-:Y:S01]  /*0270*/  IMAD.MOV.U32 R10, RZ, RZ, R12 ;  /* 0x000000ffff0a7224 */ /* 0x000fe200078e000c */
[----:B------:R-:W-:Y:S01]  /*0280*/  MOV R7, R13 ;  /* 0x0000000d00077202 */ /* 0x000fe20000000f00 */
[----:B------:R-:W-:Y:S01]  /*0290*/  IMAD.U32 R4, RZ, RZ, UR4 ;  /* 0x00000004ff047e24 */ /* 0x000fe2000f8e00ff */
[----:B------:R-:W-:Y:S01]  /*02a0*/  MOV R2, 0x2d0 ;  /* 0x000002d000027802 */ /* 0x000fe20000000f00 */
[----:B0-----:R-:W-:-:S07]  /*02b0*/  IMAD.U32 R5, RZ, RZ, UR6 ;  /* 0x00000006ff057e24 */ /* 0x001fce000f8e00ff */
[----:B------:R-:W-:Y:S05]  /*02c0*/  CALL.REL.NOINC `($__internal_76_$__cuda_sm20_div_s64) ;  /* 0x0000003000407944 */ /* 0x000fea0003c00000 */
[----:B------:R-:W0:Y:S01]  /*02d0*/  LDCU UR6, c[0x0][0x540] ;  /* 0x0000a800ff0677ac */ /* 0x000e220008000800 */
[----:B------:R-:W-:Y:S01]  /*02e0*/  IADD3 R3, PT, PT, -R9, RZ, RZ ;  /* 0x000000ff09037210 */ /* 0x000fe20007ffe1ff */
[----:B------:R-:W-:Y:S02]  /*02f0*/  IMAD.MOV.U32 R16, RZ, RZ, R9 ;  /* 0x000000ffff107224 */ /* 0x000fe400078e0009 */
[----:B------:R-:W-:Y:S02]  /*0300*/  IMAD.MOV.U32 R17, RZ, RZ, R4 ;  /* 0x000000ffff117224 */ /* 0x000fe400078e0004 */
[----:B0-----:R-:W-:-:S07]  /*0310*/  IMAD R0, R3, UR6, R12 ;  /* 0x0000000603007c24 */ /* 0x001fce000f8e020c */
.L_x_2297:
[----:B------:R-:W-:Y:S05]  /*0320*/  BSYNC.RECONVERGENT B0 ;  /* 0x0000000000007941 */ /* 0x000fea0003800200 */
.L_x_2295:
        /* <DEDUP_REMOVED lines=30> */
.L_x_2299:
[----:B------:R-:W-:Y:S01]  /*0510*/  MOV R10, R16 ;  /* 0x00000010000a7202 */ /* 0x000fe20000000f00 */
[----:B------:R-:W-:Y:S01]  /*0520*/  IMAD.MOV.U32 R7, RZ, RZ, R17 ;  /* 0x000000ffff077224 */ /* 0x000fe200078e0011 */
[----:B------:R-:W-:Y:S01]  /*0530*/  MOV R5, UR5 ;  /* 0x0000000500057c02 */ /* 0x000fe20008000f00 */
[----:B------:R-:W-:Y:S01]  /*0540*/  IMAD.U32 R4, RZ, RZ, UR6 ;  /* 0x00000006ff047e24 */ /* 0x000fe2000f8e00ff */
[----:B------:R-:W-:-:S07]  /*0550*/  MOV R2, 0x570 ;  /* 0x0000057000027802 */ /* 0x000fce0000000f00 */
[----:B------:R-:W-:Y:S05]  /*0560*/  CALL.REL.NOINC `($__internal_76_$__cuda_sm20_div_s64) ;  /* 0x0000002c00987944 */ /* 0x000fea0003c00000 */
[----:B------:R-:W-:Y:S01]  /*0570*/  IADD3 R3, PT, PT, -R9, RZ, RZ ;  /* 0x000000ff09037210 */ /* 0x000fe20007ffe1ff */
[----:B------:R-:W-:-:S04]  /*0580*/  IMAD.MOV.U32 R12, RZ, RZ, R9 ;  /* 0x000000ffff0c7224 */ /* 0x000fc800078e0009 */
[----:B------:R-:W-:-:S07]  /*0590*/  IMAD R3, R3, UR5, R16 ;  /* 0x0000000503037c24 */ /* 0x000fce000f8e0210 */
.L_x_2300:
[----:B------:R-:W-:Y:S05]  /*05a0*/  BSYNC.RECONVERGENT B0 ;  /* 0x0000000000007941 */ /* 0x000fea0003800200 */
.L_x_2298:
        /* <DEDUP_REMOVED lines=19> */
.L_x_2327:
        /* <DEDUP_REMOVED lines=30> */
.L_x_2304:
[----:B------:R-:W-:Y:S01]  /*08c0*/  IMAD.MOV.U32 R7, RZ, RZ, R4 ;  /* 0x000000ffff077224 */ /* 0x000fe200078e0004 */
[----:B------:R-:W-:Y:S01]  /*08d0*/  MOV R10, R12 ;  /* 0x0000000c000a7202 */ /* 0x000fe20000000f00 */
[----:B------:R-:W-:Y:S01]  /*08e0*/  IMAD.U32 R5, RZ, RZ, UR8 ;  /* 0x00000008ff057e24 */ /* 0x000fe2000f8e00ff */
[----:B------:R-:W-:Y:S02]  /*08f0*/  MOV R4, UR10 ;  /* 0x0000000a00047c02 */ /* 0x000fe40008000f00 */
[----:B------:R-:W-:-:S07]  /*0900*/  MOV R2, 0x920 ;  /* 0x0000092000027802 */ /* 0x000fce0000000f00 */
[----:B------:R-:W-:Y:S05]  /*0910*/  CALL.REL.NOINC `($__internal_76_$__cuda_sm20_div_s64) ;  /* 0x0000002800ac7944 */ /* 0x000fea0003c00000 */
[----:B------:R-:W-:Y:S01]  /*0920*/  IMAD.MOV R5, RZ, RZ, -R9 ;  /* 0x000000ffff057224 */ /* 0x000fe200078e0a09 */
[----:B------:R-:W-:Y:S01]  /*0930*/  MOV R16, R9 ;  /* 0x0000000900107202 */ /* 0x000fe20000000f00 */
[----:B------:R-:W-:Y:S02]  /*0940*/  IMAD.MOV.U32 R17, RZ, RZ, R4 ;  /* 0x000000ffff117224 */ /* 0x000fe400078e0004 */
[----:B------:R-:W-:-:S07]  /*0950*/  IMAD R5, R5, UR8, R12 ;  /* 0x0000000805057c24 */ /* 0x000fce000f8e020c */
.L_x_2305:
[----:B------:R-:W-:Y:S05]  /*0960*/  BSYNC.RECONVERGENT B0 ;  /* 0x0000000000007941 */ /* 0x000fea0003800200 */
.L_x_2303:
        /* <DEDUP_REMOVED lines=34> */
.L_x_2307:
        /* <DEDUP_REMOVED lines=10> */
.L_x_2308:
[----:B------:R-:W-:Y:S05]  /*0c30*/  BSYNC.RECONVERGENT B0 ;  /* 0x0000000000007941 */ /* 0x000fea0003800200 */
.L_x_2306:
        /* <DEDUP_REMOVED lines=34> */
.L_x_2310:
        /* <DEDUP_REMOVED lines=10> */
.L_x_2311:
[----:B------:R-:W-:Y:S05]  /*0f00*/  BSYNC.RECONVERGENT B0 ;  /* 0x0000000000007941 */ /* 0x000fea0003800200 */
.L_x_2309:
        /* <DEDUP_REMOVED lines=34> */
.L_x_2313:
        /* <DEDUP_REMOVED lines=10> */
.L_x_2314:
[----:B------:R-:W-:Y:S05]  /*11d0*/  BSYNC.RECONVERGENT B0 ;  /* 0x0000000000007941 */ /* 0x000fea0003800200 */
.L_x_2312:
        /* <DEDUP_REMOVED lines=34> */
.L_x_2316:
        /* <DEDUP_REMOVED lines=10> */
.L_x_2317:
[----:B------:R-:W-:Y:S05]  /*14a0*/  BSYNC.RECONVERGENT B0 ;  /* 0x0000000000007941 */ /* 0x000fea0003800200 */
.L_x_2315:
        /* <DEDUP_REMOVED lines=34> */
.L_x_2319:
        /* <DEDUP_REMOVED lines=10> */
.L_x_2320:
[----:B------:R-:W-:Y:S05]  /*1770*/  BSYNC.RECONVERGENT B0 ;  /* 0x0000000000007941 */ /* 0x000fea0003800200 */
.L_x_2318:
        /* <DEDUP_REMOVED lines=34> */
.L_x_2322:
        /* <DEDUP_REMOVED lines=10> */
.L_x_2323:
[----:B------:R-:W-:Y:S05]  /*1a40*/  BSYNC.RECONVERGENT B0 ;  /* 0x0000000000007941 */ /* 0x000fea0003800200 */
.L_x_2321:
        /* <DEDUP_REMOVED lines=32> */
.L_x_2325:
        /* <DEDUP_REMOVED lines=9> */
.L_x_2326:
[----:B------:R-:W-:Y:S05]  /*1ce0*/  BSYNC.RECONVERGENT B0 ;  /* 0x0000000000007941 */ /* 0x000fea0003800200 */
.L_x_2324:
        /* <DEDUP_REMOVED lines=9> */
.L_x_2302:
        /* <DEDUP_REMOVED lines=34> */
.L_x_2330:
        /* <DEDUP_REMOVED lines=10> */
.L_x_2331:
[----:B------:R-:W-:Y:S05]  /*2040*/  BSYNC.RECONVERGENT B0 ;  /* 0x0000000000007941 */ /* 0x000fea0003800200 */
.L_x_2329:
        /* <DEDUP_REMOVED lines=36> */
.L_x_2333:
        /* <DEDUP_REMOVED lines=10> */
.L_x_2334:
[----:B------:R-:W-:Y:S05]  /*2330*/  BSYNC.RECONVERGENT B0 ;  /* 0x0000000000007941 */ /* 0x000fea0003800200 */
.L_x_2332:
        /* <DEDUP_REMOVED lines=36> */
.L_x_2336:
        /* <DEDUP_REMOVED lines=10> */
.L_x_2337:
[----:B------:R-:W-:Y:S05]  /*2620*/  BSYNC.RECONVERGENT B0 ;  /* 0x0000000000007941 */ /* 0x000fea0003800200 */
.L_x_2335:
        /* <DEDUP_REMOVED lines=35> */
.L_x_2339:
        /* <DEDUP_REMOVED lines=9> */
.L_x_2340:
[----:B------:R-:W-:Y:S05]  /*28f0*/  BSYNC.RECONVERGENT B0 ;  /* 0x0000000000007941 */ /* 0x000fea0003800200 */
.L_x_2338:
[----:B------:R-:W-:Y:S01]  /*2900*/  UMOV UR7, 0x6c ;  /* 0x0000006c00077882 */ /* 0x000fe20000000000 */
[----:B------:R-:W0:Y:S01]  /*2910*/  LDCU UR9, c[0x0][UR9+0x4c4] ;  /* 0x00009880090977ac */ /* 0x000e220008000800 */
[----:B------:R-:W-:Y:S02]  /*2920*/  ULEA UR7, UR10, UR7, 0x2 ;  /* 0x000000070a077291 */ /* 0x000fe4000f8e10ff */
[----:B------:R-:W-:-:S10]  /*2930*/  UIADD3 UR5, UPT, UPT, UR5, -0x4, URZ ;  /* 0xfffffffc05057890 */ /* 0x000fd4000fffe0ff */
[----:B------:R-:W1:Y:S01]  /*2940*/  LDCU UR7, c[0x0][UR7+0x380] ;  /* 0x00007000070777ac */ /* 0x000e620008000800 */
[C---:B0-----:R-:W-:Y:S02]  /*2950*/  IMAD R20, R17.reuse, UR9, R20 ;  /* 0x0000000911147c24 */ /* 0x041fe4000f8e0214 */
[----:B-1----:R-:W-:-:S07]  /*2960*/  IMAD R22, R17, UR7, R22 ;  /* 0x0000000711167c24 */ /* 0x002fce000f8e0216 */
.L_x_2328:
        /* <DEDUP_REMOVED lines=33> */
.L_x_2343:
        /* <DEDUP_REMOVED lines=10> */
.L_x_2344:
[----:B------:R-:W-:Y:S05]  /*2c20*/  BSYNC.RECONVERGENT B0 ;  /* 0x0000000000007941 */ /* 0x000fea0003800200 */
.L_x_2342:
        /* <DEDUP_REMOVED lines=35> */
.L_x_2346:
        /* <DEDUP_REMOVED lines=9> */
.L_x_2347:
[----:B------:R-:W-:Y:S05]  /*2ef0*/  BSYNC.RECONVERGENT B0 ;  /* 0x0000000000007941 */ /* 0x000fea0003800200 */
.L_x_2345:
[----:B------:R-:W-:Y:S01]  /*2f00*/  UMOV UR6, 0x6c ;  /* 0x0000006c00067882 */ /* 0x000fe20000000000 */
[----:B------:R-:W0:Y:S01]  /*2f10*/  LDCU UR8, c[0x0][UR8+0x4c4] ;  /* 0x00009880080877ac */ /* 0x000e220008000800 */
[----:B------:R-:W-:Y:S02]  /*2f20*/  ULEA UR6, UR9, UR6, 0x2 ;  /* 0x0000000609067291 */ /* 0x000fe4000f8e10ff */
[----:B------:R-:W-:-:S10]  /*2f30*/  UIADD3 UR5, UPT, UPT, UR5, -0x2, URZ ;  /* 0xfffffffe05057890 */ /* 0x000fd4000fffe0ff */
[----:B------:R-:W1:Y:S01]  /*2f40*/  LDCU UR6, c[0x0][UR6+0x380] ;  /* 0x00007000060677ac */ /* 0x000e620008000800 */
[C---:B0-----:R-:W-:Y:S02]  /*2f50*/  IMAD R20, R17.reuse, UR8, R20 ;  /* 0x0000000811147c24 */ /* 0x041fe4000f8e0214 */
[----:B-1----:R-:W-:-:S07]  /*2f60*/  IMAD R22, R17, UR6, R22 ;  /* 0x0000000611167c24 */ /* 0x002fce000f8e0216 */
.L_x_2341:
        /* <DEDUP_REMOVED lines=29> */
.L_x_2349:
[----:B------:R-:W-:-:S07]  /*3140*/  MOV R2, 0x3160 ;  /* 0x0000316000027802 */ /* 0x000fce0000000f00 */
[----:B------:R-:W-:Y:S05]  /*3150*/  CALL.REL.NOINC `($__internal_77_$__cuda_sm20_rem_s64) ;  /* 0x0000000400f87944 */ /* 0x000fea0003c00000 */
.L_x_2350:
[----:B------:R-:W-:Y:S05]  /*3160*/  BSYNC.RECONVERGENT B0 ;  /* 0x0000000000007941 */ /* 0x000fea0003800200 */
.L_x_2348:
[----:B------:R-:W0:Y:S01]  /*3170*/  LDCU UR6, c[0x0][UR5+0x4c4] ;  /* 0x00009880050677ac */ /* 0x000e220008000800 */
[----:B------:R-:W1:Y:S01]  /*3180*/  LDCU UR5, c[0x0][UR5+0x3ec] ;  /* 0x00007d80050577ac */ /* 0x000e620008000800 */
[C---:B0-----:R-:W-:Y:S02]  /*3190*/  IMAD R20, R12.reuse, UR6, R20 ;  /* 0x000000060c147c24 */ /* 0x041fe4000f8e0214 */
[----:B-1----:R-:W-:-:S07]  /*31a0*/  IMAD R22, R12, UR5, R22 ;  /* 0x000000050c167c24 */ /* 0x002fce000f8e0216 */
.L_x_2301:
        /* <DEDUP_REMOVED lines=21> */
.L_x_2354:
[----:B------:R-:W-:Y:S05]  /*3300*/  BSYNC.RECONVERGENT B1 ;  /* 0x0000000000017941 */ /* 0x000fea0003800200 */
.L_x_2353:
[----:B-----5:R-:W-:Y:S02]  /*3310*/  SEL R4, R2, RZ, P0 ;  /* 0x000000ff02047207 */ /* 0x020fe40000000000 */
[----:B------:R-:W-:-:S07]  /*3320*/  SEL R5, R3, RZ, P0 ;  /* 0x000000ff03057207 */ /* 0x000fce0000000000 */
.L_x_2352:
[----:B------:R-:W-:Y:S05]  /*3330*/  BSYNC.RECONVERGENT B0 ;  /* 0x0000000000007941 */ /* 0x000fea0003800200 */
.L_x_2351:
[----:B------:R-:W0:Y:S02]  /*3340*/  LDCU UR5, c[0x0][UR4+0x45c] ;  /* 0x00008b80040577ac */ /* 0x000e240008000800 */
[----:B0-----:R-:W-:-:S13]  /*3350*/  ISETP.LT.AND P0, PT, R0, UR5, PT ;  /* 0x0000000500007c0c */ /* 0x001fda000bf01270 */
[----:B------:R-:W-:Y:S05]  /*3360*/  @!P0 EXIT ;  /* 0x000000000000894d */ /* 0x000fea0003800000 */
[----:B------:R-:W0:Y:S02]  /*3370*/  LDC.64 R2, c[0x0][0x380] ;  /* 0x0000e000ff027b82 */ /* 0x000e240000000a00 */
[----:B0-----:R-:W-:Y:S01]  /*3380*/  IMAD.WIDE R22, R22, 0x8, R2 ;  /* 0x0000000816167825 */ /* 0x001fe200078e0202 */
[----:B------:R-:W-:-:S03]  /*3390*/  MOV R2, R4 ;  /* 0x0000000400027202 */ /* 0x000fc60000000f00 */
[----:B------:R-:W-:-:S05]  /*33a0*/  IMAD.MOV.U32 R3, RZ, RZ, R5 ;  /* 0x000000ffff037224 */ /* 0x000fca00078e0005 */
[----:B------:R-:W-:Y:S01]  /*33b0*/  STG.E.64 desc[UR6][R22.64], R2 ;  /* 0x0000000216007986 */ /* 0x000fe2000c101b06 */
[----:B------:R-:W-:Y:S05]  /*33c0*/  EXIT ;  /* 0x000000000000794d */ /* 0x000fea0003800000 */
        .weak           $__internal_76_$__cuda_sm20_div_s64
        .type           $__internal_76_$__cuda_sm20_div_s64,@function
        .size           $__internal_76_$__cuda_sm20_div_s64,($__internal_77_$__cuda_sm20_rem_s64 - $__internal_76_$__cuda_sm20_div_s64)
$__internal_76_$__cuda_sm20_div_s64:
        /* <DEDUP_REMOVED lines=86> */
[----:B------:R-:W-:Y:S06]  /*3930*/  RET.REL.NODEC R6 `(_ZN2at6native16triu_tril_kernelIliLb1ELi1ELb0EEEvNS_4cuda6detail10TensorInfoIT_T0_EENS4_IKS5_S6_EEllS6_) ;  /* 0xffffffc406b07950 */ /* 0x000fec0003c3ffff */
        .weak           $__internal_77_$__cuda_sm20_rem_s64
        .type           $__internal_77_$__cuda_sm20_rem_s64,@function
        .size           $__internal_77_$__cuda_sm20_rem_s64,(.L_x_6367 - $__internal_77_$__cuda_sm20_rem_s64)
$__internal_77_$__cuda_sm20_rem_s64:
        /* <DEDUP_REMOVED lines=75> */
[----:B------:R-:W-:Y:S06]  /*3df0*/  RET.REL.NODEC R4 `(_ZN2at6native16triu_tril_kernelIliLb1ELi1ELb0EEEvNS_4cuda6detail10TensorInfoIT_T0_EENS4_IKS5_S6_EEllS6_) ;  /* 0xffffffc004807950 */ /* 0x000fec0003c3ffff */
.L_x_2355:
        /* <DEDUP_REMOVED lines=16> */
.L_x_6367:


//--------------------- .text._ZN2at6native16triu_tril_kernelIliLb1ELi1ELb1EEEvNS_4cuda6detail10TensorInfoIT_T0_EENS4_IKS5_S6_EEllS6_ --------------------------
	.section	.text._ZN2at6native16triu_tril_kernelIliLb1ELi1ELb1EEEvNS_4cuda6detail10TensorInfoIT_T0_EENS4_IKS5_S6_EEllS6_,"ax",@progbits
	.align	128
        .global         _ZN2at6native16triu_tril_kernelIliLb1ELi1ELb1EEEvNS_4cuda6detail10TensorInfoIT_T0_EENS4_IKS5_S6_EEllS6_
        .type           _ZN2at6native16triu_tril_kernelIliLb1ELi1ELb1EEEvNS_4cuda6detail10TensorInfoIT_T0_EENS4_IKS5_S6_EEllS6_,@function
        .size           _ZN2at6native16triu_tril_kernelIliLb1ELi1ELb1EEEvNS_4cuda6detail10TensorInfoIT_T0_EENS4_IKS5_S6_EEllS6_,(.L_x_6369 - _ZN2at6native16triu_tril_kernelIliLb1ELi1ELb1EEEvNS_4cuda6detail10TensorInfoIT_T0_EENS4_IKS5_S6_EEllS6_)
        .other          _ZN2at6native16triu_tril_kernelIliLb1ELi1ELb1EEEvNS_4cuda6detail10TensorInfoIT_T0_EENS4_IKS5_S6_EEllS6_,@"STO_CUDA_ENTRY STV_DEFAULT"
_ZN2at6native16triu_tril_kernelIliLb1ELi1ELb1EEEvNS_4cuda6detail10TensorInfoIT_T0_EENS4_IKS5_S6_EEllS6_:
.text._ZN2at6native16triu_tril_kernelIliLb1ELi1ELb1EEEvNS_4cuda6detail10TensorInfoIT_T0_EENS4_IKS5_S6_EEllS6_:
        /* <DEDUP_REMOVED lines=38> */
.L_x_2357:
[----:B------:R-:W0:Y:S01]  /*0260*/  LDCU UR6, c[0x0][0x540] ;  /* 0x0000a800ff0677ac */ /* 0x000e220008000800 */
[----:B------:R-:W-:Y:S01]  /*0270*/  IMAD.MOV.U32 R8, RZ, RZ, R14 ;  /* 0x000000ffff087224 */ /* 0x000fe200078e000e */
[----:B------:R-:W-:Y:S01]  /*0280*/  MOV R7, R15 ;  /* 0x0000000f00077202 */ /* 0x000fe20000000f00 */
[----:B------:R-:W-:Y:S01]  /*0290*/  IMAD.U32 R3, RZ, RZ, UR4 ;  /* 0x00000004ff037e24 */ /* 0x000fe2000f8e00ff */
[----:B------:R-:W-:Y:S01]  /*02a0*/  MOV R4, 0x2d0 ;  /* 0x000002d000047802 */ /* 0x000fe20000000f00 */
[----:B0-----:R-:W-:-:S07]  /*02b0*/  IMAD.U32 R5, RZ, RZ, UR6 ;  /* 0x00000006ff057e24 */ /* 0x001fce000f8e00ff */
[----:B------:R-:W-:Y:S05]  /*02c0*/  CALL.REL.NOINC `($__internal_78_$__cuda_sm20_div_s64) ;  /* 0x0000003000247944 */ /* 0x000fea0003c00000 */
[----:B------:R-:W0:Y:S01]  /*02d0*/  LDCU UR6, c[0x0][0x540] ;  /* 0x0000a800ff0677ac */ /* 0x000e220008000800 */
[----:B------:R-:W-:-:S05]  /*02e0*/  IADD3 R5, PT, PT, -R2, RZ, RZ ;  /* 0x000000ff02057210 */ /* 0x000fca0007ffe1ff */
[----:B0-----:R-:W-:-:S07]  /*02f0*/  IMAD R0, R5, UR6, R14 ;  /* 0x0000000605007c24 */ /* 0x001fce000f8e020e */
.L_x_2358:
[----:B------:R-:W-:Y:S05]  /*0300*/  BSYNC.RECONVERGENT B0 ;  /* 0x0000000000007941 */ /* 0x000fea0003800200 */
.L_x_2356:
        /* <DEDUP_REMOVED lines=26> */
.L_x_2360:
[----:B------:R-:W-:Y:S01]  /*04b0*/  IMAD.MOV.U32 R14, RZ, RZ, R2 ;  /* 0x000000ffff0e7224 */ /* 0x000fe200078e0002 */
[----:B------:R-:W-:Y:S01]  /*04c0*/  MOV R8, UR5 ;  /* 0x0000000500087c02 */ /* 0x000fe20008000f00 */
[----:B------:R-:W-:Y:S01]  /*04d0*/  IMAD.MOV.U32 R9, RZ, RZ, R3 ;  /* 0x000000ffff097224 */ /* 0x000fe200078e0003 */
[----:B------:R-:W-:Y:S01]  /*04e0*/  MOV R6, 0x510 ;  /* 0x0000051000067802 */ /* 0x000fe20000000f00 */
[----:B------:R-:W-:-:S07]  /*04f0*/  IMAD.U32 R7, RZ, RZ, UR6 ;  /* 0x00000006ff077e24 */ /* 0x000fce000f8e00ff */
[----:B------:R-:W-:Y:S05]  /*0500*/  CALL.REL.NOINC `($__internal_79_$__cuda_sm20_rem_s64) ;  /* 0x0000003000ec7944 */ /* 0x000fea0003c00000 */
[----:B------:R-:W-:-:S07]  /*0510*/  IMAD.MOV.U32 R15, RZ, RZ, R14 ;  /* 0x000000ffff0f7224 */ /* 0x000fce00078e000e */
.L_x_2361:
[----:B------:R-:W-:Y:S05]  /*0520*/  BSYNC.RECONVERGENT B0 ;  /* 0x0000000000007941 */ /* 0x000fea0003800200 */
.L_x_2359:
        /* <DEDUP_REMOVED lines=30> */
.L_x_2363:
[----:B------:R-:W-:Y:S01]  /*0710*/  IMAD.MOV.U32 R7, RZ, RZ, R3 ;  /* 0x000000ffff077224 */ /* 0x000fe200078e0003 */
[----:B------:R-:W-:Y:S01]  /*0720*/  MOV R8, R2 ;  /* 0x0000000200087202 */ /* 0x000fe20000000f00 */
[----:B------:R-:W-:Y:S01]  /*0730*/  IMAD.U32 R5, RZ, RZ, UR5 ;  /* 0x00000005ff057e24 */ /* 0x000fe2000f8e00ff */
[----:B------:R-:W-:Y:S02]  /*0740*/  MOV R3, UR6 ;  /* 0x0000000600037c02 */ /* 0x000fe40008000f00 */
[----:B------:R-:W-:-:S07]  /*0750*/  MOV R4, 0x770 ;  /* 0x0000077000047802 */ /* 0x000fce0000000f00 */
[----:B0-----:R-:W-:Y:S05]  /*0760*/  CALL.REL.NOINC `($__internal_78_$__cuda_sm20_div_s64) ;  /* 0x0000002800fc7944 */ /* 0x001fea0003c00000 */
[----:B------:R-:W-:-:S07]  /*0770*/  IMAD.MOV.U32 R14, RZ, RZ, R2 ;  /* 0x000000ffff0e7224 */ /* 0x000fce00078e0002 */
.L_x_2364:
[----:B0-----:R-:W-:Y:S05]  /*0780*/  BSYNC.RECONVERGENT B0 ;  /* 0x0000000000007941 */ /* 0x001fea0003800200 */
.L_x_2362:
        /* <DEDUP_REMOVED lines=14> */
.L_x_2391:
        /* <DEDUP_REMOVED lines=30> */
.L_x_2368:
[----:B------:R-:W-:Y:S01]  /*0a50*/  IMAD.MOV.U32 R7, RZ, RZ, R3 ;  /* 0x000000ffff077224 */ /* 0x000fe200078e0003 */
[----:B------:R-:W-:Y:S01]  /*0a60*/  MOV R8, R14 ;  /* 0x0000000e00087202 */ /* 0x000fe20000000f00 */
[----:B------:R-:W-:Y:S01]  /*0a70*/  IMAD.U32 R5, RZ, RZ, UR7 ;  /* 0x00000007ff057e24 */ /* 0x000fe2000f8e00ff */
[----:B------:R-:W-:Y:S01]  /*0a80*/  MOV R4, 0xab0 ;  /* 0x00000ab000047802 */ /* 0x000fe20000000f00 */
[----:B------:R-:W-:-:S07]  /*0a90*/  IMAD.U32 R3, RZ, RZ, UR9 ;  /* 0x00000009ff037e24 */ /* 0x000fce000f8e00ff */
[----:B------:R-:W-:Y:S05]  /*0aa0*/  CALL.REL.NOINC `($__internal_78_$__cuda_sm20_div_s64) ;  /* 0x00000028002c7944 */ /* 0x000fea0003c00000 */
[----:B------:R-:W-:Y:S01]  /*0ab0*/  IADD3 R5, PT, PT, -R2, RZ, RZ ;  /* 0x000000ff02057210 */ /* 0x000fe20007ffe1ff */
[----:B------:R-:W-:Y:S02]  /*0ac0*/  IMAD.MOV.U32 R16, RZ, RZ, R2 ;  /* 0x000000ffff107224 */ /* 0x000fe400078e0002 */
[----:B------:R-:W-:Y:S02]  /*0ad0*/  IMAD.MOV.U32 R17, RZ, RZ, R3 ;  /* 0x000000ffff117224 */ /* 0x000fe400078e0003 */
[----:B------:R-:W-:-:S07]  /*0ae0*/  IMAD R5, R5, UR7, R14 ;  /* 0x0000000705057c24 */ /* 0x000fce000f8e020e */
.L_x_2369:
[----:B------:R-:W-:Y:S05]  /*0af0*/  BSYNC.RECONVERGENT B0 ;  /* 0x0000000000007941 */ /* 0x000fea0003800200 */
.L_x_2367:
        /* <DEDUP_REMOVED lines=34> */
.L_x_2371:
[----:B------:R-:W-:Y:S01]  /*0d20*/  MOV R8, R16 ;  /* 0x0000001000087202 */ /* 0x000fe20000000f00 */
[----:B------:R-:W-:Y:S01]  /*0d30*/  IMAD.MOV.U32 R7, RZ, RZ, R17 ;  /* 0x000000ffff077224 */ /* 0x000fe200078e0011 */
[----:B------:R-:W-:Y:S01]  /*0d40*/  MOV R3, UR8 ;  /* 0x0000000800037c02 */ /* 0x000fe20008000f00 */
[----:B------:R-:W-:Y:S01]  /*0d50*/  IMAD.U32 R5, RZ, RZ, UR10 ;  /* 0x0000000aff057e24 */ /* 0x000fe2000f8e00ff */
[----:B------:R-:W-:-:S07]  /*0d60*/  MOV R4, 0xd80 ;  /* 0x00000d8000047802 */ /* 0x000fce0000000f00 */
[----:B------:R-:W-:Y:S05]  /*0d70*/  CALL.REL.NOINC `($__internal_78_$__cuda_sm20_div_s64) ;  /* 0x0000002400787944 */ /* 0x000fea0003c00000 */
[--C-:B------:R-:W-:Y:S01]  /*0d80*/  IMAD.MOV R17, RZ, RZ, -R2.reuse ;  /* 0x000000ffff117224 */ /* 0x100fe200078e0a02 */
[----:B------:R-:W-:Y:S01]  /*0d90*/  MOV R15, R3 ;  /* 0x00000003000f7202 */ /* 0x000fe20000000f00 */
[----:B------:R-:W-:Y:S02]  /*0da0*/  IMAD.MOV.U32 R14, RZ, RZ, R2 ;  /* 0x000000ffff0e7224 */ /* 0x000fe400078e0002 */
[----:B------:R-:W-:-:S07]  /*0db0*/  IMAD R17, R17, UR10, R16 ;  /* 0x0000000a11117c24 */ /* 0x000fce000f8e0210 */
.L_x_2372:
[----:B------:R-:W-:Y:S05]  /*0dc0*/  BSYNC.RECONVERGENT B0 ;  /* 0x0000000000007941 */ /* 0x000fea0003800200 */
.L_x_2370:
        /* <DEDUP_REMOVED lines=34> */
.L_x_2374:
[----:B------:R-:W-:Y:S01]  /*0ff0*/  IMAD.MOV.U32 R8, RZ, RZ, R14 ;  /* 0x000000ffff087224 */ /* 0x000fe200078e000e */
[----:B------:R-:W-:Y:S01]  /*1000*/  MOV R7, R15 ;  /* 0x0000000f00077202 */ /* 0x000fe20000000f00 */
[----:B------:R-:W-:Y:S01]  /*1010*/  IMAD.U32 R5, RZ, RZ, UR10 ;  /* 0x0000000aff057e24 */ /* 0x000fe2000f8e00ff */
[----:B------:R-:W-:Y:S02]  /*1020*/  MOV R3, UR9 ;  /* 0x0000000900037c02 */ /* 0x000fe40008000f00 */
[----:B------:R-:W-:-:S07]  /*1030*/  MOV R4, 0x1050 ;  /* 0x0000105000047802 */ /* 0x000fce0000000f00 */
[----:B------:R-:W-:Y:S05]  /*1040*/  CALL.REL.NOINC `($__internal_78_$__cuda_sm20_div_s64) ;  /* 0x0000002000c47944 */ /* 0x000fea0003c00000 */
[----:B------:R-:W-:Y:S01]  /*1050*/  IMAD.MOV R15, RZ, RZ, -R2 ;  /* 0x000000ffff0f7224 */ /* 0x000fe200078e0a02 */
[----:B------:R-:W-:Y:S01]  /*1060*/  MOV R16, R2 ;  /* 0x0000000200107202 */ /* 0x000fe20000000f00 */
[----:B------:R-:W-:Y:S02]  /*1070*/  IMAD.MOV.U32 R17, RZ, RZ, R3 ;  /* 0x000000ffff117224 */ /* 0x000fe400078e0003 */
[----:B------:R-:W-:-:S07]  /*1080*/  IMAD R15, R15, UR10, R14 ;  /* 0x0000000a0f0f7c24 */ /* 0x000fce000f8e020e */
.L_x_2375:
[----:B------:R-:W-:Y:S05]  /*1090*/  BSYNC.RECONVERGENT B0 ;  /* 0x0000000000007941 */ /* 0x000fea0003800200 */
.L_x_2373:
        /* <DEDUP_REMOVED lines=34> */
.L_x_2377:
        /* <DEDUP_REMOVED lines=10> */
.L_x_2378:
[----:B------:R-:W-:Y:S05]  /*1360*/  BSYNC.RECONVERGENT B0 ;  /* 0x0000000000007941 */ /* 0x000fea0003800200 */
.L_x_2376:
        /* <DEDUP_REMOVED lines=34> */
.L_x_2380:
        /* <DEDUP_REMOVED lines=10> */
.L_x_2381:
[----:B------:R-:W-:Y:S05]  /*1630*/  BSYNC.RECONVERGENT B0 ;  /* 0x0000000000007941 */ /* 0x000fea0003800200 */
.L_x_2379:
        /* <DEDUP_REMOVED lines=34> */
.L_x_2383:
        /* <DEDUP_REMOVED lines=10> */
.L_x_2384:
[----:B------:R-:W-:Y:S05]  /*1900*/  BSYNC.RECONVERGENT B0 ;  /* 0x0000000000007941 */ /* 0x000fea0003800200 */
.L_x_2382:
        /* <DEDUP_REMOVED lines=34> */
.L_x_2386:
        /* <DEDUP_REMOVED lines=10> */
.L_x_2387:
[----:B------:R-:W-:Y:S05]  /*1bd0*/  BSYNC.RECONVERGENT B0 ;  /* 0x0000000000007941 */ /* 0x000fea0003800200 */
.L_x_2385:
        /* <DEDUP_REMOVED lines=33> */
.L_x_2389:
[----:B------:R-:W-:Y:S01]  /*1df0*/  IMAD.MOV.U32 R8, RZ, RZ, R16 ;  /* 0x000000ffff087224 */ /* 0x000fe200078e0010 */
[----:B------:R-:W-:Y:S01]  /*1e00*/  MOV R7, R17 ;  /* 0x0000001100077202 */ /* 0x000fe20000000f00 */
[----:B------:R-:W-:Y:S01]  /*1e10*/  IMAD.U32 R5, RZ, RZ, UR9 ;  /* 0x00000009ff057e24 */ /* 0x000fe2000f8e00ff */
[----:B------:R-:W-:Y:S02]  /*1e20*/  MOV R3, UR10 ;  /* 0x0000000a00037c02 */ /* 0x000fe40008000f00 */
[----:B------:R-:W-:-:S07]  /*1e30*/  MOV R4, 0x1e50 ;  /* 0x00001e5000047802 */ /* 0x000fce0000000f00 */
[----:B------:R-:W-:Y:S05]  /*1e40*/  CALL.REL.NOINC `($__internal_78_$__cuda_sm20_div_s64) ;  /* 0x0000001400447944 */ /* 0x000fea0003c00000 */
[----:B------:R-:W-:Y:S01]  /*1e50*/  IMAD.MOV R17, RZ, RZ, -R2 ;  /* 0x000000ffff117224 */ /* 0x000fe200078e0a02 */
[----:B------:R-:W-:-:S03]  /*1e60*/  MOV R14, R2 ;  /* 0x00000002000e7202 */ /* 0x000fc60000000f00 */
[----:B------:R-:W-:-:S07]  /*1e70*/  IMAD R17, R17, UR9, R16 ;  /* 0x0000000911117c24 */ /* 0x000fce000f8e0210 */
.L_x_2390:
[----:B------:R-:W-:Y:S05]  /*1e80*/  BSYNC.RECONVERGENT B0 ;  /* 0x0000000000007941 */ /* 0x000fea0003800200 */
.L_x_2388:
        /* <DEDUP_REMOVED lines=9> */
.L_x_2366:
        /* <DEDUP_REMOVED lines=34> */
.L_x_2394:
[----:B------:R-:W-:Y:S01]  /*2140*/  MOV R7, R3 ;  /* 0x0000000300077202 */ /* 0x000fe20000000f00 */
[----:B------:R-:W-:Y:S01]  /*2150*/  IMAD.MOV.U32 R8, RZ, RZ, R14 ;  /* 0x000000ffff087224 */ /* 0x000fe200078e000e */
[----:B------:R-:W-:Y:S01]  /*2160*/  MOV R5, UR6 ;  /* 0x0000000600057c02 */ /* 0x000fe20008000f00 */
[----:B------:R-:W-:Y:S01]  /*2170*/  IMAD.U32 R3, RZ, RZ, UR7 ;  /* 0x00000007ff037e24 */ /* 0x000fe2000f8e00ff */
[----:B------:R-:W-:-:S07]  /*2180*/  MOV R4, 0x21a0 ;  /* 0x000021a000047802 */ /* 0x000fce0000000f00 */
[----:B------:R-:W-:Y:S05]  /*2190*/  CALL.REL.NOINC `($__internal_78_$__cuda_sm20_div_s64) ;  /* 0x0000001000707944 */ /* 0x000fea0003c00000 */
[----:B------:R-:W-:Y:S01]  /*21a0*/  IADD3 R5, PT, PT, -R2, RZ, RZ ;  /* 0x000000ff02057210 */ /* 0x000fe20007ffe1ff */
[----:B------:R-:W-:Y:S01]  /*21b0*/  IMAD.MOV.U32 R16, RZ, RZ, R2 ;  /* 0x000000ffff107224 */ /* 0x000fe200078e0002 */
[----:B------:R-:W-:-:S03]  /*21c0*/  MOV R17, R3 ;  /* 0x0000000300117202 */ /* 0x000fc60000000f00 */
[----:B------:R-:W-:-:S07]  /*21d0*/  IMAD R5, R5, UR6, R14 ;  /* 0x0000000605057c24 */ /* 0x000fce000f8e020e */
.L_x_2395:
[----:B------:R-:W-:Y:S05]  /*21e0*/  BSYNC.RECONVERGENT B0 ;  /* 0x0000000000007941 */ /* 0x000fea0003800200 */
.L_x_2393:
        /* <DEDUP_REMOVED lines=34> */
.L_x_2397:
        /* <DEDUP_REMOVED lines=10> */
.L_x_2398:
[----:B------:R-:W-:Y:S05]  /*24b0*/  BSYNC.RECONVERGENT B0 ;  /* 0x0000000000007941 */ /* 0x000fea0003800200 */
.L_x_2396:
        /* <DEDUP_REMOVED lines=34> */
.L_x_2400:
        /* <DEDUP_REMOVED lines=10> */
.L_x_2401:
[----:B------:R-:W-:Y:S05]  /*2780*/  BSYNC.RECONVERGENT B0 ;  /* 0x0000000000007941 */ /* 0x000fea0003800200 */
.L_x_2399:
        /* <DEDUP_REMOVED lines=34> */
.L_x_2403:
[----:B------:R-:W-:Y:S01]  /*29b0*/  MOV R8, R16 ;  /* 0x0000001000087202 */ /* 0x000fe20000000f00 */
[----:B------:R-:W-:Y:S01]  /*29c0*/  IMAD.MOV.U32 R7, RZ, RZ, R17 ;  /* 0x000000ffff077224 */ /* 0x000fe200078e0011 */
[----:B------:R-:W-:Y:S01]  /*29d0*/  MOV R5, UR9 ;  /* 0x0000000900057c02 */ /* 0x000fe20008000f00 */
[----:B------:R-:W-:Y:S01]  /*29e0*/  IMAD.U32 R3, RZ, RZ, UR8 ;  /* 0x00000008ff037e24 */ /* 0x000fe2000f8e00ff */
[----:B------:R-:W-:-:S07]  /*29f0*/  MOV R4, 0x2a10 ;  /* 0x00002a1000047802 */ /* 0x000fce0000000f00 */
[----:B------:R-:W-:Y:S05]  /*2a00*/  CALL.REL.NOINC `($__internal_78_$__cuda_sm20_div_s64) ;  /* 0x0000000800547944 */ /* 0x000fea0003c00000 */
[----:B------:R-:W-:Y:S01]  /*2a10*/  IADD3 R17, PT, PT, -R2, RZ, RZ ;  /* 0x000000ff02117210 */ /* 0x000fe20007ffe1ff */
[----:B------:R-:W-:-:S04]  /*2a20*/  IMAD.MOV.U32 R14, RZ, RZ, R2 ;  /* 0x000000ffff0e7224 */ /* 0x000fc800078e0002 */
[----:B------:R-:W-:-:S07]  /*2a30*/  IMAD R17, R17, UR9, R16 ;  /* 0x0000000911117c24 */ /* 0x000fce000f8e0210 */
.L_x_2404:
[----:B------:R-:W-:Y:S05]  /*2a40*/  BSYNC.RECONVERGENT B0 ;  /* 0x0000000000007941 */ /* 0x000fea0003800200 */
.L_x_2402:
[----:B------:R-:W-:Y:S01]  /*2a50*/  UMOV UR6, 0x6c ;  /* 0x0000006c00067882 */ /* 0x000fe20000000000 */
[----:B------:R-:W-:Y:S02]  /*2a60*/  UIADD3 UR5, UPT, UPT, UR5, -0x4, URZ ;  /* 0xfffffffc05057890 */ /* 0x000fe4000fffe0ff */
[----:B------:R-:W-:-:S12]  /*2a70*/  ULEA UR6, UR7, UR6, 0x2 ;  /* 0x0000000607067291 */ /* 0x000fd8000f8e10ff */
[----:B------:R-:W0:Y:S02]  /*2a80*/  LDCU UR6, c[0x0][UR6+0x380] ;  /* 0x00007000060677ac */ /* 0x000e240008000800 */
[----:B0-----:R-:W-:-:S07]  /*2a90*/  IMAD R18, R17, UR6, R18 ;  /* 0x0000000611127c24 */ /* 0x001fce000f8e0212 */
.L_x_2392:
        /* <DEDUP_REMOVED lines=33> */
.L_x_2407:
        /* <DEDUP_REMOVED lines=10> */
.L_x_2408:
[----:B------:R-:W-:Y:S05]  /*2d50*/  BSYNC.RECONVERGENT B0 ;  /* 0x0000000000007941 */ /* 0x000fea0003800200 */
.L_x_2406:
        /* <DEDUP_REMOVED lines=34> */
.L_x_2410:
        /* <DEDUP_REMOVED lines=9> */
.L_x_2411:
[----:B------:R-:W-:Y:S05]  /*3010*/  BSYNC.RECONVERGENT B0 ;  /* 0x0000000000007941 */ /* 0x000fea0003800200 */
.L_x_2409:
[----:B------:R-:W-:Y:S01]  /*3020*/  UMOV UR6, 0x6c ;  /* 0x0000006c00067882 */ /* 0x000fe20000000000 */
[----:B------:R-:W-:Y:S02]  /*3030*/  UIADD3 UR5, UPT, UPT, UR5, -0x2, URZ ;  /* 0xfffffffe05057890 */ /* 0x000fe4000fffe0ff */
[----:B------:R-:W-:-:S12]  /*3040*/  ULEA UR6, UR8, UR6, 0x2 ;  /* 0x0000000608067291 */ /* 0x000fd8000f8e10ff */
[----:B------:R-:W0:Y:S02]  /*3050*/  LDCU UR6, c[0x0][UR6+0x380] ;  /* 0x00007000060677ac */ /* 0x000e240008000800 */
[----:B0-----:R-:W-:-:S07]  /*3060*/  IMAD R18, R17, UR6, R18 ;  /* 0x0000000611127c24 */ /* 0x001fce000f8e0212 */
.L_x_2405:
        /* <DEDUP_REMOVED lines=29> */
.L_x_2413:
[----:B------:R-:W-:Y:S01]  /*3240*/  IMAD.MOV.U32 R9, RZ, RZ, R3 ;  /* 0x000000ffff097224 */ /* 0x000fe200078e0003 */
[----:B------:R-:W-:Y:S01]  /*3250*/  MOV R8, UR6 ;  /* 0x0000000600087c02 */ /* 0x000fe20008000f00 */
[----:B------:R-:W-:Y:S01]  /*3260*/  IMAD.U32 R7, RZ, RZ, UR7 ;  /* 0x00000007ff077e24 */ /* 0x000fe2000f8e00ff */
[----:B------:R-:W-:-:S07]  /*3270*/  MOV R6, 0x3290 ;  /* 0x0000329000067802 */ /* 0x000fce0000000f00 */
[----:B------:R-:W-:Y:S05]  /*3280*/  CALL.REL.NOINC `($__internal_79_$__cuda_sm20_rem_s64) ;  /* 0x00000004008c7944 */ /* 0x000fea0003c00000 */
.L_x_2414:
[----:B------:R-:W-:Y:S05]  /*3290*/  BSYNC.RECONVERGENT B0 ;  /* 0x0000000000007941 */ /* 0x000fea0003800200 */
.L_x_2412:
[----:B------:R-:W-:Y:S02]  /*32a0*/  UMOV UR6, 0x6c ;  /* 0x0000006c00067882 */ /* 0x000fe40000000000 */
[----:B------:R-:W-:-:S12]  /*32b0*/  ULEA UR6, UR5, UR6, 0x2 ;  /* 0x0000000605067291 */ /* 0x000fd8000f8e10ff */
[----:B------:R-:W0:Y:S02]  /*32c0*/  LDCU UR6, c[0x0][UR6+0x380] ;  /* 0x00007000060677ac */ /* 0x000e240008000800 */
[----:B0-----:R-:W-:-:S07]  /*32d0*/  IMAD R18, R14, UR6, R18 ;  /* 0x000000060e127c24 */ /* 0x001fce000f8e0212 */
.L_x_2365:
        /* <DEDUP_REMOVED lines=8> */
        .weak           $__internal_78_$__cuda_sm20_div_s64
        .type           $__internal_78_$__cuda_sm20_div_s64,@function
        .size           $__internal_78_$__cuda_sm20_div_s64,($__internal_79_$__cuda_sm20_rem_s64 - $__internal_78_$__cuda_sm20_div_s64)
$__internal_78_$__cuda_sm20_div_s64:
        /* <DEDUP_REMOVED lines=85> */
[----:B------:R-:W-:Y:S05]  /*38b0*/  RET.REL.NODEC R4 `(_ZN2at6native16triu_tril_kernelIliLb1ELi1ELb1EEEvNS_4cuda6detail10TensorInfoIT_T0_EENS4_IKS5_S6_EEllS6_) ;  /* 0xffffffc404d07950 */ /* 0x000fea0003c3ffff */
        .weak           $__internal_79_$__cuda_sm20_rem_s64
        .type           $__internal_79_$__cuda_sm20_rem_s64,@function
        .size           $__internal_79_$__cuda_sm20_rem_s64,(.L_x_6369 - $__internal_79_$__cuda_sm20_rem_s64)
$__internal_79_$__cuda_sm20_rem_s64:
        /* <DEDUP_REMOVED lines=74> */
[----:B------:R-:W-:Y:S06]  /*3d60*/  RET.REL.NODEC R6 `(_ZN2at6native16triu_tril_kernelIliLb1ELi1ELb1EEEvNS_4cuda6detail10TensorInfoIT_T0_EENS4_IKS5_S6_EEllS6_) ;  /* 0xffffffc006a47950 */ /* 0x000fec0003c3ffff */
.L_x_2415:
        /* <DEDUP_REMOVED lines=9> */
.L_x_6369:


//--------------------- .text._ZN2at6native16triu_tril_kernelIilLb1ELi2ELb0EEEvNS_4cuda6detail10TensorInfoIT_T0_EENS4_IKS5_S6_EEllS6_ --------------------------
	.section	.text._ZN2at6native16triu_tril_kernelIilLb1ELi2ELb0EEEvNS_4cuda6detail10TensorInfoIT_T0_EENS4_IKS5_S6_EEllS6_,"ax",@progbits
	.align	128
        .global         _ZN2at6native16triu_tril_kernelIilLb1ELi2ELb0EEEvNS_4cuda6detail10TensorInfoIT_T0_EENS4_IKS5_S6_EEllS6_
        .type           _ZN2at6native16triu_tril_kernelIilLb1ELi2ELb0EEEvNS_4cuda6detail10TensorInfoIT_T0_EENS4_IKS5_S6_EEllS6_,@function
        .size           _ZN2at6native16triu_tril_kernelIilLb1ELi2ELb0EEEvNS_4cuda6detail10TensorInfoIT_T0_EENS4_IKS5_S6_EEllS6_,(.L_x_6371 - _ZN2at6native16triu_tril_kernelIilLb1ELi2ELb0EEEvNS_4cuda6detail10TensorInfoIT_T0_EENS4_IKS5_S6_EEllS6_)
        .other          _ZN2at6native16triu_tril_kernelIilLb1ELi2ELb0EEEvNS_4cuda6detail10TensorInfoIT_T0_EENS4_IKS5_S6_EEllS6_,@"STO_CUDA_ENTRY STV_DEFAULT"
_ZN2at6native16triu_tril_kernelIilLb1ELi2ELb0EEEvNS_4cuda6detail10TensorInfoIT_T0_EENS4_IKS5_S6_EEllS6_:
.text._ZN2at6native16triu_tril_kernelIilLb1ELi2ELb0EEEvNS_4cuda6detail10TensorInfoIT_T0_EENS4_IKS5_S6_EEllS6_:
        /* <DEDUP_REMOVED lines=41> */
.L_x_2417:
[----:B------:R-:W0:Y:S01]  /*0290*/  LDCU.64 UR4, c[0x0][0x6d0] ;  /* 0x0000da00ff0477ac */ /* 0x000e220008000a00 */
[----:B------:R-:W-:Y:S01]  /*02a0*/  MOV R21, R6 ;  /* 0x0000000600157202 */ /* 0x000fe20000000f00 */
[----:B------:R-:W-:Y:S01]  /*02b0*/  IMAD.MOV.U32 R24, RZ, RZ, R7 ;  /* 0x000000ffff187224 */ /* 0x000fe200078e0007 */
[----:B------:R-:W-:Y:S01]  /*02c0*/  MOV R8, 0x300 ;  /* 0x0000030000087802 */ /* 0x000fe20000000f00 */
[----:B0-----:R-:W-:Y:S01]  /*02d0*/  IMAD.U32 R5, RZ, RZ, UR4 ;  /* 0x00000004ff057e24 */ /* 0x001fe2000f8e00ff */
[----:B------:R-:W-:-:S07]  /*02e0*/  MOV R4, UR5 ;  /* 0x0000000500047c02 */ /* 0x000fce0008000f00 */
[----:B------:R-:W-:Y:S05]  /*02f0*/  CALL.REL.NOINC `($__internal_80_$__cuda_sm20_div_s64) ;  /* 0x00000044005c7944 */ /* 0x000fea0003c00000 */
        /* <DEDUP_REMOVED lines=9> */
.L_x_2418:
[----:B------:R-:W-:Y:S05]  /*0390*/  BSYNC.RECONVERGENT B0 ;  /* 0x0000000000007941 */ /* 0x000fea0003800200 */
.L_x_2416:
        /* <DEDUP_REMOVED lines=31> */
.L_x_2420:
[----:B------:R-:W-:Y:S01]  /*0590*/  MOV R21, R14 ;  /* 0x0000000e00157202 */ /* 0x000fe20000000f00 */
[----:B------:R-:W-:Y:S01]  /*05a0*/  IMAD.MOV.U32 R24, RZ, RZ, R15 ;  /* 0x000000ffff187224 */ /* 0x000fe200078e000f */
[----:B------:R-:W-:Y:S01]  /*05b0*/  MOV R5, R12 ;  /* 0x0000000c00057202 */ /* 0x000fe20000000f00 */
[----:B------:R-:W-:Y:S01]  /*05c0*/  IMAD.MOV.U32 R4, RZ, RZ, R13 ;  /* 0x000000ffff047224 */ /* 0x000fe200078e000d */
[----:B------:R-:W-:-:S07]  /*05d0*/  MOV R8, 0x5f0 ;  /* 0x000005f000087802 */ /* 0x000fce0000000f00 */
[----:B------:R-:W-:Y:S05]  /*05e0*/  CALL.REL.NOINC `($__internal_80_$__cuda_sm20_div_s64) ;  /* 0x0000004000a07944 */ /* 0x000fea0003c00000 */
        /* <DEDUP_REMOVED lines=11> */
.L_x_2421:
[----:B------:R-:W-:Y:S05]  /*06a0*/  BSYNC.RECONVERGENT B0 ;  /* 0x0000000000007941 */ /* 0x000fea0003800200 */
.L_x_2419:
        /* <DEDUP_REMOVED lines=37> */
.L_x_2448:
        /* <DEDUP_REMOVED lines=28> */
.L_x_2425:
        /* <DEDUP_REMOVED lines=9> */
[----:B------:R-:W-:Y:S05]  /*0b50*/  CALL.REL.NOINC `($__internal_80_$__cuda_sm20_div_s64) ;  /* 0x0000003c00447944 */ /* 0x000fea0003c00000 */
        /* <DEDUP_REMOVED lines=9> */
.L_x_2426:
[----:B------:R-:W-:Y:S05]  /*0bf0*/  BSYNC.RECONVERGENT B0 ;  /* 0x0000000000007941 */ /* 0x000fea0003800200 */
.L_x_2424:
        /* <DEDUP_REMOVED lines=43> */
.L_x_2428:
        /* <DEDUP_REMOVED lines=21> */
.L_x_2429:
[----:B------:R-:W-:Y:S05]  /*1000*/  BSYNC.RECONVERGENT B0 ;  /* 0x0000000000007941 */ /* 0x000fea0003800200 */
.L_x_2427:
        /* <DEDUP_REMOVED lines=40> */
.L_x_2431:
        /* <DEDUP_REMOVED lines=21> */
.L_x_2432:
[----:B------:R-:W-:Y:S05]  /*13e0*/  BSYNC.RECONVERGENT B0 ;  /* 0x0000000000007941 */ /* 0x000fea0003800200 */
.L_x_2430:
        /* <DEDUP_REMOVED lines=40> */
.L_x_2434:
        /* <DEDUP_REMOVED lines=21> */
.L_x_2435:
[----:B------:R-:W-:Y:S05]  /*17c0*/  BSYNC.RECONVERGENT B0 ;  /* 0x0000000000007941 */ /* 0x000fea0003800200 */
.L_x_2433:
        /* <DEDUP_REMOVED lines=40> */
.L_x_2437:
        /* <DEDUP_REMOVED lines=21> */
.L_x_2438:
[----:B------:R-:W-:Y:S05]  /*1ba0*/  BSYNC.RECONVERGENT B0 ;  /* 0x0000000000007941 */ /* 0x000fea0003800200 */
.L_x_2436:
        /* <DEDUP_REMOVED lines=40> */
.L_x_2440:
        /* <DEDUP_REMOVED lines=21> */
.L_x_2441:
[----:B------:R-:W-:Y:S05]  /*1f80*/  BSYNC.RECONVERGENT B0 ;  /* 0x0000000000007941 */ /* 0x000fea0003800200 */
.L_x_2439:
        /* <DEDUP_REMOVED lines=40> */
.L_x_2443:
        /* <DEDUP_REMOVED lines=21> */
.L_x_2444:
[----:B------:R-:W-:Y:S05]  /*2360*/  BSYNC.RECONVERGENT B0 ;  /* 0x0000000000007941 */ /* 0x000fea0003800200 */
.L_x_2442:
        /* <DEDUP_REMOVED lines=41> */
.L_x_2446:
        /* <DEDUP_REMOVED lines=21> */
.L_x_2447:
[----:B------:R-:W-:Y:S05]  /*2750*/  BSYNC.RECONVERGENT B0 ;  /* 0x0000000000007941 */ /* 0x000fea0003800200 */
.L_x_2445:
        /* <DEDUP_REMOVED lines=24> */
.L_x_2423:
        /* <DEDUP_REMOVED lines=36> */
.L_x_2451:
        /* <DEDUP_REMOVED lines=19> */
.L_x_2452:
[----:B------:R-:W-:Y:S05]  /*2c50*/  BSYNC.RECONVERGENT B0 ;  /* 0x0000000000007941 */ /* 0x000fea0003800200 */
.L_x_2450:
        /* <DEDUP_REMOVED lines=42> */
.L_x_2454:
        /* <DEDUP_REMOVED lines=21> */
.L_x_2455:
[----:B------:R-:W-:Y:S05]  /*3050*/  BSYNC.RECONVERGENT B0 ;  /* 0x0000000000007941 */ /* 0x000fea0003800200 */
.L_x_2453:
        /* <DEDUP_REMOVED lines=40> */
.L_x_2457:
        /* <DEDUP_REMOVED lines=21> */
.L_x_2458:
[----:B------:R-:W-:Y:S05]  /*3430*/  BSYNC.RECONVERGENT B0 ;  /* 0x0000000000007941 */ /* 0x000fea0003800200 */
.L_x_2456:
        /* <DEDUP_REMOVED lines=41> */
.L_x_2460:
        /* <DEDUP_REMOVED lines=20> */
.L_x_2461:
[----:B------:R-:W-:Y:S05]  /*3810*/  BSYNC.RECONVERGENT B0 ;  /* 0x0000000000007941 */ /* 0x000fea0003800200 */
.L_x_2459:
        /* <DEDUP_REMOVED lines=15> */
.L_x_2449:
        /* <DEDUP_REMOVED lines=37> */
.L_x_2464:
        /* <DEDUP_REMOVED lines=9> */
[----:B------:R-:W-:Y:S05]  /*3bf0*/  CALL.REL.NOINC `($__internal_80_$__cuda_sm20_div_s64) ;  /* 0x0000000c001c7944 */ /* 0x000fea0003c00000 */
        /* <DEDUP_REMOVED lines=9> */
.L_x_2465:
[----:B------:R-:W-:Y:S05]  /*3c90*/  BSYNC.RECONVERGENT B0 ;  /* 0x0000000000007941 */ /* 0x000fea0003800200 */
.L_x_2463:
        /* <DEDUP_REMOVED lines=45> */
.L_x_2467:
        /* <DEDUP_REMOVED lines=9> */
[----:B------:R-:W-:Y:S05]  /*4000*/  CALL.REL.NOINC `($__internal_80_$__cuda_sm20_div_s64) ;  /* 0x0000000800187944 */ /* 0x000fea0003c00000 */
        /* <DEDUP_REMOVED lines=10> */
.L_x_2468:
[----:B------:R-:W-:Y:S05]  /*40b0*/  BSYNC.RECONVERGENT B0 ;  /* 0x0000000000007941 */ /* 0x000fea0003800200 */
.L_x_2466:
        /* <DEDUP_REMOVED lines=15> */
.L_x_2462:
        /* <DEDUP_REMOVED lines=30> */
.L_x_2470:
[----:B------:R-:W-:-:S07]  /*4390*/  MOV R10, 0x43b0 ;  /* 0x000043b0000a7802 */ /* 0x000fce0000000f00 */
[----:B------:R-:W-:Y:S05]  /*43a0*/  CALL.REL.NOINC `($__internal_81_$__cuda_sm20_rem_s64) ;  /* 0x0000000800887944 */ /* 0x000fea0003c00000 */
.L_x_2471:
[----:B------:R-:W-:Y:S05]  /*43b0*/  BSYNC.RECONVERGENT B0 ;  /* 0x0000000000007941 */ /* 0x000fea0003800200 */
.L_x_2469:
        /* <DEDUP_REMOVED lines=16> */
.L_x_2422:
        /* <DEDUP_REMOVED lines=37> */
.L_x_2475:
[----:B------:R-:W-:Y:S05]  /*4710*/  BSYNC.RECONVERGENT B1 ;  /* 0x0000000000017941 */ /* 0x000fea0003800200 */
.L_x_2474:
[----:B-----5:R-:W-:Y:S02]  /*4720*/  SEL R11, R11, RZ, P0 ;  /* 0x000000ff0b0b7207 */ /* 0x020fe40000000000 */
[----:B0-----:R-:W-:-:S07]  /*4730*/  SEL R9, R0, RZ, P1 ;  /* 0x000000ff00097207 */ /* 0x001fce0000800000 */
.L_x_2473:
[----:B------:R-:W-:Y:S05]  /*4740*/  BSYNC.RECONVERGENT B0 ;  /* 0x0000000000007941 */ /* 0x000fea0003800200 */
.L_x_2472:
        /* <DEDUP_REMOVED lines=18> */
        .weak           $__internal_80_$__cuda_sm20_div_s64
        .type           $__internal_80_$__cuda_sm20_div_s64,@function
        .size           $__internal_80_$__cuda_sm20_div_s64,($__internal_81_$__cuda_sm20_rem_s64 - $__internal_80_$__cuda_sm20_div_s64)
$__internal_80_$__cuda_sm20_div_s64:
        /* <DEDUP_REMOVED lines=85> */
[----:B------:R-:W-:Y:S06]  /*4dc0*/  RET.REL.NODEC R8 `(_ZN2at6native16triu_tril_kernelIilLb1ELi2ELb0EEEvNS_4cuda6detail10TensorInfoIT_T0_EENS4_IKS5_S6_EEllS6_) ;  /* 0xffffffb0088c7950 */ /* 0x000fec0003c3ffff */
        .weak           $__internal_81_$__cuda_sm20_rem_s64
        .type           $__internal_81_$__cuda_sm20_rem_s64,@function
        .size           $__internal_81_$__cuda_sm20_rem_s64,(.L_x_6371 - $__internal_81_$__cuda_sm20_rem_s64)
$__internal_81_$__cuda_sm20_rem_s64:
        /* <DEDUP_REMOVED lines=79> */
[----:B------:R-:W-:Y:S06]  /*52c0*/  RET.REL.NODEC R10 `(_ZN2at6native16triu_tril_kernelIilLb1ELi2ELb0EEEvNS_4cuda6detail10TensorInfoIT_T0_EENS4_IKS5_S6_EEllS6_) ;  /* 0xffffffac0a4c7950 */ /* 0x000fec0003c3ffff */
.L_x_2476:
        /* <DEDUP_REMOVED lines=11> */
.L_x_6371:


//--------------------- .text._ZN2at6native16triu_tril_kernelIilLb1ELi2ELb1EEEvNS_4cuda6detail10TensorInfoIT_T0_EENS4_IKS5_S6_EEllS6_ --------------------------
	.section	.text._ZN2at6native16triu_tril_kernelIilLb1ELi2ELb1EEEvNS_4cuda6detail10TensorInfoIT_T0_EENS4_IKS5_S6_EEllS6_,"ax",@progbits
	.align	128
        .global         _ZN2at6native16triu_tril_kernelIilLb1ELi2ELb1EEEvNS_4cuda6detail10TensorInfoIT_T0_EENS4_IKS5_S6_EEllS6_
        .type           _ZN2at6native16triu_tril_kernelIilLb1ELi2ELb1EEEvNS_4cuda6detail10TensorInfoIT_T0_EENS4_IKS5_S6_EEllS6_,@function
        .size           _ZN2at6native16triu_tril_kernelIilLb1ELi2ELb1EEEvNS_4cuda6detail10TensorInfoIT_T0_EENS4_IKS5_S6_EEllS6_,(.L_x_6373 - _ZN2at6native16triu_tril_kernelIilLb1ELi2ELb1EEEvNS_4cuda6detail10TensorInfoIT_T0_EENS4_IKS5_S6_EEllS6_)
        .other          _ZN2at6native16triu_tril_kernelIilLb1ELi2ELb1EEEvNS_4cuda6detail10TensorInfoIT_T0_EENS4_IKS5_S6_EEllS6_,@"STO_CUDA_ENTRY STV_DEFAULT"
_ZN2at6native16triu_tril_kernelIilLb1ELi2ELb1EEEvNS_4cuda6detail10TensorInfoIT_T0_EENS4_IKS5_S6_EEllS6_:
.text._ZN2at6native16triu_tril_kernelIilLb1ELi2ELb1EEEvNS_4cuda6detail10TensorInfoIT_T0_EENS4_IKS5_S6_EEllS6_:
        /* <DEDUP_REMOVED lines=41> */
.L_x_2478:
[----:B------:R-:W0:Y:S01]  /*0290*/  LDCU.64 UR4, c[0x0][0x6d0] ;  /* 0x0000da00ff0477ac */ /* 0x000e220008000a00 */
[----:B------:R-:W-:Y:S01]  /*02a0*/  MOV R6, R10 ;  /* 0x0000000a00067202 */ /* 0x000fe20000000f00 */
[----:B------:R-:W-:Y:S01]  /*02b0*/  IMAD.MOV.U32 R23, RZ, RZ, R11 ;  /* 0x000000ffff177224 */ /* 0x000fe200078e000b */
[----:B------:R-:W-:Y:S01]  /*02c0*/  MOV R4, 0x300 ;  /* 0x0000030000047802 */ /* 0x000fe20000000f00 */
[----:B0-----:R-:W-:Y:S01]  /*02d0*/  IMAD.U32 R8, RZ, RZ, UR4 ;  /* 0x00000004ff087e24 */ /* 0x001fe2000f8e00ff */
[----:B------:R-:W-:-:S07]  /*02e0*/  MOV R7, UR5 ;  /* 0x0000000500077c02 */ /* 0x000fce0008000f00 */
[----:B------:R-:W-:Y:S05]  /*02f0*/  CALL.REL.NOINC `($__internal_82_$__cuda_sm20_div_s64) ;  /* 0x0000003800b07944 */ /* 0x000fea0003c00000 */
[----:B------:R-:W0:Y:S01]  /*0300*/  LDCU.64 UR4, c[0x0][0x6d0] ;  /* 0x0000da00ff0477ac */ /* 0x000e220008000a00 */
[----:B------:R-:W-:-:S04]  /*0310*/  IADD3 R5, P0, PT, RZ, -R20, RZ ;  /* 0x80000014ff057210 */ /* 0x000fc80007f1e0ff */
[----:B------:R-:W-:-:S05]  /*0320*/  IADD3.X R0, PT, PT, RZ, ~R21, RZ, P0, !PT ;  /* 0x80000015ff007210 */ /* 0x000fca00007fe4ff */
[----:B0-----:R-:W-:Y:S02]  /*0330*/  IMAD R0, R0, UR4, RZ ;  /* 0x0000000400007c24 */ /* 0x001fe4000f8e02ff */
[----:B------:R-:W-:-:S04]  /*0340*/  IMAD.WIDE.U32 R2, R5, UR4, R10 ;  /* 0x0000000405027c25 */ /* 0x000fc8000f8e000a */
[----:B------:R-:W-:-:S04]  /*0350*/  IMAD R5, R5, UR5, R0 ;  /* 0x0000000505057c24 */ /* 0x000fc8000f8e0200 */
[----:B------:R-:W-:-:S07]  /*0360*/  IMAD.IADD R0, R3, 0x1, R5 ;  /* 0x0000000103007824 */ /* 0x000fce00078e0205 */
.L_x_2479:
[----:B------:R-:W-:Y:S05]  /*0370*/  BSYNC.RECONVERGENT B0 ;  /* 0x0000000000007941 */ /* 0x000fea0003800200 */
.L_x_2477:
        /* <DEDUP_REMOVED lines=27> */
.L_x_2481:
[----:B------:R-:W-:Y:S01]  /*0530*/  IMAD.MOV.U32 R6, RZ, RZ, R20 ;  /* 0x000000ffff067224 */ /* 0x000fe200078e0014 */
[----:B------:R-:W-:Y:S01]  /*0540*/  MOV R23, R21 ;  /* 0x0000001500177202 */ /* 0x000fe20000000f00 */
[----:B------:R-:W-:Y:S01]  /*0550*/  IMAD.MOV.U32 R4, RZ, RZ, R8 ;  /* 0x000000ffff047224 */ /* 0x000fe200078e0008 */
[----:B------:R-:W-:Y:S02]  /*0560*/  MOV R3, R9 ;  /* 0x0000000900037202 */ /* 0x000fe40000000f00 */
[----:B------:R-:W-:-:S07]  /*0570*/  MOV R22, 0x590 ;  /* 0x0000059000167802 */ /* 0x000fce0000000f00 */
[----:B------:R-:W-:Y:S05]  /*0580*/  CALL.REL.NOINC `($__internal_83_$__cuda_sm20_rem_s64) ;  /* 0x0000003c00687944 */ /* 0x000fea0003c00000 */
[----:B------:R-:W-:Y:S01]  /*0590*/  IMAD.MOV.U32 R10, RZ, RZ, R6 ;  /* 0x000000ffff0a7224 */ /* 0x000fe200078e0006 */
[----:B------:R-:W-:-:S07]  /*05a0*/  MOV R11, R3 ;  /* 0x00000003000b7202 */ /* 0x000fce0000000f00 */
.L_x_2482:
[----:B------:R-:W-:Y:S05]  /*05b0*/  BSYNC.RECONVERGENT B0 ;  /* 0x0000000000007941 */ /* 0x000fea0003800200 */
.L_x_2480:
        /* <DEDUP_REMOVED lines=30> */
.L_x_2484:
[----:B------:R-:W-:Y:S01]  /*07a0*/  MOV R6, R20 ;  /* 0x0000001400067202 */ /* 0x000fe20000000f00 */
[----:B------:R-:W-:Y:S01]  /*07b0*/  IMAD.MOV.U32 R23, RZ, RZ, R21 ;  /* 0x000000ffff177224 */ /* 0x000fe200078e0015 */
[----:B------:R-:W-:Y:S02]  /*07c0*/  MOV R7, R9 ;  /* 0x0000000900077202 */ /* 0x000fe40000000f00 */
[----:B------:R-:W-:-:S07]  /*07d0*/  MOV R4, 0x7f0 ;  /* 0x000007f000047802 */ /* 0x000fce0000000f00 */
[----:B-1----:R-:W-:Y:S05]  /*07e0*/  CALL.REL.NOINC `($__internal_82_$__cuda_sm20_div_s64) ;  /* 0x0000003400747944 */ /* 0x002fea0003c00000 */
[----:B------:R-:W-:Y:S01]  /*07f0*/  IMAD.MOV.U32 R6, RZ, RZ, R20 ;  /* 0x000000ffff067224 */ /* 0x000fe200078e0014 */
[----:B------:R-:W-:-:S07]  /*0800*/  MOV R23, R21 ;  /* 0x0000001500177202 */ /* 0x000fce0000000f00 */
.L_x_2485:
[----:B------:R-:W-:Y:S05]  /*0810*/  BSYNC.RECONVERGENT B0 ;  /* 0x0000000000007941 */ /* 0x000fea0003800200 */
.L_x_2483:
        /* <DEDUP_REMOVED lines=24> */
.L_x_2512:
        /* <DEDUP_REMOVED lines=28> */
.L_x_2489:
[----:B------:R-:W-:Y:S01]  /*0b60*/  MOV R13, UR9 ;  /* 0x00000009000d7c02 */ /* 0x000fe20008000f00 */
[----:B------:R-:W-:Y:S01]  /*0b70*/  IMAD.U32 R8, RZ, RZ, UR8 ;  /* 0x00000008ff087e24 */ /* 0x000fe2000f8e00ff */
[----:B------:R-:W-:Y:S01]  /*0b80*/  MOV R9, UR9 ;  /* 0x0000000900097c02 */ /* 0x000fe20008000f00 */
[----:B------:R-:W-:Y:S01]  /*0b90*/  IMAD.U32 R12, RZ, RZ, UR8 ;  /* 0x00000008ff0c7e24 */ /* 0x000fe2000f8e00ff */
[----:B------:R-:W-:Y:S01]  /*0ba0*/  MOV R4, 0xbd0 ;  /* 0x00000bd000047802 */ /* 0x000fe20000000f00 */
[----:B------:R-:W-:-:S07]  /*0bb0*/  IMAD.MOV.U32 R7, RZ, RZ, R13 ;  /* 0x000000ffff077224 */ /* 0x000fce00078e000d */
[----:B------:R-:W-:Y:S05]  /*0bc0*/  CALL.REL.NOINC `($__internal_82_$__cuda_sm20_div_s64) ;  /* 0x00000030007c7944 */ /* 0x000fea0003c00000 */
        /* <DEDUP_REMOVED lines=9> */
.L_x_2490:
[----:B------:R-:W-:Y:S05]  /*0c60*/  BSYNC.RECONVERGENT B0 ;  /* 0x0000000000007941 */ /* 0x000fea0003800200 */
.L_x_2488:
        /* <DEDUP_REMOVED lines=34> */
.L_x_2492:
[----:B------:R-:W-:Y:S01]  /*0e90*/  IMAD.U32 R6, RZ, RZ, UR14 ;  /* 0x0000000eff067e24 */ /* 0x000fe2000f8e00ff */
[----:B------:R-:W-:Y:S01]  /*0ea0*/  MOV R9, UR15 ;  /* 0x0000000f00097c02 */ /* 0x000fe20008000f00 */
[----:B------:R-:W-:Y:S01]  /*0eb0*/  IMAD.U32 R8, RZ, RZ, UR14 ;  /* 0x0000000eff087e24 */ /* 0x000fe2000f8e00ff */
[----:B------:R-:W-:Y:S01]  /*0ec0*/  MOV R7, UR15 ;  /* 0x0000000f00077c02 */ /* 0x000fe20008000f00 */
[----:B------:R-:W-:Y:S01]  /*0ed0*/  IMAD.MOV.U32 R6, RZ, RZ, R16 ;  /* 0x000000ffff067224 */ /* 0x000fe200078e0010 */
[----:B------:R-:W-:Y:S02]  /*0ee0*/  MOV R23, R17 ;  /* 0x0000001100177202 */ /* 0x000fe40000000f00 */
[----:B------:R-:W-:-:S07]  /*0ef0*/  MOV R4, 0xf10 ;  /* 0x00000f1000047802 */ /* 0x000fce0000000f00 */
[----:B------:R-:W-:Y:S05]  /*0f00*/  CALL.REL.NOINC `($__internal_82_$__cuda_sm20_div_s64) ;  /* 0x0000002c00ac7944 */ /* 0x000fea0003c00000 */
        /* <DEDUP_REMOVED lines=10> */
.L_x_2493:
[----:B------:R-:W-:Y:S05]  /*0fb0*/  BSYNC.RECONVERGENT B0 ;  /* 0x0000000000007941 */ /* 0x000fea0003800200 */
.L_x_2491:
        /* <DEDUP_REMOVED lines=35> */
.L_x_2495:
[----:B------:R-:W-:Y:S01]  /*11f0*/  MOV R6, UR14 ;  /* 0x0000000e00067c02 */ /* 0x000fe20008000f00 */
[----:B------:R-:W-:Y:S01]  /*1200*/  IMAD.U32 R9, RZ, RZ, UR15 ;  /* 0x0000000fff097e24 */ /* 0x000fe2000f8e00ff */
[----:B------:R-:W-:Y:S01]  /*1210*/  MOV R8, UR14 ;  /* 0x0000000e00087c02 */ /* 0x000fe20008000f00 */
[----:B------:R-:W-:Y:S01]  /*1220*/  IMAD.U32 R7, RZ, RZ, UR15 ;  /* 0x0000000fff077e24 */ /* 0x000fe2000f8e00ff */
[----:B------:R-:W-:Y:S01]  /*1230*/  MOV R6, R16 ;  /* 0x0000001000067202 */ /* 0x000fe20000000f00 */
[----:B------:R-:W-:Y:S01]  /*1240*/  IMAD.MOV.U32 R23, RZ, RZ, R17 ;  /* 0x000000ffff177224 */ /* 0x000fe200078e0011 */
[----:B------:R-:W-:-:S07]  /*1250*/  MOV R4, 0x1270 ;  /* 0x0000127000047802 */ /* 0x000fce0000000f00 */
[----:B------:R-:W-:Y:S05]  /*1260*/  CALL.REL.NOINC `($__internal_82_$__cuda_sm20_div_s64) ;  /* 0x0000002800d47944 */ /* 0x000fea0003c00000 */
        /* <DEDUP_REMOVED lines=10> */
.L_x_2496:
[----:B------:R-:W-:Y:S05]  /*1310*/  BSYNC.RECONVERGENT B0 ;  /* 0x0000000000007941 */ /* 0x000fea0003800200 */
.L_x_2494:
        /* <DEDUP_REMOVED lines=35> */
.L_x_2498:
        /* <DEDUP_REMOVED lines=18> */
.L_x_2499:
[----:B------:R-:W-:Y:S05]  /*1670*/  BSYNC.RECONVERGENT B0 ;  /* 0x0000000000007941 */ /* 0x000fea0003800200 */
.L_x_2497:
        /* <DEDUP_REMOVED lines=35> */
.L_x_2501:
        /* <DEDUP_REMOVED lines=18> */
.L_x_2502:
[----:B------:R-:W-:Y:S05]  /*19d0*/  BSYNC.RECONVERGENT B0 ;  /* 0x0000000000007941 */ /* 0x000fea0003800200 */
.L_x_2500:
        /* <DEDUP_REMOVED lines=35> */
.L_x_2504:
        /* <DEDUP_REMOVED lines=18> */
.L_x_2505:
[----:B------:R-:W-:Y:S05]  /*1d30*/  BSYNC.RECONVERGENT B0 ;  /* 0x0000000000007941 */ /* 0x000fea0003800200 */
.L_x_2503:
        /* <DEDUP_REMOVED lines=35> */
.L_x_2507:
        /* <DEDUP_REMOVED lines=18> */
.L_x_2508:
[----:B------:R-:W-:Y:S05]  /*2090*/  BSYNC.RECONVERGENT B0 ;  /* 0x0000000000007941 */ /* 0x000fea0003800200 */
.L_x_2506:
        /* <DEDUP_REMOVED lines=34> */
.L_x_2510:
        /* <DEDUP_REMOVED lines=18> */
.L_x_2511:
[----:B------:R-:W-:Y:S05]  /*23e0*/  BSYNC.RECONVERGENT B0 ;  /* 0x0000000000007941 */ /* 0x000fea0003800200 */
.L_x_2509:
        /* <DEDUP_REMOVED lines=14> */
.L_x_2487:
        /* <DEDUP_REMOVED lines=36> */
.L_x_2515:
[----:B------:R-:W-:Y:S01]  /*2710*/  IMAD.U32 R13, RZ, RZ, UR13 ;  /* 0x0000000dff0d7e24 */ /* 0x000fe2000f8e00ff */
[----:B------:R-:W-:Y:S01]  /*2720*/  MOV R8, UR12 ;  /* 0x0000000c00087c02 */ /* 0x000fe20008000f00 */
[----:B------:R-:W-:Y:S01]  /*2730*/  IMAD.U32 R9, RZ, RZ, UR13 ;  /* 0x0000000dff097e24 */ /* 0x000fe2000f8e00ff */
[----:B------:R-:W-:Y:S02]  /*2740*/  MOV R12, UR12 ;  /* 0x0000000c000c7c02 */ /* 0x000fe40008000f00 */
[----:B------:R-:W-:Y:S02]  /*2750*/  MOV R7, R13 ;  /* 0x0000000d00077202 */ /* 0x000fe40000000f00 */
[----:B------:R-:W-:-:S07]  /*2760*/  MOV R4, 0x2780 ;  /* 0x0000278000047802 */ /* 0x000fce0000000f00 */
[----:B------:R-:W-:Y:S05]  /*2770*/  CALL.REL.NOINC `($__internal_82_$__cuda_sm20_div_s64) ;  /* 0x0000001400907944 */ /* 0x000fea0003c00000 */
        /* <DEDUP_REMOVED lines=9> */
.L_x_2516:
[----:B------:R-:W-:Y:S05]  /*2810*/  BSYNC.RECONVERGENT B0 ;  /* 0x0000000000007941 */ /* 0x000fea0003800200 */
.L_x_2514:
        /* <DEDUP_REMOVED lines=33> */
.L_x_2518:
        /* <DEDUP_REMOVED lines=18> */
.L_x_2519:
[----:B------:R-:W-:Y:S05]  /*2b50*/  BSYNC.RECONVERGENT B0 ;  /* 0x0000000000007941 */ /* 0x000fea0003800200 */
.L_x_2517:
        /* <DEDUP_REMOVED lines=34> */
.L_x_2521:
        /* <DEDUP_REMOVED lines=18> */
.L_x_2522:
[----:B------:R-:W-:Y:S05]  /*2ea0*/  BSYNC.RECONVERGENT B0 ;  /* 0x0000000000007941 */ /* 0x000fea0003800200 */
.L_x_2520:
        /* <DEDUP_REMOVED lines=34> */
.L_x_2524:
        /* <DEDUP_REMOVED lines=18> */
.L_x_2525:
[----:B------:R-:W-:Y:S05]  /*31f0*/  BSYNC.RECONVERGENT B0 ;  /* 0x0000000000007941 */ /* 0x000fea0003800200 */
.L_x_2523:
[----:B------:R-:W0:Y:S01]  /*3200*/  LDCU.64 UR8, c[0x0][UR4+0x438] ;  /* 0x00008700040877ac */ /* 0x000e220008000a00 */
[----:B------:R-:W-:Y:S01]  /*3210*/  IMAD.MOV.U32 R14, RZ, RZ, R12 ;  /* 0x000000ffff0e7224 */ /* 0x000fe200078e000c */
[----:B------:R-:W-:Y:S01]  /*3220*/  UIADD3 UR5, UPT, UPT, UR5, -0x4, URZ ;  /* 0xfffffffc05057890 */ /* 0x000fe2000fffe0ff */
[C---:B0-----:R-:W-:Y:S02]  /*3230*/  IMAD R4, R8.reuse, UR9, RZ ;  /* 0x0000000908047c24 */ /* 0x041fe4000f8e02ff */
[----:B------:R-:W-:-:S04]  /*3240*/  IMAD.WIDE.U32 R14, R8, UR8, R14 ;  /* 0x00000008080e7c25 */ /* 0x000fc8000f8e000e */
[----:B------:R-:W-:-:S05]  /*3250*/  IMAD R3, R3, UR8, R4 ;  /* 0x0000000803037c24 */ /* 0x000fca000f8e0204 */
[----:B------:R-:W-:-:S07]  /*3260*/  IADD3 R15, PT, PT, R15, R3, RZ ;  /* 0x000000030f0f7210 */ /* 0x000fce0007ffe0ff */
.L_x_2513:
        /* <DEDUP_REMOVED lines=37> */
.L_x_2528:
        /* <DEDUP_REMOVED lines=16> */
.L_x_2529:
[----:B------:R-:W-:Y:S05]  /*35c0*/  BSYNC.RECONVERGENT B0 ;  /* 0x0000000000007941 */ /* 0x000fea0003800200 */
.L_x_2527:
        /* <DEDUP_REMOVED lines=33> */
.L_x_2531:
        /* <DEDUP_REMOVED lines=18> */
.L_x_2532:
[----:B------:R-:W-:Y:S05]  /*3900*/  BSYNC.RECONVERGENT B0 ;  /* 0x0000000000007941 */ /* 0x000fea0003800200 */
.L_x_2530:
[----:B------:R-:W0:Y:S01]  /*3910*/  LDCU.64 UR8, c[0x0][UR4+0x448] ;  /* 0x00008900040877ac */ /* 0x000e220008000a00 */
[----:B------:R-:W-:Y:S01]  /*3920*/  MOV R16, R14 ;  /* 0x0000000e00107202 */ /* 0x000fe20000000f00 */
[----:B------:R-:W-:Y:S01]  /*3930*/  UIADD3 UR5, UPT, UPT, UR5, -0x2, URZ ;  /* 0xfffffffe05057890 */ /* 0x000fe2000fffe0ff */
[----:B0-----:R-:W-:-:S03]  /*3940*/  IMAD R4, R8, UR9, RZ ;  /* 0x0000000908047c24 */ /* 0x001fc6000f8e02ff */
[----:B------:R-:W-:-:S04]  /*3950*/  IMAD.WIDE.U32 R14, R8, UR8, R16 ;  /* 0x00000008080e7c25 */ /* 0x000fc8000f8e0010 */
[----:B------:R-:W-:-:S04]  /*3960*/  IMAD R3, R3, UR8, R4 ;  /* 0x0000000803037c24 */ /* 0x000fc8000f8e0204 */
[----:B------:R-:W-:-:S07]  /*3970*/  IMAD.IADD R15, R15, 0x1, R3 ;  /* 0x000000010f0f7824 */ /* 0x000fce00078e0203 */
.L_x_2526:
        /* <DEDUP_REMOVED lines=29> */
.L_x_2534:
[----:B------:R-:W-:Y:S01]  /*3b50*/  IMAD.U32 R8, RZ, RZ, UR12 ;  /* 0x0000000cff087e24 */ /* 0x000fe2000f8e00ff */
[----:B------:R-:W-:Y:S01]  /*3b60*/  MOV R13, UR13 ;  /* 0x0000000d000d7c02 */ /* 0x000fe20008000f00 */
[----:B------:R-:W-:Y:S01]  /*3b70*/  IMAD.U32 R12, RZ, RZ, UR12 ;  /* 0x0000000cff0c7e24 */ /* 0x000fe2000f8e00ff */
[----:B------:R-:W-:Y:S01]  /*3b80*/  MOV R9, UR13 ;  /* 0x0000000d00097c02 */ /* 0x000fe20008000f00 */
[----:B------:R-:W-:Y:S01]  /*3b90*/  IMAD.MOV.U32 R4, RZ, RZ, R8 ;  /* 0x000000ffff047224 */ /* 0x000fe200078e0008 */
[----:B------:R-:W-:Y:S02]  /*3ba0*/  MOV R3, R13 ;  /* 0x0000000d00037202 */ /* 0x000fe40000000f00 */
[----:B------:R-:W-:-:S07]  /*3bb0*/  MOV R22, 0x3bd0 ;  /* 0x00003bd000167802 */ /* 0x000fce0000000f00 */
[----:B------:R-:W-:Y:S05]  /*3bc0*/  CALL.REL.NOINC `($__internal_83_$__cuda_sm20_rem_s64) ;  /* 0x0000000400d87944 */ /* 0x000fea0003c00000 */
[----:B------:R-:W-:-:S07]  /*3bd0*/  IMAD.MOV.U32 R7, RZ, RZ, R3 ;  /* 0x000000ffff077224 */ /* 0x000fce00078e0003 */
.L_x_2535:
[----:B------:R-:W-:Y:S05]  /*3be0*/  BSYNC.RECONVERGENT B0 ;  /* 0x0000000000007941 */ /* 0x000fea0003800200 */
.L_x_2533:
[----:B------:R-:W0:Y:S02]  /*3bf0*/  LDCU.64 UR8, c[0x0][UR8+0x450] ;  /* 0x00008a00080877ac */ /* 0x000e240008000a00 */
[C---:B0-----:R-:W-:Y:S02]  /*3c00*/  IMAD R3, R6.reuse, UR9, RZ ;  /* 0x0000000906037c24 */ /* 0x041fe4000f8e02ff */
[----:B------:R-:W-:-:S04]  /*3c10*/  IMAD.WIDE.U32 R14, R6, UR8, R14 ;  /* 0x00000008060e7c25 */ /* 0x000fc8000f8e000e */
[----:B------:R-:W-:-:S05]  /*3c20*/  IMAD R3, R7, UR8, R3 ;  /* 0x0000000807037c24 */ /* 0x000fca000f8e0203 */
[----:B------:R-:W-:-:S07]  /*3c30*/  IADD3 R15, PT, PT, R15, R3, RZ ;  /* 0x000000030f0f7210 */ /* 0x000fce0007ffe0ff */
.L_x_2486:
        /* <DEDUP_REMOVED lines=24> */
        .weak           $__internal_82_$__cuda_sm20_div_s64
        .type           $__internal_82_$__cuda_sm20_div_s64,@function
        .size           $__internal_82_$__cuda_sm20_div_s64,($__internal_83_$__cuda_sm20_rem_s64 - $__internal_82_$__cuda_sm20_div_s64)
$__internal_82_$__cuda_sm20_div_s64:
        /* <DEDUP_REMOVED lines=86> */
[----:B------:R-:W-:Y:S05]  /*4320*/  RET.REL.NODEC R8 `(_ZN2at6native16triu_tril_kernelIilLb1ELi2ELb1EEEvNS_4cuda6detail10TensorInfoIT_T0_EENS4_IKS5_S6_EEllS6_) ;  /* 0xffffffbc08347950 */ /* 0x000fea0003c3ffff */
        .weak           $__internal_83_$__cuda_sm20_rem_s64
        .type           $__internal_83_$__cuda_sm20_rem_s64,@function
        .size           $__internal_83_$__cuda_sm20_rem_s64,(.L_x_6373 - $__internal_83_$__cuda_sm20_rem_s64)
$__internal_83_$__cuda_sm20_rem_s64:
        /* <DEDUP_REMOVED lines=79> */
[----:B------:R-:W-:Y:S06]  /*4820*/  RET.REL.NODEC R22 `(_ZN2at6native16triu_tril_kernelIilLb1ELi2ELb1EEEvNS_4cuda6detail10TensorInfoIT_T0_EENS4_IKS5_S6_EEllS6_) ;  /* 0xffffffb416f47950 */ /* 0x000fec0003c3ffff */
.L_x_2536:
        /* <DEDUP_REMOVED lines=13> */
.L_x_6373:


//--------------------- .text._ZN2at6native16triu_tril_kernelIiiLb1ELi2ELb0EEEvNS_4cuda6detail10TensorInfoIT_T0_EENS4_IKS5_S6_EEllS6_ --------------------------
	.section	.text._ZN2at6native16triu_tril_kernelIiiLb1ELi2ELb0EEEvNS_4cuda6detail10TensorInfoIT_T0_EENS4_IKS5_S6_EEllS6_,"ax",@progbits
	.align	128
        .global         _ZN2at6native16triu_tril_kernelIiiLb1ELi2ELb0EEEvNS_4cuda6detail10TensorInfoIT_T0_EENS4_IKS5_S6_EEllS6_
        .type           _ZN2at6native16triu_tril_kernelIiiLb1ELi2ELb0EEEvNS_4cuda6detail10TensorInfoIT_T0_EENS4_IKS5_S6_EEllS6_,@function
        .size           _ZN2at6native16triu_tril_kernelIiiLb1ELi2ELb0EEEvNS_4cuda6detail10TensorInfoIT_T0_EENS4_IKS5_S6_EEllS6_,(.L_x_6375 - _ZN2at6native16triu_tril_kernelIiiLb1ELi2ELb0EEEvNS_4cuda6detail10TensorInfoIT_T0_EENS4_IKS5_S6_EEllS6_)
        .other          _ZN2at6native16triu_tril_kernelIiiLb1ELi2ELb0EEEvNS_4cuda6detail10TensorInfoIT_T0_EENS4_IKS5_S6_EEllS6_,@"STO_CUDA_ENTRY STV_DEFAULT"
_ZN2at6native16triu_tril_kernelIiiLb1ELi2ELb0EEEvNS_4cuda6detail10TensorInfoIT_T0_EENS4_IKS5_S6_EEllS6_:
.text._ZN2at6native16triu_tril_kernelIiiLb1ELi2ELb0EEEvNS_4cuda6detail10TensorInfoIT_T0_EENS4_IKS5_S6_EEllS6_:
        /* <DEDUP_REMOVED lines=40> */
.L_x_2538:
[----:B------:R-:W0:Y:S01]  /*0280*/  LDCU UR6, c[0x0][0x540] ;  /* 0x0000a800ff0677ac */ /* 0x000e220008000800 */
[----:B------:R-:W-:Y:S01]  /*0290*/  MOV R18, R4 ;  /* 0x0000000400127202 */ /* 0x000fe20000000f00 */
[----:B------:R-:W-:Y:S01]  /*02a0*/  IMAD.U32 R3, RZ, RZ, UR4 ;  /* 0x00000004ff037e24 */ /* 0x000fe2000f8e00ff */
[----:B------:R-:W-:Y:S01]  /*02b0*/  MOV R6, 0x2e0 ;  /* 0x000002e000067802 */ /* 0x000fe20000000f00 */
[----:B0-----:R-:W-:-:S07]  /*02c0*/  IMAD.U32 R2, RZ, RZ, UR6 ;  /* 0x00000006ff027e24 */ /* 0x001fce000f8e00ff */
[----:B------:R-:W-:Y:S05]  /*02d0*/  CALL.REL.NOINC `($__internal_84_$__cuda_sm20_div_s64) ;  /* 0x00000030008c7944 */ /* 0x000fea0003c00000 */
[----:B------:R-:W0:Y:S01]  /*02e0*/  LDCU UR6, c[0x0][0x540] ;  /* 0x0000a800ff0677ac */ /* 0x000e220008000800 */
[----:B------:R-:W-:Y:S01]  /*02f0*/  IADD3 R3, PT, PT, -R9, RZ, RZ ;  /* 0x000000ff09037210 */ /* 0x000fe20007ffe1ff */
[----:B------:R-:W-:Y:S02]  /*0300*/  IMAD.MOV.U32 R16, RZ, RZ, R9 ;  /* 0x000000ffff107224 */ /* 0x000fe400078e0009 */
[----:B------:R-:W-:Y:S02]  /*0310*/  IMAD.MOV.U32 R17, RZ, RZ, R8 ;  /* 0x000000ffff117224 */ /* 0x000fe400078e0008 */
[----:B0-----:R-:W-:-:S07]  /*0320*/  IMAD R4, R3, UR6, R4 ;  /* 0x0000000603047c24 */ /* 0x001fce000f8e0204 */
.L_x_2539:
[----:B------:R-:W-:Y:S05]  /*0330*/  BSYNC.RECONVERGENT B0 ;  /* 0x0000000000007941 */ /* 0x000fea0003800200 */
.L_x_2537:
        /* <DEDUP_REMOVED lines=30> */
.L_x_2541:
[----:B------:R-:W-:Y:S01]  /*0520*/  IMAD.MOV.U32 R18, RZ, RZ, R16 ;  /* 0x000000ffff127224 */ /* 0x000fe200078e0010 */
[----:B------:R-:W-:Y:S01]  /*0530*/  MOV R6, 0x560 ;  /* 0x0000056000067802 */ /* 0x000fe20000000f00 */
[----:B------:R-:W-:-:S07]  /*0540*/  IMAD.MOV.U32 R5, RZ, RZ, R17 ;  /* 0x000000ffff057224 */ /* 0x000fce00078e0011 */
[----:B------:R-:W-:Y:S05]  /*0550*/  CALL.REL.NOINC `($__internal_84_$__cuda_sm20_div_s64) ;  /* 0x0000002c00ec7944 */ /* 0x000fea0003c00000 */
[----:B------:R-:W-:Y:S01]  /*0560*/  IADD3 R7, PT, PT, -R9, RZ, RZ ;  /* 0x000000ff09077210 */ /* 0x000fe20007ffe1ff */
[----:B------:R-:W-:-:S04]  /*0570*/  IMAD.MOV.U32 R12, RZ, RZ, R9 ;  /* 0x000000ffff0c7224 */ /* 0x000fc800078e0009 */
[----:B------:R-:W-:-:S07]  /*0580*/  IMAD R7, R2, R7, R16 ;  /* 0x0000000702077224 */ /* 0x000fce00078e0210 */
.L_x_2542:
[----:B------:R-:W-:Y:S05]  /*0590*/  BSYNC.RECONVERGENT B0 ;  /* 0x0000000000007941 */ /* 0x000fea0003800200 */
.L_x_2540:
        /* <DEDUP_REMOVED lines=19> */
.L_x_2569:
        /* <DEDUP_REMOVED lines=30> */
.L_x_2546:
[----:B------:R-:W-:Y:S01]  /*08b0*/  IMAD.MOV.U32 R5, RZ, RZ, R8 ;  /* 0x000000ffff057224 */ /* 0x000fe200078e0008 */
[----:B------:R-:W-:Y:S01]  /*08c0*/  MOV R18, R12 ;  /* 0x0000000c00127202 */ /* 0x000fe20000000f00 */
[----:B------:R-:W-:Y:S01]  /*08d0*/  IMAD.U32 R2, RZ, RZ, UR7 ;  /* 0x00000007ff027e24 */ /* 0x000fe2000f8e00ff */
[----:B------:R-:W-:Y:S01]  /*08e0*/  MOV R6, 0x910 ;  /* 0x0000091000067802 */ /* 0x000fe20000000f00 */
[----:B------:R-:W-:-:S07]  /*08f0*/  IMAD.U32 R3, RZ, RZ, UR9 ;  /* 0x00000009ff037e24 */ /* 0x000fce000f8e00ff */
[----:B------:R-:W-:Y:S05]  /*0900*/  CALL.REL.NOINC `($__internal_84_$__cuda_sm20_div_s64) ;  /* 0x0000002c00007944 */ /* 0x000fea0003c00000 */
[----:B------:R-:W-:Y:S01]  /*0910*/  IADD3 R3, PT, PT, -R9, RZ, RZ ;  /* 0x000000ff09037210 */ /* 0x000fe20007ffe1ff */
[----:B------:R-:W-:Y:S01]  /*0920*/  IMAD.MOV.U32 R16, RZ, RZ, R9 ;  /* 0x000000ffff107224 */ /* 0x000fe200078e0009 */
[----:B------:R-:W-:-:S03]  /*0930*/  MOV R17, R8 ;  /* 0x0000000800117202 */ /* 0x000fc60000000f00 */
[----:B------:R-:W-:-:S07]  /*0940*/  IMAD R3, R3, UR7, R12 ;  /* 0x0000000703037c24 */ /* 0x000fce000f8e020c */
.L_x_2547:
[----:B------:R-:W-:Y:S05]  /*0950*/  BSYNC.RECONVERGENT B0 ;  /* 0x0000000000007941 */ /* 0x000fea0003800200 */
.L_x_2545:
        /* <DEDUP_REMOVED lines=34> */
.L_x_2549:
[----:B------:R-:W-:Y:S01]  /*0b80*/  MOV R18, R16 ;  /* 0x0000001000127202 */ /* 0x000fe20000000f00 */
[----:B------:R-:W-:Y:S01]  /*0b90*/  IMAD.MOV.U32 R5, RZ, RZ, R17 ;  /* 0x000000ffff057224 */ /* 0x000fe200078e0011 */
[----:B------:R-:W-:Y:S01]  /*0ba0*/  MOV R2, UR11 ;  /* 0x0000000b00027c02 */ /* 0x000fe20008000f00 */
[----:B------:R-:W-:Y:S01]  /*0bb0*/  IMAD.U32 R3, RZ, RZ, UR12 ;  /* 0x0000000cff037e24 */ /* 0x000fe2000f8e00ff */
[----:B------:R-:W-:-:S07]  /*0bc0*/  MOV R6, 0xbe0 ;  /* 0x00000be000067802 */ /* 0x000fce0000000f00 */
[----:B------:R-:W-:Y:S05]  /*0bd0*/  CALL.REL.NOINC `($__internal_84_$__cuda_sm20_div_s64) ;  /* 0x00000028004c7944 */ /* 0x000fea0003c00000 */
[----:B------:R-:W-:Y:S01]  /*0be0*/  IADD3 R17, PT, PT, -R9, RZ, RZ ;  /* 0x000000ff09117210 */ /* 0x000fe20007ffe1ff */
[----:B------:R-:W-:Y:S01]  /*0bf0*/  IMAD.MOV.U32 R12, RZ, RZ, R9 ;  /* 0x000000ffff0c7224 */ /* 0x000fe200078e0009 */
[----:B------:R-:W-:-:S03]  /*0c00*/  MOV R13, R8 ;  /* 0x00000008000d7202 */ /* 0x000fc60000000f00 */
[----:B------:R-:W-:-:S07]  /*0c10*/  IMAD R17, R17, UR11, R16 ;  /* 0x0000000b11117c24 */ /* 0x000fce000f8e0210 */
.L_x_2550:
[----:B------:R-:W-:Y:S05]  /*0c20*/  BSYNC.RECONVERGENT B0 ;  /* 0x0000000000007941 */ /* 0x000fea0003800200 */
.L_x_2548:
        /* <DEDUP_REMOVED lines=34> */
.L_x_2552:
        /* <DEDUP_REMOVED lines=10> */
.L_x_2553:
[----:B------:R-:W-:Y:S05]  /*0ef0*/  BSYNC.RECONVERGENT B0 ;  /* 0x0000000000007941 */ /* 0x000fea0003800200 */
.L_x_2551:
        /* <DEDUP_REMOVED lines=34> */
.L_x_2555:
        /* <DEDUP_REMOVED lines=10> */
.L_x_2556:
[----:B------:R-:W-:Y:S05]  /*11c0*/  BSYNC.RECONVERGENT B0 ;  /* 0x0000000000007941 */ /* 0x000fea0003800200 */
.L_x_2554:
        /* <DEDUP_REMOVED lines=34> */
.L_x_2558:
        /* <DEDUP_REMOVED lines=10> */
.L_x_2559:
[----:B------:R-:W-:Y:S05]  /*1490*/  BSYNC.RECONVERGENT B0 ;  /* 0x0000000000007941 */ /* 0x000fea0003800200 */
.L_x_2557:
        /* <DEDUP_REMOVED lines=34> */
.L_x_2561:
        /* <DEDUP_REMOVED lines=10> */
.L_x_2562:
[----:B------:R-:W-:Y:S05]  /*1760*/  BSYNC.RECONVERGENT B0 ;  /* 0x0000000000007941 */ /* 0x000fea0003800200 */
.L_x_2560:
        /* <DEDUP_REMOVED lines=34> */
.L_x_2564:
        /* <DEDUP_REMOVED lines=10> */
.L_x_2565:
[----:B------:R-:W-:Y:S05]  /*1a30*/  BSYNC.RECONVERGENT B0 ;  /* 0x0000000000007941 */ /* 0x000fea0003800200 */
.L_x_2563:
        /* <DEDUP_REMOVED lines=33> */
.L_x_2567:
[----:B------:R-:W-:Y:S01]  /*1c50*/  MOV R18, R16 ;  /* 0x0000001000127202 */ /* 0x000fe20000000f00 */
[----:B------:R-:W-:Y:S01]  /*1c60*/  IMAD.MOV.U32 R5, RZ, RZ, R17 ;  /* 0x000000ffff057224 */ /* 0x000fe200078e0011 */
[----:B------:R-:W-:Y:S01]  /*1c70*/  MOV R2, UR11 ;  /* 0x0000000b00027c02 */ /* 0x000fe20008000f00 */
[----:B------:R-:W-:Y:S01]  /*1c80*/  IMAD.U32 R3, RZ, RZ, UR12 ;  /* 0x0000000cff037e24 */ /* 0x000fe2000f8e00ff */
[----:B------:R-:W-:-:S07]  /*1c90*/  MOV R6, 0x1cb0 ;  /* 0x00001cb000067802 */ /* 0x000fce0000000f00 */
[----:B------:R-:W-:Y:S05]  /*1ca0*/  CALL.REL.NOINC `($__internal_84_$__cuda_sm20_div_s64) ;  /* 0x0000001800187944 */ /* 0x000fea0003c00000 */
[----:B------:R-:W-:Y:S01]  /*1cb0*/  IADD3 R17, PT, PT, -R9, RZ, RZ ;  /* 0x000000ff09117210 */ /* 0x000fe20007ffe1ff */
[----:B------:R-:W-:-:S04]  /*1cc0*/  IMAD.MOV.U32 R12, RZ, RZ, R9 ;  /* 0x000000ffff0c7224 */ /* 0x000fc800078e0009 */
[----:B------:R-:W-:-:S07]  /*1cd0*/  IMAD R17, R17, UR11, R16 ;  /* 0x0000000b11117c24 */ /* 0x000fce000f8e0210 */
.L_x_2568:
[----:B------:R-:W-:Y:S05]  /*1ce0*/  BSYNC.RECONVERGENT B0 ;  /* 0x0000000000007941 */ /* 0x000fea0003800200 */
.L_x_2566:
        /* <DEDUP_REMOVED lines=9> */
.L_x_2544:
        /* <DEDUP_REMOVED lines=34> */
.L_x_2572:
[----:B------:R-:W-:Y:S01]  /*1fa0*/  IMAD.MOV.U32 R5, RZ, RZ, R8 ;  /* 0x000000ffff057224 */ /* 0x000fe200078e0008 */
[----:B------:R-:W-:Y:S01]  /*1fb0*/  MOV R18, R12 ;  /* 0x0000000c00127202 */ /* 0x000fe20000000f00 */
[----:B------:R-:W-:Y:S01]  /*1fc0*/  IMAD.U32 R2, RZ, RZ, UR7 ;  /* 0x00000007ff027e24 */ /* 0x000fe2000f8e00ff */
[----:B------:R-:W-:Y:S02]  /*1fd0*/  MOV R3, UR8 ;  /* 0x0000000800037c02 */ /* 0x000fe40008000f00 */
[----:B------:R-:W-:-:S07]  /*1fe0*/  MOV R6, 0x2000 ;  /* 0x0000200000067802 */ /* 0x000fce0000000f00 */
[----:B------:R-:W-:Y:S05]  /*1ff0*/  CALL.REL.NOINC `($__internal_84_$__cuda_sm20_div_s64) ;  /* 0x0000001400447944 */ /* 0x000fea0003c00000 */
[----:B------:R-:W-:Y:S01]  /*2000*/  IMAD.MOV R3, RZ, RZ, -R9 ;  /* 0x000000ffff037224 */ /* 0x000fe200078e0a09 */
[----:B------:R-:W-:Y:S01]  /*2010*/  MOV R16, R9 ;  /* 0x0000000900107202 */ /* 0x000fe20000000f00 */
[----:B------:R-:W-:Y:S02]  /*2020*/  IMAD.MOV.U32 R17, RZ, RZ, R8 ;  /* 0x000000ffff117224 */ /* 0x000fe400078e0008 */
[----:B------:R-:W-:-:S07]  /*2030*/  IMAD R3, R3, UR7, R12 ;  /* 0x0000000703037c24 */ /* 0x000fce000f8e020c */
.L_x_2573:
[----:B------:R-:W-:Y:S05]  /*2040*/  BSYNC.RECONVERGENT B0 ;  /* 0x0000000000007941 */ /* 0x000fea0003800200 */
.L_x_2571:
        /* <DEDUP_REMOVED lines=36> */
.L_x_2575:
        /* <DEDUP_REMOVED lines=10> */
.L_x_2576:
[----:B------:R-:W-:Y:S05]  /*2330*/  BSYNC.RECONVERGENT B0 ;  /* 0x0000000000007941 */ /* 0x000fea0003800200 */
.L_x_2574:
        /* <DEDUP_REMOVED lines=36> */
.L_x_2578:
        /* <DEDUP_REMOVED lines=10> */
.L_x_2579:
[----:B------:R-:W-:Y:S05]  /*2620*/  BSYNC.RECONVERGENT B0 ;  /* 0x0000000000007941 */ /* 0x000fea0003800200 */
.L_x_2577:
        /* <DEDUP_REMOVED lines=36> */
.L_x_2581:
[----:B------:R-:W-:Y:S01]  /*2870*/  IMAD.MOV.U32 R18, RZ, RZ, R16 ;  /* 0x000000ffff127224 */ /* 0x000fe200078e0010 */
[----:B------:R-:W-:Y:S01]  /*2880*/  MOV R5, R17 ;  /* 0x0000001100057202 */ /* 0x000fe20000000f00 */
[----:B------:R-:W-:Y:S01]  /*2890*/  IMAD.U32 R2, RZ, RZ, UR11 ;  /* 0x0000000bff027e24 */ /* 0x000fe2000f8e00ff */
[----:B------:R-:W-:Y:S02]  /*28a0*/  MOV R3, UR10 ;  /* 0x0000000a00037c02 */ /* 0x000fe40008000f00 */
[----:B------:R-:W-:-:S07]  /*28b0*/  MOV R6, 0x28d0 ;  /* 0x000028d000067802 */ /* 0x000fce0000000f00 */
[----:B------:R-:W-:Y:S05]  /*28c0*/  CALL.REL.NOINC `($__internal_84_$__cuda_sm20_div_s64) ;  /* 0x0000000c00107944 */ /* 0x000fea0003c00000 */
[----:B------:R-:W-:Y:S01]  /*28d0*/  IMAD.MOV R17, RZ, RZ, -R9 ;  /* 0x000000ffff117224 */ /* 0x000fe200078e0a09 */
[----:B------:R-:W-:-:S03]  /*28e0*/  MOV R12, R9 ;  /* 0x00000009000c7202 */ /* 0x000fc60000000f00 */
[----:B------:R-:W-:-:S07]  /*28f0*/  IMAD R17, R17, UR11, R16 ;  /* 0x0000000b11117c24 */ /* 0x000fce000f8e0210 */
.L_x_2582:
[----:B------:R-:W-:Y:S05]  /*2900*/  BSYNC.RECONVERGENT B0 ;  /* 0x0000000000007941 */ /* 0x000fea0003800200 */
.L_x_2580:
[----:B------:R-:W-:Y:S01]  /*2910*/  UMOV UR6, 0x6c ;  /* 0x0000006c00067882 */ /* 0x000fe20000000000 */
[----:B------:R-:W0:Y:S01]  /*2920*/  LDCU UR8, c[0x0][UR8+0x4c4] ;  /* 0x00009880080877ac */ /* 0x000e220008000800 */
[----:B------:R-:W-:Y:S02]  /*2930*/  ULEA UR6, UR9, UR6, 0x2 ;  /* 0x0000000609067291 */ /* 0x000fe4000f8e10ff */
[----:B------:R-:W-:-:S10]  /*2940*/  UIADD3 UR4, UPT, UPT, UR4, -0x4, URZ ;  /* 0xfffffffc04047890 */ /* 0x000fd4000fffe0ff */
[----:B------:R-:W1:Y:S01]  /*2950*/  LDCU UR6, c[0x0][UR6+0x380] ;  /* 0x00007000060677ac */ /* 0x000e620008000800 */
[C---:B0-----:R-:W-:Y:S02]  /*2960*/  IMAD R20, R17.reuse, UR8, R20 ;  /* 0x0000000811147c24 */ /* 0x041fe4000f8e0214 */
[----:B-1----:R-:W-:-:S07]  /*2970*/  IMAD R22, R17, UR6, R22 ;  /* 0x0000000611167c24 */ /* 0x002fce000f8e0216 */
.L_x_2570:
        /* <DEDUP_REMOVED lines=33> */
.L_x_2585:
        /* <DEDUP_REMOVED lines=10> */
.L_x_2586:
[----:B------:R-:W-:Y:S05]  /*2c30*/  BSYNC.RECONVERGENT B0 ;  /* 0x0000000000007941 */ /* 0x000fea0003800200 */
.L_x_2584:
        /* <DEDUP_REMOVED lines=36> */
.L_x_2588:
        /* <DEDUP_REMOVED lines=9> */
.L_x_2589:
[----:B------:R-:W-:Y:S05]  /*2f10*/  BSYNC.RECONVERGENT B0 ;  /* 0x0000000000007941 */ /* 0x000fea0003800200 */
.L_x_2587:
[----:B------:R-:W-:Y:S01]  /*2f20*/  UMOV UR5, 0x6c ;  /* 0x0000006c00057882 */ /* 0x000fe20000000000 */
[----:B------:R-:W0:Y:S01]  /*2f30*/  LDCU UR7, c[0x0][UR7+0x4c4] ;  /* 0x00009880070777ac */ /* 0x000e220008000800 */
[----:B------:R-:W-:Y:S02]  /*2f40*/  ULEA UR5, UR8, UR5, 0x2 ;  /* 0x0000000508057291 */ /* 0x000fe4000f8e10ff */
[----:B------:R-:W-:-:S10]  /*2f50*/  UIADD3 UR4, UPT, UPT, UR4, -0x2, URZ ;  /* 0xfffffffe04047890 */ /* 0x000fd4000fffe0ff */
[----:B------:R-:W1:Y:S01]  /*2f60*/  LDCU UR5, c[0x0][UR5+0x380] ;  /* 0x00007000050577ac */ /* 0x000e620008000800 */
[C---:B0-----:R-:W-:Y:S02]  /*2f70*/  IMAD R20, R17.reuse, UR7, R20 ;  /* 0x0000000711147c24 */ /* 0x041fe4000f8e0214 */
[----:B-1----:R-:W-:-:S07]  /*2f80*/  IMAD R22, R17, UR5, R22 ;  /* 0x0000000511167c24 */ /* 0x002fce000f8e0216 */
.L_x_2583:
        /* <DEDUP_REMOVED lines=29> */
.L_x_2591:
[----:B------:R-:W-:Y:S02]  /*3160*/  MOV R3, R8 ;  /* 0x0000000800037202 */ /* 0x000fe40000000f00 */
[----:B------:R-:W-:-:S07]  /*3170*/  MOV R2, 0x3190 ;  /* 0x0000319000027802 */ /* 0x000fce0000000f00 */
[----:B------:R-:W-:Y:S05]  /*3180*/  CALL.REL.NOINC `($__internal_85_$__cuda_sm20_rem_s64) ;  /* 0x00000008003c7944 */ /* 0x000fea0003c00000 */
.L_x_2592:
[----:B------:R-:W-:Y:S05]  /*3190*/  BSYNC.RECONVERGENT B0 ;  /* 0x0000000000007941 */ /* 0x000fea0003800200 */
.L_x_2590:
[----:B------:R-:W0:Y:S01]  /*31a0*/  LDCU UR4, c[0x0][UR6+0x4c4] ;  /* 0x00009880060477ac */ /* 0x000e220008000800 */
[----:B------:R-:W1:Y:S01]  /*31b0*/  LDCU UR6, c[0x0][UR6+0x3ec] ;  /* 0x00007d80060677ac */ /* 0x000e620008000800 */
[C---:B0-----:R-:W-:Y:S02]  /*31c0*/  IMAD R20, R12.reuse, UR4, R20 ;  /* 0x000000040c147c24 */ /* 0x041fe4000f8e0214 */
[----:B-1----:R-:W-:-:S07]  /*31d0*/  IMAD R22, R12, UR6, R22 ;  /* 0x000000060c167c24 */ /* 0x002fce000f8e0216 */
.L_x_2543:
        /* <DEDUP_REMOVED lines=33> */
.L_x_2596:
[----:B------:R-:W-:Y:S05]  /*33f0*/  BSYNC.RECONVERGENT B1 ;  /* 0x0000000000017941 */ /* 0x000fea0003800200 */
.L_x_2595:
[----:B-----5:R-:W-:Y:S02]  /*3400*/  SEL R9, R9, RZ, P0 ;  /* 0x000000ff09097207 */ /* 0x020fe40000000000 */
[----:B------:R-:W-:-:S07]  /*3410*/  SEL R5, R5, RZ, P1 ;  /* 0x000000ff05057207 */ /* 0x000fce0000800000 */
.L_x_2594:
[----:B------:R-:W-:Y:S05]  /*3420*/  BSYNC.RECONVERGENT B0 ;  /* 0x0000000000007941 */ /* 0x000fea0003800200 */
.L_x_2593:
        /* <DEDUP_REMOVED lines=14> */
        .weak           $__internal_84_$__cuda_sm20_div_s64
        .type           $__internal_84_$__cuda_sm20_div_s64,@function
        .size           $__internal_84_$__cuda_sm20_div_s64,($__internal_85_$__cuda_sm20_rem_s64 - $__internal_84_$__cuda_sm20_div_s64)
$__internal_84_$__cuda_sm20_div_s64:
        /* <DEDUP_REMOVED lines=86> */
[----:B------:R-:W-:Y:S06]  /*3a70*/  RET.REL.NODEC R10 `(_ZN2at6native16triu_tril_kernelIiiLb1ELi2ELb0EEEvNS_4cuda6detail10TensorInfoIT_T0_EENS4_IKS5_S6_EEllS6_) ;  /* 0xffffffc40a607950 */ /* 0x000fec0003c3ffff */
        .weak           $__internal_85_$__cuda_sm20_rem_s64
        .type           $__internal_85_$__cuda_sm20_rem_s64,@function
        .size           $__internal_85_$__cuda_sm20_rem_s64,(.L_x_6375 - $__internal_85_$__cuda_sm20_rem_s64)
$__internal_85_$__cuda_sm20_rem_s64:
        /* <DEDUP_REMOVED lines=74> */
[----:B------:R-:W-:Y:S06]  /*3f20*/  RET.REL.NODEC R2 `(_ZN2at6native16triu_tril_kernelIiiLb1ELi2ELb0EEEvNS_4cuda6detail10TensorInfoIT_T0_EENS4_IKS5_S6_EEllS6_) ;  /* 0xffffffc002347950 */ /* 0x000fec0003c3ffff */
.L_x_2597:
        /* <DEDUP_REMOVED lines=13> */
.L_x_6375:


//--------------------- .text._ZN2at6native16triu_tril_kernelIiiLb1ELi2ELb1EEEvNS_4cuda6detail10TensorInfoIT_T0_EENS4_IKS5_S6_EEllS6_ --------------------------
	.section	.text._ZN2at6native16triu_tril_kernelIiiLb1ELi2ELb1EEEvNS_4cuda6detail10TensorInfoIT_T0_EENS4_IKS5_S6_EEllS6_,"ax",@progbits
	.align	128
        .global         _ZN2at6native16triu_tril_kernelIiiLb1ELi2ELb1EEEvNS_4cuda6detail10TensorInfoIT_T0_EENS4_IKS5_S6_EEllS6_
        .type           _ZN2at6native16triu_tril_kernelIiiLb1ELi2ELb1EEEvNS_4cuda6detail10TensorInfoIT_T0_EENS4_IKS5_S6_EEllS6_,@function
        .size           _ZN2at6native16triu_tril_kernelIiiLb1ELi2ELb1EEEvNS_4cuda6detail10TensorInfoIT_T0_EENS4_IKS5_S6_EEllS6_,(.L_x_6377 - _ZN2at6native16triu_tril_kernelIiiLb1ELi2ELb1EEEvNS_4cuda6detail10TensorInfoIT_T0_EENS4_IKS5_S6_EEllS6_)
        .other          _ZN2at6native16triu_tril_kernelIiiLb1ELi2ELb1EEEvNS_4cuda6detail10TensorInfoIT_T0_EENS4_IKS5_S6_EEllS6_,@"STO_CUDA_ENTRY STV_DEFAULT"
_ZN2at6native16triu_tril_kernelIiiLb1ELi2ELb1EEEvNS_4cuda6detail10TensorInfoIT_T0_EENS4_IKS5_S6_EEllS6_:
.text._ZN2at6native16triu_tril_kernelIiiLb1ELi2ELb1EEEvNS_4cuda6detail10TensorInfoIT_T0_EENS4_IKS5_S6_EEllS6_:
        /* <DEDUP_REMOVED lines=40> */
.L_x_2599:
[----:B------:R-:W0:Y:S01]  /*0280*/  LDCU UR6, c[0x0][0x540] ;  /* 0x0000a800ff0677ac */ /* 0x000e220008000800 */
[----:B------:R-:W-:Y:S01]  /*0290*/  MOV R20, R6 ;  /* 0x0000000600147202 */ /* 0x000fe20000000f00 */
[----:B------:R-:W-:Y:S01]  /*02a0*/  IMAD.U32 R4, RZ, RZ, UR4 ;  /* 0x00000004ff047e24 */ /* 0x000fe2000f8e00ff */
[----:B------:R-:W-:Y:S01]  /*02b0*/  MOV R8, 0x2e0 ;  /* 0x000002e000087802 */ /* 0x000fe20000000f00 */
[----:B0-----:R-:W-:-:S07]  /*02c0*/  IMAD.U32 R3, RZ, RZ, UR6 ;  /* 0x00000006ff037e24 */ /* 0x001fce000f8e00ff */
[----:B------:R-:W-:Y:S05]  /*02d0*/  CALL.REL.NOINC `($__internal_86_$__cuda_sm20_div_s64) ;  /* 0x0000003000507944 */ /* 0x000fea0003c00000 */
[----:B------:R-:W0:Y:S01]  /*02e0*/  LDCU UR6, c[0x0][0x540] ;  /* 0x0000a800ff0677ac */ /* 0x000e220008000800 */
[----:B------:R-:W-:-:S05]  /*02f0*/  IADD3 R3, PT, PT, -R10, RZ, RZ ;  /* 0x000000ff0a037210 */ /* 0x000fca0007ffe1ff */
[----:B0-----:R-:W-:-:S07]  /*0300*/  IMAD R6, R3, UR6, R6 ;  /* 0x0000000603067c24 */ /* 0x001fce000f8e0206 */
.L_x_2600:
[----:B------:R-:W-:Y:S05]  /*0310*/  BSYNC.RECONVERGENT B0 ;  /* 0x0000000000007941 */ /* 0x000fea0003800200 */
.L_x_2598:
        /* <DEDUP_REMOVED lines=26> */
.L_x_2602:
[----:B------:R-:W-:Y:S01]  /*04c0*/  IMAD.MOV.U32 R16, RZ, RZ, R10 ;  /* 0x000000ffff107224 */ /* 0x000fe200078e000a */
[----:B------:R-:W-:Y:S02]  /*04d0*/  MOV R15, R11 ;  /* 0x0000000b000f7202 */ /* 0x000fe40000000f00 */
[----:B------:R-:W-:-:S07]  /*04e0*/  MOV R18, 0x500 ;  /* 0x0000050000127802 */ /* 0x000fce0000000f00 */
[----:B------:R-:W-:Y:S05]  /*04f0*/  CALL.REL.NOINC `($__internal_87_$__cuda_sm20_rem_s64) ;  /* 0x0000003400207944 */ /* 0x000fea0003c00000 */
[----:B------:R-:W-:-:S07]  /*0500*/  IMAD.MOV.U32 R21, RZ, RZ, R13 ;  /* 0x000000ffff157224 */ /* 0x000fce00078e000d */
.L_x_2603:
[----:B------:R-:W-:Y:S05]  /*0510*/  BSYNC.RECONVERGENT B0 ;  /* 0x0000000000007941 */ /* 0x000fea0003800200 */
.L_x_2601:
        /* <DEDUP_REMOVED lines=30> */
.L_x_2605:
[----:B------:R-:W-:Y:S01]  /*0700*/  IMAD.MOV.U32 R20, RZ, RZ, R10 ;  /* 0x000000ffff147224 */ /* 0x000fe200078e000a */
[----:B------:R-:W-:Y:S01]  /*0710*/  MOV R5, R11 ;  /* 0x0000000b00057202 */ /* 0x000fe20000000f00 */
[----:B------:R-:W-:Y:S01]  /*0720*/  IMAD.MOV.U32 R4, RZ, RZ, R7 ;  /* 0x000000ffff047224 */ /* 0x000fe200078e0007 */
[----:B------:R-:W-:-:S07]  /*0730*/  MOV R8, 0x750 ;  /* 0x0000075000087802 */ /* 0x000fce0000000f00 */
[----:B-1----:R-:W-:Y:S05]  /*0740*/  CALL.REL.NOINC `($__internal_86_$__cuda_sm20_div_s64) ;  /* 0x0000002c00347944 */ /* 0x002fea0003c00000 */
[----:B------:R-:W-:-:S07]  /*0750*/  IMAD.MOV.U32 R13, RZ, RZ, R10 ;  /* 0x000000ffff0d7224 */ /* 0x000fce00078e000a */
.L_x_2606:
[----:B------:R-:W-:Y:S05]  /*0760*/  BSYNC.RECONVERGENT B0 ;  /* 0x0000000000007941 */ /* 0x000fea0003800200 */
.L_x_2604:
        /* <DEDUP_REMOVED lines=14> */
.L_x_2633:
        /* <DEDUP_REMOVED lines=30> */
.L_x_2610:
[----:B------:R-:W-:Y:S01]  /*0a30*/  MOV R5, R11 ;  /* 0x0000000b00057202 */ /* 0x000fe20000000f00 */
[----:B------:R-:W-:Y:S01]  /*0a40*/  IMAD.MOV.U32 R20, RZ, RZ, R13 ;  /* 0x000000ffff147224 */ /* 0x000fe200078e000d */
[----:B------:R-:W-:Y:S01]  /*0a50*/  MOV R4, UR8 ;  /* 0x0000000800047c02 */ /* 0x000fe20008000f00 */
[----:B------:R-:W-:Y:S01]  /*0a60*/  IMAD.U32 R3, RZ, RZ, UR6 ;  /* 0x00000006ff037e24 */ /* 0x000fe2000f8e00ff */
[----:B------:R-:W-:-:S07]  /*0a70*/  MOV R8, 0xa90 ;  /* 0x00000a9000087802 */ /* 0x000fce0000000f00 */
[----:B------:R-:W-:Y:S05]  /*0a80*/  CALL.REL.NOINC `($__internal_86_$__cuda_sm20_div_s64) ;  /* 0x0000002800647944 */ /* 0x000fea0003c00000 */
[--C-:B------:R-:W-:Y:S01]  /*0a90*/  IMAD.MOV R4, RZ, RZ, -R10.reuse ;  /* 0x000000ffff047224 */ /* 0x100fe200078e0a0a */
[----:B------:R-:W-:Y:S01]  /*0aa0*/  MOV R23, R11 ;  /* 0x0000000b00177202 */ /* 0x000fe20000000f00 */
[----:B------:R-:W-:Y:S02]  /*0ab0*/  IMAD.MOV.U32 R22, RZ, RZ, R10 ;  /* 0x000000ffff167224 */ /* 0x000fe400078e000a */
[----:B------:R-:W-:-:S07]  /*0ac0*/  IMAD R4, R4, UR6, R13 ;  /* 0x0000000604047c24 */ /* 0x000fce000f8e020d */
.L_x_2611:
[----:B------:R-:W-:Y:S05]  /*0ad0*/  BSYNC.RECONVERGENT B0 ;  /* 0x0000000000007941 */ /* 0x000fea0003800200 */
.L_x_2609:
        /* <DEDUP_REMOVED lines=34> */
.L_x_2613:
[----:B------:R-:W-:Y:S01]  /*0d00*/  IMAD.MOV.U32 R20, RZ, RZ, R22 ;  /* 0x000000ffff147224 */ /* 0x000fe200078e0016 */
[----:B------:R-:W-:Y:S01]  /*0d10*/  MOV R3, UR9 ;  /* 0x0000000900037c02 */ /* 0x000fe20008000f00 */
[----:B------:R-:W-:Y:S01]  /*0d20*/  IMAD.MOV.U32 R5, RZ, RZ, R23 ;  /* 0x000000ffff057224 */ /* 0x000fe200078e0017 */
[----:B------:R-:W-:Y:S01]  /*0d30*/  MOV R8, 0xd60 ;  /* 0x00000d6000087802 */ /* 0x000fe20000000f00 */
[----:B------:R-:W-:-:S07]  /*0d40*/  IMAD.U32 R4, RZ, RZ, UR7 ;  /* 0x00000007ff047e24 */ /* 0x000fce000f8e00ff */
[----:B------:R-:W-:Y:S05]  /*0d50*/  CALL.REL.NOINC `($__internal_86_$__cuda_sm20_div_s64) ;  /* 0x0000002400b07944 */ /* 0x000fea0003c00000 */
[----:B------:R-:W-:Y:S01]  /*0d60*/  IMAD.MOV R3, RZ, RZ, -R10 ;  /* 0x000000ffff037224 */ /* 0x000fe200078e0a0a */
[----:B------:R-:W-:Y:S01]  /*0d70*/  MOV R16, R10 ;  /* 0x0000000a00107202 */ /* 0x000fe20000000f00 */
[----:B------:R-:W-:Y:S02]  /*0d80*/  IMAD.MOV.U32 R17, RZ, RZ, R11 ;  /* 0x000000ffff117224 */ /* 0x000fe400078e000b */
[----:B------:R-:W-:-:S07]  /*0d90*/  IMAD R22, R3, UR9, R22 ;  /* 0x0000000903167c24 */ /* 0x000fce000f8e0216 */
.L_x_2614:
[----:B------:R-:W-:Y:S05]  /*0da0*/  BSYNC.RECONVERGENT B0 ;  /* 0x0000000000007941 */ /* 0x000fea0003800200 */
.L_x_2612:
        /* <DEDUP_REMOVED lines=34> */
.L_x_2616:
[----:B------:R-:W-:Y:S01]  /*0fd0*/  IMAD.MOV.U32 R20, RZ, RZ, R16 ;  /* 0x000000ffff147224 */ /* 0x000fe200078e0010 */
[----:B------:R-:W-:Y:S01]  /*0fe0*/  MOV R5, R17 ;  /* 0x0000001100057202 */ /* 0x000fe20000000f00 */
[----:B------:R-:W-:Y:S01]  /*0ff0*/  IMAD.U32 R3, RZ, RZ, UR9 ;  /* 0x00000009ff037e24 */ /* 0x000fe2000f8e00ff */
[----:B------:R-:W-:Y:S01]  /*1000*/  MOV R8, 0x1030 ;  /* 0x0000103000087802 */ /* 0x000fe20000000f00 */
[----:B------:R-:W-:-:S07]  /*1010*/  IMAD.U32 R4, RZ, RZ, UR8 ;  /* 0x00000008ff047e24 */ /* 0x000fce000f8e00ff */
[----:B------:R-:W-:Y:S05]  /*1020*/  CALL.REL.NOINC `($__internal_86_$__cuda_sm20_div_s64) ;  /* 0x0000002000fc7944 */ /* 0x000fea0003c00000 */
[----:B------:R-:W-:Y:S01]  /*1030*/  IADD3 R3, PT, PT, -R10, RZ, RZ ;  /* 0x000000ff0a037210 */ /* 0x000fe20007ffe1ff */
[----:B------:R-:W-:Y:S02]  /*1040*/  IMAD.MOV.U32 R12, RZ, RZ, R10 ;  /* 0x000000ffff0c7224 */ /* 0x000fe400078e000a */
[----:B------:R-:W-:Y:S02]  /*1050*/  IMAD.MOV.U32 R13, RZ, RZ, R11 ;  /* 0x000000ffff0d7224 */ /* 0x000fe400078e000b */
[----:B------:R-:W-:-:S07]  /*1060*/  IMAD R16, R3, UR9, R16 ;  /* 0x0000000903107c24 */ /* 0x000fce000f8e0210 */
.L_x_2617:
[----:B------:R-:W-:Y:S05]  /*1070*/  BSYNC.RECONVERGENT B0 ;  /* 0x0000000000007941 */ /* 0x000fea0003800200 */
.L_x_2615:
        /* <DEDUP_REMOVED lines=34> */
.L_x_2619:
[----:B------:R-:W-:Y:S01]  /*12a0*/  MOV R20, R12 ;  /* 0x0000000c00147202 */ /* 0x000fe20000000f00 */
[----:B------:R-:W-:Y:S01]  /*12b0*/  IMAD.MOV.U32 R5, RZ, RZ, R13 ;  /* 0x000000ffff057224 */ /* 0x000fe200078e000d */
[----:B------:R-:W-:Y:S01]  /*12c0*/  MOV R3, UR9 ;  /* 0x0000000900037c02 */ /* 0x000fe20008000f00 */
[----:B------:R-:W-:Y:S01]  /*12d0*/  IMAD.U32 R4, RZ, RZ, UR10 ;  /* 0x0000000aff047e24 */ /* 0x000fe2000f8e00ff */
[----:B------:R-:W-:-:S07]  /*12e0*/  MOV R8, 0x1300 ;  /* 0x0000130000087802 */ /* 0x000fce0000000f00 */
[----:B------:R-:W-:Y:S05]  /*12f0*/  CALL.REL.NOINC `($__internal_86_$__cuda_sm20_div_s64) ;  /* 0x0000002000487944 */ /* 0x000fea0003c00000 */
[----:B------:R-:W-:Y:S01]  /*1300*/  IADD3 R3, PT, PT, -R10, RZ, RZ ;  /* 0x000000ff0a037210 */ /* 0x000fe20007ffe1ff */
[----:B------:R-:W-:Y:S01]  /*1310*/  IMAD.MOV.U32 R16, RZ, RZ, R10 ;  /* 0x000000ffff107224 */ /* 0x000fe200078e000a */
[----:B------:R-:W-:-:S03]  /*1320*/  MOV R17, R11 ;  /* 0x0000000b00117202 */ /* 0x000fc60000000f00 */
[----:B------:R-:W-:-:S07]  /*1330*/  IMAD R12, R3, UR9, R12 ;  /* 0x00000009030c7c24 */ /* 0x000fce000f8e020c */
.L_x_2620:
[----:B------:R-:W-:Y:S05]  /*1340*/  BSYNC.RECONVERGENT B0 ;  /* 0x0000000000007941 */ /* 0x000fea0003800200 */
.L_x_2618:
        /* <DEDUP_REMOVED lines=34> */
.L_x_2622:
        /* <DEDUP_REMOVED lines=10> */
.L_x_2623:
[----:B------:R-:W-:Y:S05]  /*1610*/  BSYNC.RECONVERGENT B0 ;  /* 0x0000000000007941 */ /* 0x000fea0003800200 */
.L_x_2621:
        /* <DEDUP_REMOVED lines=34> */
.L_x_2625:
        /* <DEDUP_REMOVED lines=10> */
.L_x_2626:
[----:B------:R-:W-:Y:S05]  /*18e0*/  BSYNC.RECONVERGENT B0 ;  /* 0x0000000000007941 */ /* 0x000fea0003800200 */
.L_x_2624:
        /* <DEDUP_REMOVED lines=34> */
.L_x_2628:
        /* <DEDUP_REMOVED lines=10> */
.L_x_2629:
[----:B------:R-:W-:Y:S05]  /*1bb0*/  BSYNC.RECONVERGENT B0 ;  /* 0x0000000000007941 */ /* 0x000fea0003800200 */
.L_x_2627:
        /* <DEDUP_REMOVED lines=33> */
.L_x_2631:
[----:B------:R-:W-:Y:S01]  /*1dd0*/  MOV R20, R12 ;  /* 0x0000000c00147202 */ /* 0x000fe20000000f00 */
[----:B------:R-:W-:Y:S01]  /*1de0*/  IMAD.MOV.U32 R5, RZ, RZ, R13 ;  /* 0x000000ffff057224 */ /* 0x000fe200078e000d */
[----:B------:R-:W-:Y:S01]  /*1df0*/  MOV R3, UR8 ;  /* 0x0000000800037c02 */ /* 0x000fe20008000f00 */
[----:B------:R-:W-:Y:S01]  /*1e00*/  IMAD.U32 R4, RZ, RZ, UR9 ;  /* 0x00000009ff047e24 */ /* 0x000fe2000f8e00ff */
[----:B------:R-:W-:-:S07]  /*1e10*/  MOV R8, 0x1e30 ;  /* 0x00001e3000087802 */ /* 0x000fce0000000f00 */
[----:B------:R-:W-:Y:S05]  /*1e20*/  CALL.REL.NOINC `($__internal_86_$__cuda_sm20_div_s64) ;  /* 0x00000014007c7944 */ /* 0x000fea0003c00000 */
[----:B------:R-:W-:Y:S01]  /*1e30*/  IADD3 R3, PT, PT, -R10, RZ, RZ ;  /* 0x000000ff0a037210 */ /* 0x000fe20007ffe1ff */
[----:B------:R-:W-:-:S04]  /*1e40*/  IMAD.MOV.U32 R13, RZ, RZ, R10 ;  /* 0x000000ffff0d7224 */ /* 0x000fc800078e000a */
[----:B------:R-:W-:-:S07]  /*1e50*/  IMAD R12, R3, UR8, R12 ;  /* 0x00000008030c7c24 */ /* 0x000fce000f8e020c */
.L_x_2632:
[----:B------:R-:W-:Y:S05]  /*1e60*/  BSYNC.RECONVERGENT B0 ;  /* 0x0000000000007941 */ /* 0x000fea0003800200 */
.L_x_2630:
        /* <DEDUP_REMOVED lines=9> */
.L_x_2608:
        /* <DEDUP_REMOVED lines=34> */
.L_x_2636:
[----:B------:R-:W-:Y:S01]  /*2120*/  IMAD.MOV.U32 R5, RZ, RZ, R11 ;  /* 0x000000ffff057224 */ /* 0x000fe200078e000b */
[----:B------:R-:W-:Y:S01]  /*2130*/  MOV R20, R13 ;  /* 0x0000000d00147202 */ /* 0x000fe20000000f00 */
[----:B------:R-:W-:Y:S01]  /*2140*/  IMAD.U32 R3, RZ, RZ, UR5 ;  /* 0x00000005ff037e24 */ /* 0x000fe2000f8e00ff */
[----:B------:R-:W-:Y:S02]  /*2150*/  MOV R4, UR6 ;  /* 0x0000000600047c02 */ /* 0x000fe40008000f00 */
[----:B------:R-:W-:-:S07]  /*2160*/  MOV R8, 0x2180 ;  /* 0x0000218000087802 */ /* 0x000fce0000000f00 */
[----:B------:R-:W-:Y:S05]  /*2170*/  CALL.REL.NOINC `($__internal_86_$__cuda_sm20_div_s64) ;  /* 0x0000001000a87944 */ /* 0x000fea0003c00000 */
[----:B------:R-:W-:Y:S01]  /*2180*/  IMAD.MOV R4, RZ, RZ, -R10 ;  /* 0x000000ffff047224 */ /* 0x000fe200078e0a0a */
[----:B------:R-:W-:Y:S01]  /*2190*/  MOV R16, R10 ;  /* 0x0000000a00107202 */ /* 0x000fe20000000f00 */
[----:B------:R-:W-:Y:S02]  /*21a0*/  IMAD.MOV.U32 R17, RZ, RZ, R11 ;  /* 0x000000ffff117224 */ /* 0x000fe400078e000b */
[----:B------:R-:W-:-:S07]  /*21b0*/  IMAD R4, R4, UR5, R13 ;  /* 0x0000000504047c24 */ /* 0x000fce000f8e020d */
.L_x_2637:
[----:B------:R-:W-:Y:S05]  /*21c0*/  BSYNC.RECONVERGENT B0 ;  /* 0x0000000000007941 */ /* 0x000fea0003800200 */
.L_x_2635:
        /* <DEDUP_REMOVED lines=34> */
.L_x_2639:
        /* <DEDUP_REMOVED lines=10> */
.L_x_2640:
[----:B------:R-:W-:Y:S05]  /*2490*/  BSYNC.RECONVERGENT B0 ;  /* 0x0000000000007941 */ /* 0x000fea0003800200 */
.L_x_2638:
        /* <DEDUP_REMOVED lines=34> */
.L_x_2642:
        /* <DEDUP_REMOVED lines=10> */
.L_x_2643:
[----:B------:R-:W-:Y:S05]  /*2760*/  BSYNC.RECONVERGENT B0 ;  /* 0x0000000000007941 */ /* 0x000fea0003800200 */
.L_x_2641:
        /* <DEDUP_REMOVED lines=34> */
.L_x_2645:
[----:B------:R-:W-:Y:S01]  /*2990*/  IMAD.MOV.U32 R20, RZ, RZ, R16 ;  /* 0x000000ffff147224 */ /* 0x000fe200078e0010 */
[----:B------:R-:W-:Y:S01]  /*29a0*/  MOV R5, R17 ;  /* 0x0000001100057202 */ /* 0x000fe20000000f00 */
[----:B------:R-:W-:Y:S01]  /*29b0*/  IMAD.U32 R3, RZ, RZ, UR8 ;  /* 0x00000008ff037e24 */ /* 0x000fe2000f8e00ff */
[----:B------:R-:W-:Y:S02]  /*29c0*/  MOV R4, UR7 ;  /* 0x0000000700047c02 */ /* 0x000fe40008000f00 */
[----:B------:R-:W-:-:S07]  /*29d0*/  MOV R8, 0x29f0 ;  /* 0x000029f000087802 */ /* 0x000fce0000000f00 */
[----:B------:R-:W-:Y:S05]  /*29e0*/  CALL.REL.NOINC `($__internal_86_$__cuda_sm20_div_s64) ;  /* 0x00000008008c7944 */ /* 0x000fea0003c00000 */
[----:B------:R-:W-:Y:S01]  /*29f0*/  IMAD.MOV R3, RZ, RZ, -R10 ;  /* 0x000000ffff037224 */ /* 0x000fe200078e0a0a */
[----:B------:R-:W-:-:S03]  /*2a00*/  MOV R13, R10 ;  /* 0x0000000a000d7202 */ /* 0x000fc60000000f00 */
[----:B------:R-:W-:-:S07]  /*2a10*/  IMAD R16, R3, UR8, R16 ;  /* 0x0000000803107c24 */ /* 0x000fce000f8e0210 */
.L_x_2646:
[----:B------:R-:W-:Y:S05]  /*2a20*/  BSYNC.RECONVERGENT B0 ;  /* 0x0000000000007941 */ /* 0x000fea0003800200 */
.L_x_2644:
[----:B------:R-:W-:Y:S01]  /*2a30*/  UMOV UR5, 0x6c ;  /* 0x0000006c00057882 */ /* 0x000fe20000000000 */
[----:B------:R-:W-:Y:S02]  /*2a40*/  UIADD3 UR4, UPT, UPT, UR4, -0x4, URZ ;  /* 0xfffffffc04047890 */ /* 0x000fe4000fffe0ff */
[----:B------:R-:W-:-:S12]  /*2a50*/  ULEA UR5, UR6, UR5, 0x2 ;  /* 0x0000000506057291 */ /* 0x000fd8000f8e10ff */
[----:B------:R-:W0:Y:S02]  /*2a60*/  LDCU UR5, c[0x0][UR5+0x380] ;  /* 0x00007000050577ac */ /* 0x000e240008000800 */
[----:B0-----:R-:W-:-:S07]  /*2a70*/  IMAD R21, R16, UR5, R21 ;  /* 0x0000000510157c24 */ /* 0x001fce000f8e0215 */
.L_x_2634:
        /* <DEDUP_REMOVED lines=33> */
.L_x_2649:
        /* <DEDUP_REMOVED lines=10> */
.L_x_2650:
[----:B------:R-:W-:Y:S05]  /*2d30*/  BSYNC.RECONVERGENT B0 ;  /* 0x0000000000007941 */ /* 0x000fea0003800200 */
.L_x_2648:
        /* <DEDUP_REMOVED lines=34> */
.L_x_2652:
        /* <DEDUP_REMOVED lines=9> */
.L_x_2653:
[----:B------:R-:W-:Y:S05]  /*2ff0*/  BSYNC.RECONVERGENT B0 ;  /* 0x0000000000007941 */ /* 0x000fea0003800200 */
.L_x_2651:
[----:B------:R-:W-:Y:S01]  /*3000*/  UMOV UR5, 0x6c ;  /* 0x0000006c00057882 */ /* 0x000fe20000000000 */
[----:B------:R-:W-:Y:S02]  /*3010*/  UIADD3 UR4, UPT, UPT, UR4, -0x2, URZ ;  /* 0xfffffffe04047890 */ /* 0x000fe4000fffe0ff */
[----:B------:R-:W-:-:S12]  /*3020*/  ULEA UR5, UR7, UR5, 0x2 ;  /* 0x0000000507057291 */ /* 0x000fd8000f8e10ff */
[----:B------:R-:W0:Y:S02]  /*3030*/  LDCU UR5, c[0x0][UR5+0x380] ;  /* 0x00007000050577ac */ /* 0x000e240008000800 */
[----:B0-----:R-:W-:-:S07]  /*3040*/  IMAD R21, R16, UR5, R21 ;  /* 0x0000000510157c24 */ /* 0x001fce000f8e0215 */
.L_x_2647:
        /* <DEDUP_REMOVED lines=29> */
.L_x_2655:
[----:B------:R-:W-:Y:S01]  /*3220*/  MOV R16, R13 ;  /* 0x0000000d00107202 */ /* 0x000fe20000000f00 */
[----:B------:R-:W-:Y:S01]  /*3230*/  IMAD.MOV.U32 R15, RZ, RZ, R11 ;  /* 0x000000ffff0f7224 */ /* 0x000fe200078e000b */
[----:B------:R-:W-:Y:S01]  /*3240*/  MOV R3, UR5 ;  /* 0x0000000500037c02 */ /* 0x000fe20008000f00 */
[----:B------:R-:W-:Y:S01]  /*3250*/  IMAD.U32 R7, RZ, RZ, UR6 ;  /* 0x00000006ff077e24 */ /* 0x000fe2000f8e00ff */
[----:B------:R-:W-:-:S07]  /*3260*/  MOV R18, 0x3280 ;  /* 0x0000328000127802 */ /* 0x000fce0000000f00 */
[----:B------:R-:W-:Y:S05]  /*3270*/  CALL.REL.NOINC `($__internal_87_$__cuda_sm20_rem_s64) ;  /* 0x0000000400c07944 */ /* 0x000fea0003c00000 */
.L_x_2656:
[----:B------:R-:W-:Y:S05]  /*3280*/  BSYNC.RECONVERGENT B0 ;  /* 0x0000000000007941 */ /* 0x000fea0003800200 */
.L_x_2654:
[----:B------:R-:W-:Y:S02]  /*3290*/  UMOV UR5, 0x6c ;  /* 0x0000006c00057882 */ /* 0x000fe40000000000 */
[----:B------:R-:W-:-:S12]  /*32a0*/  ULEA UR5, UR4, UR5, 0x2 ;  /* 0x0000000504057291 */ /* 0x000fd8000f8e10ff */
[----:B------:R-:W0:Y:S02]  /*32b0*/  LDCU UR5, c[0x0][UR5+0x380] ;  /* 0x00007000050577ac */ /* 0x000e240008000800 */
[----:B0-----:R-:W-:-:S07]  /*32c0*/  IMAD R21, R13, UR5, R21 ;  /* 0x000000050d157c24 */ /* 0x001fce000f8e0215 */
.L_x_2607:
        /* <DEDUP_REMOVED lines=21> */
        .weak           $__internal_86_$__cuda_sm20_div_s64
        .type           $__internal_86_$__cuda_sm20_div_s64,@function
        .size           $__internal_86_$__cuda_sm20_div_s64,($__internal_87_$__cuda_sm20_rem_s64 - $__internal_86_$__cuda_sm20_div_s64)
$__internal_86_$__cuda_sm20_div_s64:
        /* <DEDUP_REMOVED lines=85> */
[----:B------:R-:W-:Y:S06]  /*3970*/  RET.REL.NODEC R8 `(_ZN2at6native16triu_tril_kernelIiiLb1ELi2ELb1EEEvNS_4cuda6detail10TensorInfoIT_T0_EENS4_IKS5_S6_EEllS6_) ;  /* 0xffffffc408a07950 */ /* 0x000fec0003c3ffff */
        .weak           $__internal_87_$__cuda_sm20_rem_s64
        .type           $__internal_87_$__cuda_sm20_rem_s64,@function
        .size           $__internal_87_$__cuda_sm20_rem_s64,(.L_x_6377 - $__internal_87_$__cuda_sm20_rem_s64)
$__internal_87_$__cuda_sm20_rem_s64:
        /* <DEDUP_REMOVED lines=74> */
[----:B------:R-:W-:Y:S06]  /*3e20*/  RET.REL.NODEC R18 `(_ZN2at6native16triu_tril_kernelIiiLb1ELi2ELb1EEEvNS_4cuda6detail10TensorInfoIT_T0_EENS4_IKS5_S6_EEllS6_) ;  /* 0xffffffc012747950 */ /* 0x000fec0003c3ffff */
.L_x_2657:
        /* <DEDUP_REMOVED lines=13> */
.L_x_6377:


//--------------------- .text._ZN2at6native16triu_tril_kernelIalLb1ELi8ELb0EEEvNS_4cuda6detail10TensorInfoIT_T0_EENS4_IKS5_S6_EEllS6_ --------------------------
	.section	.text._ZN2at6native16triu_tril_kernelIalLb1ELi8ELb0EEEvNS_4cuda6detail10TensorInfoIT_T0_EENS4_IKS5_S6_EEllS6_,"ax",@progbits
	.align	128
        .global         _ZN2at6native16triu_tril_kernelIalLb1ELi8ELb0EEEvNS_4cuda6detail10TensorInfoIT_T0_EENS4_IKS5_S6_EEllS6_
        .type           _ZN2at6native16triu_tril_kernelIalLb1ELi8ELb0EEEvNS_4cuda6detail10TensorInfoIT_T0_EENS4_IKS5_S6_EEllS6_,@function
        .size           _ZN2at6native16triu_tril_kernelIalLb1ELi8ELb0EEEvNS_4cuda6detail10TensorInfoIT_T0_EENS4_IKS5_S6_EEllS6_,(.L_x_6379 - _ZN2at6native16triu_tril_kernelIalLb1ELi8ELb0EEEvNS_4cuda6detail10TensorInfoIT_T0_EENS4_IKS5_S6_EEllS6_)
        .other          _ZN2at6native16triu_tril_kernelIalLb1ELi8ELb0EEEvNS_4cuda6detail10TensorInfoIT_T0_EENS4_IKS5_S6_EEllS6_,@"STO_CUDA_ENTRY STV_DEFAULT"
_ZN2at6native16triu_tril_kernelIalLb1ELi8ELb0EEEvNS_4cuda6detail10TensorInfoIT_T0_EENS4_IKS5_S6_EEllS6_:
.text._ZN2at6native16triu_tril_kernelIalLb1ELi8ELb0EEEvNS_4cuda6detail10TensorInfoIT_T0_EENS4_IKS5_S6_EEllS6_:
        /* <DEDUP_REMOVED lines=41> */
.L_x_2659:
[----:B------:R-:W0:Y:S01]  /*0290*/  LDCU.64 UR4, c[0x0][0x6d0] ;  /* 0x0000da00ff0477ac */ /* 0x000e220008000a00 */
[----:B------:R-:W-:Y:S01]  /*02a0*/  IMAD.MOV.U32 R21, RZ, RZ, R6 ;  /* 0x000000ffff157224 */ /* 0x000fe200078e0006 */
[----:B------:R-:W-:Y:S01]  /*02b0*/  MOV R8, 0x300 ;  /* 0x0000030000087802 */ /* 0x000fe20000000f00 */
[----:B------:R-:W-:Y:S02]  /*02c0*/  IMAD.MOV.U32 R24, RZ, RZ, R7 ;  /* 0x000000ffff187224 */ /* 0x000fe400078e0007 */
[----:B0-----:R-:W-:Y:S01]  /*02d0*/  IMAD.U32 R5, RZ, RZ, UR4 ;  /* 0x00000004ff057e24 */ /* 0x001fe2000f8e00ff */
[----:B------:R-:W-:-:S07]  /*02e0*/  MOV R4, UR5 ;  /* 0x0000000500047c02 */ /* 0x000fce0008000f00 */
[----:B------:R-:W-:Y:S05]  /*02f0*/  CALL.REL.NOINC `($__internal_88_$__cuda_sm20_div_s64) ;  /* 0x0000004c00f47944 */ /* 0x000fea0003c00000 */
        /* <DEDUP_REMOVED lines=9> */
.L_x_2660:
[----:B------:R-:W-:Y:S05]  /*0390*/  BSYNC.RECONVERGENT B0 ;  /* 0x0000000000007941 */ /* 0x000fea0003800200 */
.L_x_2658:
        /* <DEDUP_REMOVED lines=31> */
.L_x_2662:
[----:B------:R-:W-:Y:S01]  /*0590*/  MOV R21, R14 ;  /* 0x0000000e00157202 */ /* 0x000fe20000000f00 */
[----:B------:R-:W-:Y:S01]  /*05a0*/  IMAD.MOV.U32 R24, RZ, RZ, R15 ;  /* 0x000000ffff187224 */ /* 0x000fe200078e000f */
[----:B------:R-:W-:Y:S01]  /*05b0*/  MOV R4, R13 ;  /* 0x0000000d00047202 */ /* 0x000fe20000000f00 */
[----:B------:R-:W-:Y:S01]  /*05c0*/  IMAD.MOV.U32 R5, RZ, RZ, R12 ;  /* 0x000000ffff057224 */ /* 0x000fe200078e000c */
[----:B------:R-:W-:-:S07]  /*05d0*/  MOV R8, 0x5f0 ;  /* 0x000005f000087802 */ /* 0x000fce0000000f00 */
[----:B------:R-:W-:Y:S05]  /*05e0*/  CALL.REL.NOINC `($__internal_88_$__cuda_sm20_div_s64) ;  /* 0x0000004c00387944 */ /* 0x000fea0003c00000 */
        /* <DEDUP_REMOVED lines=11> */
.L_x_2663:
[----:B------:R-:W-:Y:S05]  /*06a0*/  BSYNC.RECONVERGENT B0 ;  /* 0x0000000000007941 */ /* 0x000fea0003800200 */
.L_x_2661:
        /* <DEDUP_REMOVED lines=37> */
.L_x_2690:
        /* <DEDUP_REMOVED lines=28> */
.L_x_2667:
        /* <DEDUP_REMOVED lines=9> */
[----:B------:R-:W-:Y:S05]  /*0b50*/  CALL.REL.NOINC `($__internal_88_$__cuda_sm20_div_s64) ;  /* 0x0000004400dc7944 */ /* 0x000fea0003c00000 */
        /* <DEDUP_REMOVED lines=9> */
.L_x_2668:
[----:B------:R-:W-:Y:S05]  /*0bf0*/  BSYNC.RECONVERGENT B0 ;  /* 0x0000000000007941 */ /* 0x000fea0003800200 */
.L_x_2666:
        /* <DEDUP_REMOVED lines=43> */
.L_x_2670:
        /* <DEDUP_REMOVED lines=21> */
.L_x_2671:
[----:B------:R-:W-:Y:S05]  /*1000*/  BSYNC.RECONVERGENT B0 ;  /* 0x0000000000007941 */ /* 0x000fea0003800200 */
.L_x_2669:
        /* <DEDUP_REMOVED lines=40> */
.L_x_2673:
        /* <DEDUP_REMOVED lines=9> */
[----:B------:R-:W-:Y:S05]  /*1320*/  CALL.REL.NOINC `($__internal_88_$__cuda_sm20_div_s64) ;  /* 0x0000003c00e87944 */ /* 0x000fea0003c00000 */
        /* <DEDUP_REMOVED lines=11> */
.L_x_2674:
[----:B------:R-:W-:Y:S05]  /*13e0*/  BSYNC.RECONVERGENT B0 ;  /* 0x0000000000007941 */ /* 0x000fea0003800200 */
.L_x_2672:
        /* <DEDUP_REMOVED lines=40> */
.L_x_2676:
        /* <DEDUP_REMOVED lines=21> */
.L_x_2677:
[----:B------:R-:W-:Y:S05]  /*17c0*/  BSYNC.RECONVERGENT B0 ;  /* 0x0000000000007941 */ /* 0x000fea0003800200 */
.L_x_2675:
        /* <DEDUP_REMOVED lines=40> */
.L_x_2679:
        /* <DEDUP_REMOVED lines=9> */
[----:B------:R-:W-:Y:S05]  /*1ae0*/  CALL.REL.NOINC `($__internal_88_$__cuda_sm20_div_s64) ;  /* 0x0000003400f87944 */ /* 0x000fea0003c00000 */
        /* <DEDUP_REMOVED lines=11> */
.L_x_2680:
[----:B------:R-:W-:Y:S05]  /*1ba0*/  BSYNC.RECONVERGENT B0 ;  /* 0x0000000000007941 */ /* 0x000fea0003800200 */
.L_x_2678:
        /* <DEDUP_REMOVED lines=40> */
.L_x_2682:
        /* <DEDUP_REMOVED lines=21> */
.L_x_2683:
[----:B------:R-:W-:Y:S05]  /*1f80*/  BSYNC.RECONVERGENT B0 ;  /* 0x0000000000007941 */ /* 0x000fea0003800200 */
.L_x_2681:
        /* <DEDUP_REMOVED lines=40> */
.L_x_2685:
        /* <DEDUP_REMOVED lines=21> */
.L_x_2686:
[----:B------:R-:W-:Y:S05]  /*2360*/  BSYNC.RECONVERGENT B0 ;  /* 0x0000000000007941 */ /* 0x000fea0003800200 */
.L_x_2684:
        /* <DEDUP_REMOVED lines=41> */
.L_x_2688:
        /* <DEDUP_REMOVED lines=21> */
.L_x_2689:
[----:B------:R-:W-:Y:S05]  /*2750*/  BSYNC.RECONVERGENT B0 ;  /* 0x0000000000007941 */ /* 0x000fea0003800200 */
.L_x_2687:
        /* <DEDUP_REMOVED lines=24> */
.L_x_2665:
        /* <DEDUP_REMOVED lines=36> */
.L_x_2693:
        /* <DEDUP_REMOVED lines=19> */
.L_x_2694:
[----:B------:R-:W-:Y:S05]  /*2c50*/  BSYNC.RECONVERGENT B0 ;  /* 0x0000000000007941 */ /* 0x000fea0003800200 */
.L_x_2692:
        /* <DEDUP_REMOVED lines=42> */
.L_x_2696:
        /* <DEDUP_REMOVED lines=21> */
.L_x_2697:
[----:B------:R-:W-:Y:S05]  /*3050*/  BSYNC.RECONVERGENT B0 ;  /* 0x0000000000007941 */ /* 0x000fea0003800200 */
.L_x_2695:
        /* <DEDUP_REMOVED lines=40> */
.L_x_2699:
        /* <DEDUP_REMOVED lines=21> */
.L_x_2700:
[----:B------:R-:W-:Y:S05]  /*3430*/  BSYNC.RECONVERGENT B0 ;  /* 0x0000000000007941 */ /* 0x000fea0003800200 */
.L_x_2698:
        /* <DEDUP_REMOVED lines=41> */
.L_x_2702:
        /* <DEDUP_REMOVED lines=20> */
.L_x_2703:
[----:B------:R-:W-:Y:S05]  /*3810*/  BSYNC.RECONVERGENT B0 ;  /* 0x0000000000007941 */ /* 0x000fea0003800200 */
.L_x_2701:
        /* <DEDUP_REMOVED lines=15> */
.L_x_2691:
        /* <DEDUP_REMOVED lines=37> */
.L_x_2706:
        /* <DEDUP_REMOVED lines=19> */
.L_x_2707:
[----:B------:R-:W-:Y:S05]  /*3c90*/  BSYNC.RECONVERGENT B0 ;  /* 0x0000000000007941 */ /* 0x000fea0003800200 */
.L_x_2705:
        /* <DEDUP_REMOVED lines=45> */
.L_x_2709:
        /* <DEDUP_REMOVED lines=20> */
.L_x_2710:
[----:B------:R-:W-:Y:S05]  /*40b0*/  BSYNC.RECONVERGENT B0 ;  /* 0x0000000000007941 */ /* 0x000fea0003800200 */
.L_x_2708:
        /* <DEDUP_REMOVED lines=15> */
.L_x_2704:
        /* <DEDUP_REMOVED lines=30> */
.L_x_2712:
[----:B------:R-:W-:-:S07]  /*4390*/  MOV R10, 0x43b0 ;  /* 0x000043b0000a7802 */ /* 0x000fce0000000f00 */
[----:B------:R-:W-:Y:S05]  /*43a0*/  CALL.REL.NOINC `($__internal_89_$__cuda_sm20_rem_s64) ;  /* 0x0000001400207944 */ /* 0x000fea0003c00000 */
.L_x_2713:
[----:B------:R-:W-:Y:S05]  /*43b0*/  BSYNC.RECONVERGENT B0 ;  /* 0x0000000000007941 */ /* 0x000fea0003800200 */
.L_x_2711:
        /* <DEDUP_REMOVED lines=16> */
.L_x_2664:
        /* <DEDUP_REMOVED lines=110> */
.L_x_2717:
[----:B------:R-:W-:Y:S05]  /*4ba0*/  BSYNC.RECONVERGENT B1 ;  /* 0x0000000000017941 */ /* 0x000fea0003800200 */
.L_x_2716:
        /* <DEDUP_REMOVED lines=43> */
.L_x_2715:
[----:B------:R-:W-:Y:S05]  /*4e60*/  BSYNC.RECONVERGENT B0 ;  /* 0x0000000000007941 */ /* 0x000fea0003800200 */
.L_x_2714:
        /* <DEDUP_REMOVED lines=70> */
        .weak           $__internal_88_$__cuda_sm20_div_s64
        .type           $__internal_88_$__cuda_sm20_div_s64,@function
        .size           $__internal_88_$__cuda_sm20_div_s64,($__internal_89_$__cuda_sm20_rem_s64 - $__internal_88_$__cuda_sm20_div_s64)
$__internal_88_$__cuda_sm20_div_s64:
        /* <DEDUP_REMOVED lines=85> */
[----:B------:R-:W-:Y:S06]  /*5820*/  RET.REL.NODEC R8 `(_ZN2at6native16triu_tril_kernelIalLb1ELi8ELb0EEEvNS_4cuda6detail10TensorInfoIT_T0_EENS4_IKS5_S6_EEllS6_) ;  /* 0xffffffa408f47950 */ /* 0x000fec0003c3ffff */
        .weak           $__internal_89_$__cuda_sm20_rem_s64
        .type           $__internal_89_$__cuda_sm20_rem_s64,@function
        .size           $__internal_89_$__cuda_sm20_rem_s64,(.L_x_6379 - $__internal_89_$__cuda_sm20_rem_s64)
$__internal_89_$__cuda_sm20_rem_s64:
        /* <DEDUP_REMOVED lines=79> */
[----:B------:R-:W-:Y:S06]  /*5d20*/  RET.REL.NODEC R10 `(_ZN2at6native16triu_tril_kernelIalLb1ELi8ELb0EEEvNS_4cuda6detail10TensorInfoIT_T0_EENS4_IKS5_S6_EEllS6_) ;  /* 0xffffffa00ab47950 */ /* 0x000fec0003c3ffff */
.L_x_2718:
        /* <DEDUP_REMOVED lines=13> */
.L_x_6379:


//--------------------- .text._ZN2at6native16triu_tril_kernelIalLb1ELi8ELb1EEEvNS_4cuda6detail10TensorInfoIT_T0_EENS4_IKS5_S6_EEllS6_ --------------------------
	.section	.text._ZN2at6native16triu_tril_kernelIalLb1ELi8ELb1EEEvNS_4cuda6detail10TensorInfoIT_T0_EENS4_IKS5_S6_EEllS6_,"ax",@progbits
	.align	128
        .global         _ZN2at6native16triu_tril_kernelIalLb1ELi8ELb1EEEvNS_4cuda6detail10TensorInfoIT_T0_EENS4_IKS5_S6_EEllS6_
        .type           _ZN2at6native16triu_tril_kernelIalLb1ELi8ELb1EEEvNS_4cuda6detail10TensorInfoIT_T0_EENS4_IKS5_S6_EEllS6_,@function
        .size           _ZN2at6native16triu_tril_kernelIalLb1ELi8ELb1EEEvNS_4cuda6detail10TensorInfoIT_T0_EENS4_IKS5_S6_EEllS6_,(.L_x_6381 - _ZN2at6native16triu_tril_kernelIalLb1ELi8ELb1EEEvNS_4cuda6detail10TensorInfoIT_T0_EENS4_IKS5_S6_EEllS6_)
        .other          _ZN2at6native16triu_tril_kernelIalLb1ELi8ELb1EEEvNS_4cuda6detail10TensorInfoIT_T0_EENS4_IKS5_S6_EEllS6_,@"STO_CUDA_ENTRY STV_DEFAULT"
_ZN2at6native16triu_tril_kernelIalLb1ELi8ELb1EEEvNS_4cuda6detail10TensorInfoIT_T0_EENS4_IKS5_S6_EEllS6_:
.text._ZN2at6native16triu_tril_kernelIalLb1ELi8ELb1EEEvNS_4cuda6detail10TensorInfoIT_T0_EENS4_IKS5_S6_EEllS6_:
        /* <DEDUP_REMOVED lines=41> */
.L_x_2720:
[----:B------:R-:W0:Y:S01]  /*0290*/  LDCU.64 UR4, c[0x0][0x6d0] ;  /* 0x0000da00ff0477ac */ /* 0x000e220008000a00 */
[----:B------:R-:W-:Y:S01]  /*02a0*/  IMAD.MOV.U32 R6, RZ, RZ, R10 ;  /* 0x000000ffff067224 */ /* 0x000fe200078e000a */
[----:B------:R-:W-:Y:S01]  /*02b0*/  MOV R4, 0x300 ;  /* 0x0000030000047802 */ /* 0x000fe20000000f00 */
[----:B------:R-:W-:Y:S02]  /*02c0*/  IMAD.MOV.U32 R23, RZ, RZ, R11 ;  /* 0x000000ffff177224 */ /* 0x000fe400078e000b */
[----:B0-----:R-:W-:Y:S01]  /*02d0*/  IMAD.U32 R8, RZ, RZ, UR4 ;  /* 0x00000004ff087e24 */ /* 0x001fe2000f8e00ff */
[----:B------:R-:W-:-:S07]  /*02e0*/  MOV R7, UR5 ;  /* 0x0000000500077c02 */ /* 0x000fce0008000f00 */
[----:B------:R-:W-:Y:S05]  /*02f0*/  CALL.REL.NOINC `($__internal_90_$__cuda_sm20_div_s64) ;  /* 0x0000003c00f87944 */ /* 0x000fea0003c00000 */
[----:B------:R-:W0:Y:S01]  /*0300*/  LDCU.64 UR4, c[0x0][0x6d0] ;  /* 0x0000da00ff0477ac */ /* 0x000e220008000a00 */
[----:B------:R-:W-:-:S05]  /*0310*/  IADD3 R5, P0, PT, RZ, -R20, RZ ;  /* 0x80000014ff057210 */ /* 0x000fca0007f1e0ff */
[----:B------:R-:W-:-:S04]  /*0320*/  IMAD.X R0, RZ, RZ, ~R21, P0 ;  /* 0x000000ffff007224 */ /* 0x000fc800000e0e15 */
[----:B0-----:R-:W-:Y:S02]  /*0330*/  IMAD R0, R0, UR4, RZ ;  /* 0x0000000400007c24 */ /* 0x001fe4000f8e02ff */
[----:B------:R-:W-:-:S04]  /*0340*/  IMAD.WIDE.U32 R2, R5, UR4, R10 ;  /* 0x0000000405027c25 */ /* 0x000fc8000f8e000a */
[----:B------:R-:W-:-:S05]  /*0350*/  IMAD R5, R5, UR5, R0 ;  /* 0x0000000505057c24 */ /* 0x000fca000f8e0200 */
[----:B------:R-:W-:-:S07]  /*0360*/  IADD3 R0, PT, PT, R3, R5, RZ ;  /* 0x0000000503007210 */ /* 0x000fce0007ffe0ff */
.L_x_2721:
[----:B------:R-:W-:Y:S05]  /*0370*/  BSYNC.RECONVERGENT B0 ;  /* 0x0000000000007941 */ /* 0x000fea0003800200 */
.L_x_2719:
        /* <DEDUP_REMOVED lines=27> */
.L_x_2723:
[----:B------:R-:W-:Y:S01]  /*0530*/  IMAD.MOV.U32 R6, RZ, RZ, R20 ;  /* 0x000000ffff067224 */ /* 0x000fe200078e0014 */
[----:B------:R-:W-:Y:S01]  /*0540*/  MOV R4, R8 ;  /* 0x0000000800047202 */ /* 0x000fe20000000f00 */
[----:B------:R-:W-:Y:S01]  /*0550*/  IMAD.MOV.U32 R23, RZ, RZ, R21 ;  /* 0x000000ffff177224 */ /* 0x000fe200078e0015 */
[----:B------:R-:W-:Y:S01]  /*0560*/  MOV R22, 0x590 ;  /* 0x0000059000167802 */ /* 0x000fe20000000f00 */
[----:B------:R-:W-:-:S07]  /*0570*/  IMAD.MOV.U32 R3, RZ, RZ, R9 ;  /* 0x000000ffff037224 */ /* 0x000fce00078e0009 */
[----:B------:R-:W-:Y:S05]  /*0580*/  CALL.REL.NOINC `($__internal_91_$__cuda_sm20_rem_s64) ;  /* 0x0000004000b07944 */ /* 0x000fea0003c00000 */
[----:B------:R-:W-:Y:S01]  /*0590*/  IMAD.MOV.U32 R10, RZ, RZ, R6 ;  /* 0x000000ffff0a7224 */ /* 0x000fe200078e0006 */
[----:B------:R-:W-:-:S07]  /*05a0*/  MOV R11, R3 ;  /* 0x00000003000b7202 */ /* 0x000fce0000000f00 */
.L_x_2724:
[----:B------:R-:W-:Y:S05]  /*05b0*/  BSYNC.RECONVERGENT B0 ;  /* 0x0000000000007941 */ /* 0x000fea0003800200 */
.L_x_2722:
        /* <DEDUP_REMOVED lines=30> */
.L_x_2726:
[----:B------:R-:W-:Y:S01]  /*07a0*/  IMAD.MOV.U32 R6, RZ, RZ, R20 ;  /* 0x000000ffff067224 */ /* 0x000fe200078e0014 */
[----:B------:R-:W-:Y:S01]  /*07b0*/  MOV R7, R9 ;  /* 0x0000000900077202 */ /* 0x000fe20000000f00 */
[----:B------:R-:W-:Y:S01]  /*07c0*/  IMAD.MOV.U32 R23, RZ, RZ, R21 ;  /* 0x000000ffff177224 */ /* 0x000fe200078e0015 */
[----:B------:R-:W-:-:S07]  /*07d0*/  MOV R4, 0x7f0 ;  /* 0x000007f000047802 */ /* 0x000fce0000000f00 */
[----:B-1----:R-:W-:Y:S05]  /*07e0*/  CALL.REL.NOINC `($__internal_90_$__cuda_sm20_div_s64) ;  /* 0x0000003800bc7944 */ /* 0x002fea0003c00000 */
[----:B------:R-:W-:Y:S02]  /*07f0*/  IMAD.MOV.U32 R6, RZ, RZ, R20 ;  /* 0x000000ffff067224 */ /* 0x000fe400078e0014 */
[----:B------:R-:W-:-:S07]  /*0800*/  IMAD.MOV.U32 R23, RZ, RZ, R21 ;  /* 0x000000ffff177224 */ /* 0x000fce00078e0015 */
.L_x_2727:
[----:B------:R-:W-:Y:S05]  /*0810*/  BSYNC.RECONVERGENT B0 ;  /* 0x0000000000007941 */ /* 0x000fea0003800200 */
.L_x_2725:
        /* <DEDUP_REMOVED lines=24> */
.L_x_2754:
        /* <DEDUP_REMOVED lines=28> */
.L_x_2731:
[----:B------:R-:W-:Y:S01]  /*0b60*/  MOV R13, UR9 ;  /* 0x00000009000d7c02 */ /* 0x000fe20008000f00 */
[----:B------:R-:W-:Y:S01]  /*0b70*/  IMAD.U32 R9, RZ, RZ, UR9 ;  /* 0x00000009ff097e24 */ /* 0x000fe2000f8e00ff */
[----:B------:R-:W-:Y:S01]  /*0b80*/  MOV R8, UR8 ;  /* 0x0000000800087c02 */ /* 0x000fe20008000f00 */
[----:B------:R-:W-:Y:S01]  /*0b90*/  IMAD.U32 R12, RZ, RZ, UR8 ;  /* 0x00000008ff0c7e24 */ /* 0x000fe2000f8e00ff */
[----:B------:R-:W-:Y:S01]  /*0ba0*/  MOV R4, 0xbd0 ;  /* 0x00000bd000047802 */ /* 0x000fe20000000f00 */
[----:B------:R-:W-:-:S07]  /*0bb0*/  IMAD.MOV.U32 R7, RZ, RZ, R13 ;  /* 0x000000ffff077224 */ /* 0x000fce00078e000d */
[----:B------:R-:W-:Y:S05]  /*0bc0*/  CALL.REL.NOINC `($__internal_90_$__cuda_sm20_div_s64) ;  /* 0x0000003400c47944 */ /* 0x000fea0003c00000 */
        /* <DEDUP_REMOVED lines=9> */
.L_x_2732:
[----:B------:R-:W-:Y:S05]  /*0c60*/  BSYNC.RECONVERGENT B0 ;  /* 0x0000000000007941 */ /* 0x000fea0003800200 */
.L_x_2730:
        /* <DEDUP_REMOVED lines=34> */
.L_x_2734:
[----:B------:R-:W-:Y:S01]  /*0e90*/  MOV R6, UR14 ;  /* 0x0000000e00067c02 */ /* 0x000fe20008000f00 */
[----:B------:R-:W-:Y:S01]  /*0ea0*/  IMAD.U32 R9, RZ, RZ, UR15 ;  /* 0x0000000fff097e24 */ /* 0x000fe2000f8e00ff */
[----:B------:R-:W-:Y:S01]  /*0eb0*/  MOV R8, UR14 ;  /* 0x0000000e00087c02 */ /* 0x000fe20008000f00 */
[----:B------:R-:W-:Y:S01]  /*0ec0*/  IMAD.U32 R7, RZ, RZ, UR15 ;  /* 0x0000000fff077e24 */ /* 0x000fe2000f8e00ff */
[----:B------:R-:W-:Y:S01]  /*0ed0*/  MOV R6, R16 ;  /* 0x0000001000067202 */ /* 0x000fe20000000f00 */
[----:B------:R-:W-:Y:S01]  /*0ee0*/  IMAD.MOV.U32 R23, RZ, RZ, R17 ;  /* 0x000000ffff177224 */ /* 0x000fe200078e0011 */
[----:B------:R-:W-:-:S07]  /*0ef0*/  MOV R4, 0xf10 ;  /* 0x00000f1000047802 */ /* 0x000fce0000000f00 */
[----:B------:R-:W-:Y:S05]  /*0f00*/  CALL.REL.NOINC `($__internal_90_$__cuda_sm20_div_s64) ;  /* 0x0000003000f47944 */ /* 0x000fea0003c00000 */
        /* <DEDUP_REMOVED lines=10> */
.L_x_2735:
[----:B------:R-:W-:Y:S05]  /*0fb0*/  BSYNC.RECONVERGENT B0 ;  /* 0x0000000000007941 */ /* 0x000fea0003800200 */
.L_x_2733:
        /* <DEDUP_REMOVED lines=35> */
.L_x_2737:
[----:B------:R-:W-:Y:S01]  /*11f0*/  IMAD.U32 R6, RZ, RZ, UR14 ;  /* 0x0000000eff067e24 */ /* 0x000fe2000f8e00ff */
[----:B------:R-:W-:Y:S01]  /*1200*/  MOV R9, UR15 ;  /* 0x0000000f00097c02 */ /* 0x000fe20008000f00 */
[----:B------:R-:W-:Y:S01]  /*1210*/  IMAD.U32 R8, RZ, RZ, UR14 ;  /* 0x0000000eff087e24 */ /* 0x000fe2000f8e00ff */
[----:B------:R-:W-:Y:S01]  /*1220*/  MOV R7, UR15 ;  /* 0x0000000f00077c02 */ /* 0x000fe20008000f00 */
[----:B------:R-:W-:Y:S01]  /*1230*/  IMAD.MOV.U32 R6, RZ, RZ, R16 ;  /* 0x000000ffff067224 */ /* 0x000fe200078e0010 */
[----:B------:R-:W-:Y:S02]  /*1240*/  MOV R23, R17 ;  /* 0x0000001100177202 */ /* 0x000fe40000000f00 */
[----:B------:R-:W-:-:S07]  /*1250*/  MOV R4, 0x1270 ;  /* 0x0000127000047802 */ /* 0x000fce0000000f00 */
[----:B------:R-:W-:Y:S05]  /*1260*/  CALL.REL.NOINC `($__internal_90_$__cuda_sm20_div_s64) ;  /* 0x00000030001c7944 */ /* 0x000fea0003c00000 */
        /* <DEDUP_REMOVED lines=10> */
.L_x_2738:
[----:B------:R-:W-:Y:S05]  /*1310*/  BSYNC.RECONVERGENT B0 ;  /* 0x0000000000007941 */ /* 0x000fea0003800200 */
.L_x_2736:
        /* <DEDUP_REMOVED lines=35> */
.L_x_2740:
        /* <DEDUP_REMOVED lines=18> */
.L_x_2741:
[----:B------:R-:W-:Y:S05]  /*1670*/  BSYNC.RECONVERGENT B0 ;  /* 0x0000000000007941 */ /* 0x000fea0003800200 */
.L_x_2739:
        /* <DEDUP_REMOVED lines=35> */
.L_x_2743:
        /* <DEDUP_REMOVED lines=18> */
.L_x_2744:
[----:B------:R-:W-:Y:S05]  /*19d0*/  BSYNC.RECONVERGENT B0 ;  /* 0x0000000000007941 */ /* 0x000fea0003800200 */
.L_x_2742:
        /* <DEDUP_REMOVED lines=35> */
.L_x_2746:
        /* <DEDUP_REMOVED lines=18> */
.L_x_2747:
[----:B------:R-:W-:Y:S05]  /*1d30*/  BSYNC.RECONVERGENT B0 ;  /* 0x0000000000007941 */ /* 0x000fea0003800200 */
.L_x_2745:
        /* <DEDUP_REMOVED lines=35> */
.L_x_2749:
        /* <DEDUP_REMOVED lines=18> */
.L_x_2750:
[----:B------:R-:W-:Y:S05]  /*2090*/  BSYNC.RECONVERGENT B0 ;  /* 0x0000000000007941 */ /* 0x000fea0003800200 */
.L_x_2748:
        /* <DEDUP_REMOVED lines=34> */
.L_x_2752:
        /* <DEDUP_REMOVED lines=18> */
.L_x_2753:
[----:B------:R-:W-:Y:S05]  /*23e0*/  BSYNC.RECONVERGENT B0 ;  /* 0x0000000000007941 */ /* 0x000fea0003800200 */
.L_x_2751:
        /* <DEDUP_REMOVED lines=14> */
.L_x_2729:
        /* <DEDUP_REMOVED lines=36> */
.L_x_2757:
        /* <DEDUP_REMOVED lines=16> */
.L_x_2758:
[----:B------:R-:W-:Y:S05]  /*2810*/  BSYNC.RECONVERGENT B0 ;  /* 0x0000000000007941 */ /* 0x000fea0003800200 */
.L_x_2756:
        /* <DEDUP_REMOVED lines=33> */
.L_x_2760:
        /* <DEDUP_REMOVED lines=18> */
.L_x_2761:
[----:B------:R-:W-:Y:S05]  /*2b50*/  BSYNC.RECONVERGENT B0 ;  /* 0x0000000000007941 */ /* 0x000fea0003800200 */
.L_x_2759:
        /* <DEDUP_REMOVED lines=34> */
.L_x_2763:
        /* <DEDUP_REMOVED lines=18> */
.L_x_2764:
[----:B------:R-:W-:Y:S05]  /*2ea0*/  BSYNC.RECONVERGENT B0 ;  /* 0x0000000000007941 */ /* 0x000fea0003800200 */
.L_x_2762:
        /* <DEDUP_REMOVED lines=34> */
.L_x_2766:
        /* <DEDUP_REMOVED lines=18> */
.L_x_2767:
[----:B------:R-:W-:Y:S05]  /*31f0*/  BSYNC.RECONVERGENT B0 ;  /* 0x0000000000007941 */ /* 0x000fea0003800200 */
.L_x_2765:
[----:B------:R-:W0:Y:S01]  /*3200*/  LDCU.64 UR8, c[0x0][UR4+0x438] ;  /* 0x00008700040877ac */ /* 0x000e220008000a00 */
[----:B------:R-:W-:Y:S01]  /*3210*/  MOV R14, R12 ;  /* 0x0000000c000e7202 */ /* 0x000fe20000000f00 */
[----:B------:R-:W-:Y:S01]  /*3220*/  UIADD3 UR5, UPT, UPT, UR5, -0x4, URZ ;  /* 0xfffffffc05057890 */ /* 0x000fe2000fffe0ff */
[----:B0-----:R-:W-:-:S03]  /*3230*/  IMAD R4, R8, UR9, RZ ;  /* 0x0000000908047c24 */ /* 0x001fc6000f8e02ff */
[----:B------:R-:W-:-:S04]  /*3240*/  IMAD.WIDE.U32 R14, R8, UR8, R14 ;  /* 0x00000008080e7c25 */ /* 0x000fc8000f8e000e */
[----:B------:R-:W-:-:S04]  /*3250*/  IMAD R3, R3, UR8, R4 ;  /* 0x0000000803037c24 */ /* 0x000fc8000f8e0204 */
[----:B------:R-:W-:-:S07]  /*3260*/  IMAD.IADD R15, R15, 0x1, R3 ;  /* 0x000000010f0f7824 */ /* 0x000fce00078e0203 */
.L_x_2755:
        /* <DEDUP_REMOVED lines=37> */
.L_x_2770:
[----:B------:R-:W-:Y:S01]  /*34c0*/  IMAD.U32 R13, RZ, RZ, UR13 ;  /* 0x0000000dff0d7e24 */ /* 0x000fe2000f8e00ff */
[----:B------:R-:W-:Y:S01]  /*34d0*/  MOV R8, UR12 ;  /* 0x0000000c00087c02 */ /* 0x000fe20008000f00 */
[----:B------:R-:W-:Y:S01]  /*34e0*/  IMAD.U32 R9, RZ, RZ, UR13 ;  /* 0x0000000dff097e24 */ /* 0x000fe2000f8e00ff */
[----:B------:R-:W-:Y:S02]  /*34f0*/  MOV R12, UR12 ;  /* 0x0000000c000c7c02 */ /* 0x000fe40008000f00 */
[----:B------:R-:W-:Y:S02]  /*3500*/  MOV R7, R13 ;  /* 0x0000000d00077202 */ /* 0x000fe40000000f00 */
[----:B------:R-:W-:-:S07]  /*3510*/  MOV R4, 0x3530 ;  /* 0x0000353000047802 */ /* 0x000fce0000000f00 */
[----:B------:R-:W-:Y:S05]  /*3520*/  CALL.REL.NOINC `($__internal_90_$__cuda_sm20_div_s64) ;  /* 0x0000000c006c7944 */ /* 0x000fea0003c00000 */
        /* <DEDUP_REMOVED lines=9> */
.L_x_2771:
[----:B------:R-:W-:Y:S05]  /*35c0*/  BSYNC.RECONVERGENT B0 ;  /* 0x0000000000007941 */ /* 0x000fea0003800200 */
.L_x_2769:
        /* <DEDUP_REMOVED lines=33> */
.L_x_2773:
        /* <DEDUP_REMOVED lines=18> */
.L_x_2774:
[----:B------:R-:W-:Y:S05]  /*3900*/  BSYNC.RECONVERGENT B0 ;  /* 0x0000000000007941 */ /* 0x000fea0003800200 */
.L_x_2772:
[----:B------:R-:W0:Y:S01]  /*3910*/  LDCU.64 UR8, c[0x0][UR4+0x448] ;  /* 0x00008900040877ac */ /* 0x000e220008000a00 */
[----:B------:R-:W-:Y:S01]  /*3920*/  IMAD.MOV.U32 R16, RZ, RZ, R14 ;  /* 0x000000ffff107224 */ /* 0x000fe200078e000e */
[----:B------:R-:W-:Y:S01]  /*3930*/  UIADD3 UR5, UPT, UPT, UR5, -0x2, URZ ;  /* 0xfffffffe05057890 */ /* 0x000fe2000fffe0ff */
[C---:B0-----:R-:W-:Y:S02]  /*3940*/  IMAD R4, R8.reuse, UR9, RZ ;  /* 0x0000000908047c24 */ /* 0x041fe4000f8e02ff */
[----:B------:R-:W-:-:S04]  /*3950*/  IMAD.WIDE.U32 R14, R8, UR8, R16 ;  /* 0x00000008080e7c25 */ /* 0x000fc8000f8e0010 */
[----:B------:R-:W-:-:S05]  /*3960*/  IMAD R3, R3, UR8, R4 ;  /* 0x0000000803037c24 */ /* 0x000fca000f8e0204 */
[----:B------:R-:W-:-:S07]  /*3970*/  IADD3 R15, PT, PT, R15, R3, RZ ;  /* 0x000000030f0f7210 */ /* 0x000fce0007ffe0ff */
.L_x_2768:
        /* <DEDUP_REMOVED lines=29> */
.L_x_2776:
[----:B------:R-:W-:Y:S01]  /*3b50*/  MOV R8, UR12 ;  /* 0x0000000c00087c02 */ /* 0x000fe20008000f00 */
[----:B------:R-:W-:Y:S01]  /*3b60*/  IMAD.U32 R13, RZ, RZ, UR13 ;  /* 0x0000000dff0d7e24 */ /* 0x000fe2000f8e00ff */
[----:B------:R-:W-:Y:S01]  /*3b70*/  MOV R12, UR12 ;  /* 0x0000000c000c7c02 */ /* 0x000fe20008000f00 */
[----:B------:R-:W-:Y:S01]  /*3b80*/  IMAD.U32 R9, RZ, RZ, UR13 ;  /* 0x0000000dff097e24 */ /* 0x000fe2000f8e00ff */
[----:B------:R-:W-:Y:S01]  /*3b90*/  MOV R4, R8 ;  /* 0x0000000800047202 */ /* 0x000fe20000000f00 */
[----:B------:R-:W-:Y:S01]  /*3ba0*/  IMAD.MOV.U32 R3, RZ, RZ, R13 ;  /* 0x000000ffff037224 */ /* 0x000fe200078e000d */
[----:B------:R-:W-:-:S07]  /*3bb0*/  MOV R22, 0x3bd0 ;  /* 0x00003bd000167802 */ /* 0x000fce0000000f00 */
[----:B------:R-:W-:Y:S05]  /*3bc0*/  CALL.REL.NOINC `($__internal_91_$__cuda_sm20_rem_s64) ;  /* 0x0000000c00207944 */ /* 0x000fea0003c00000 */
[----:B------:R-:W-:-:S07]  /*3bd0*/  MOV R7, R3 ;  /* 0x0000000300077202 */ /* 0x000fce0000000f00 */
.L_x_2777:
[----:B------:R-:W-:Y:S05]  /*3be0*/  BSYNC.RECONVERGENT B0 ;  /* 0x0000000000007941 */ /* 0x000fea0003800200 */
.L_x_2775:
[----:B------:R-:W0:Y:S02]  /*3bf0*/  LDCU.64 UR8, c[0x0][UR8+0x450] ;  /* 0x00008a00080877ac */ /* 0x000e240008000a00 */
[C---:B0-----:R-:W-:Y:S02]  /*3c00*/  IMAD R3, R6.reuse, UR9, RZ ;  /* 0x0000000906037c24 */ /* 0x041fe4000f8e02ff */
[----:B------:R-:W-:-:S04]  /*3c10*/  IMAD.WIDE.U32 R14, R6, UR8, R14 ;  /* 0x00000008060e7c25 */ /* 0x000fc8000f8e000e */
[----:B------:R-:W-:-:S04]  /*3c20*/  IMAD R3, R7, UR8, R3 ;  /* 0x0000000807037c24 */ /* 0x000fc8000f8e0203 */
[----:B------:R-:W-:-:S07]  /*3c30*/  IMAD.IADD R15, R15, 0x1, R3 ;  /* 0x000000010f0f7824 */ /* 0x000fce00078e0203 */
.L_x_2728:
        /* <DEDUP_REMOVED lines=106> */
        .weak           $__internal_90_$__cuda_sm20_div_s64
        .type           $__internal_90_$__cuda_sm20_div_s64,@function
        .size           $__internal_90_$__cuda_sm20_div_s64,($__internal_91_$__cuda_sm20_rem_s64 - $__internal_90_$__cuda_sm20_div_s64)
$__internal_90_$__cuda_sm20_div_s64:
        /* <DEDUP_REMOVED lines=86> */
[----:B------:R-:W-:Y:S05]  /*4840*/  RET.REL.NODEC R8 `(_ZN2at6native16triu_tril_kernelIalLb1ELi8ELb1EEEvNS_4cuda6detail10TensorInfoIT_T0_EENS4_IKS5_S6_EEllS6_) ;  /* 0xffffffb408ec7950 */ /* 0x000fea0003c3ffff */
        .weak           $__internal_91_$__cuda_sm20_rem_s64
        .type           $__internal_91_$__cuda_sm20_rem_s64,@function
        .size           $__internal_91_$__cuda_sm20_rem_s64,(.L_x_6381 - $__internal_91_$__cuda_sm20_rem_s64)
$__internal_91_$__cuda_sm20_rem_s64:
        /* <DEDUP_REMOVED lines=79> */
[----:B------:R-:W-:Y:S06]  /*4d40*/  RET.REL.NODEC R22 `(_ZN2at6native16triu_tril_kernelIalLb1ELi8ELb1EEEvNS_4cuda6detail10TensorInfoIT_T0_EENS4_IKS5_S6_EEllS6_) ;  /* 0xffffffb016ac7950 */ /* 0x000fec0003c3ffff */
.L_x_2778:
        /* <DEDUP_REMOVED lines=11> */
.L_x_6381:


//--------------------- .text._ZN2at6native16triu_tril_kernelIaiLb1ELi8ELb0EEEvNS_4cuda6detail10TensorInfoIT_T0_EENS4_IKS5_S6_EEllS6_ --------------------------
	.section	.text._ZN2at6native16triu_tril_kernelIaiLb1ELi8ELb0EEEvNS_4cuda6detail10TensorInfoIT_T0_EENS4_IKS5_S6_EEllS6_,"ax",@progbits
	.align	128
        .global         _ZN2at6native16triu_tril_kernelIaiLb1ELi8ELb0EEEvNS_4cuda6detail10TensorInfoIT_T0_EENS4_IKS5_S6_EEllS6_
        .type           _ZN2at6native16triu_tril_kernelIaiLb1ELi8ELb0EEEvNS_4cuda6detail10TensorInfoIT_T0_EENS4_IKS5_S6_EEllS6_,@function
        .size           _ZN2at6native16triu_tril_kernelIaiLb1ELi8ELb0EEEvNS_4cuda6detail10TensorInfoIT_T0_EENS4_IKS5_S6_EEllS6_,(.L_x_6383 - _ZN2at6native16triu_tril_kernelIaiLb1ELi8ELb0EEEvNS_4cuda6detail10TensorInfoIT_T0_EENS4_IKS5_S6_EEllS6_)
        .other          _ZN2at6native16triu_tril_kernelIaiLb1ELi8ELb0EEEvNS_4cuda6detail10TensorInfoIT_T0_EENS4_IKS5_S6_EEllS6_,@"STO_CUDA_ENTRY STV_DEFAULT"
_ZN2at6native16triu_tril_kernelIaiLb1ELi8ELb0EEEvNS_4cuda6detail10TensorInfoIT_T0_EENS4_IKS5_S6_EEllS6_:
.text._ZN2at6native16triu_tril_kernelIaiLb1ELi8ELb0EEEvNS_4cuda6detail10TensorInfoIT_T0_EENS4_IKS5_S6_EEllS6_:
        /* <DEDUP_REMOVED lines=40> */
.L_x_2780:
[----:B------:R-:W0:Y:S01]  /*0280*/  LDCU UR6, c[0x0][0x540] ;  /* 0x0000a800ff0677ac */ /* 0x000e220008000800 */
[----:B------:R-:W-:Y:S01]  /*0290*/  MOV R18, R4 ;  /* 0x0000000400127202 */ /* 0x000fe20000000f00 */
[----:B------:R-:W-:Y:S01]  /*02a0*/  IMAD.U32 R3, RZ, RZ, UR4 ;  /* 0x00000004ff037e24 */ /* 0x000fe2000f8e00ff */
[----:B------:R-:W-:Y:S01]  /*02b0*/  MOV R6, 0x2e0 ;  /* 0x000002e000067802 */ /* 0x000fe20000000f00 */
[----:B0-----:R-:W-:-:S07]  /*02c0*/  IMAD.U32 R2, RZ, RZ, UR6 ;  /* 0x00000006ff027e24 */ /* 0x001fce000f8e00ff */
[----:B------:R-:W-:Y:S05]  /*02d0*/  CALL.REL.NOINC `($__internal_92_$__cuda_sm20_div_s64) ;  /* 0x0000003800bc7944 */ /* 0x000fea0003c00000 */
[----:B------:R-:W0:Y:S01]  /*02e0*/  LDCU UR6, c[0x0][0x540] ;  /* 0x0000a800ff0677ac */ /* 0x000e220008000800 */
[----:B------:R-:W-:Y:S01]  /*02f0*/  IMAD.MOV R3, RZ, RZ, -R9 ;  /* 0x000000ffff037224 */ /* 0x000fe200078e0a09 */
[----:B------:R-:W-:Y:S01]  /*0300*/  MOV R16, R9 ;  /* 0x0000000900107202 */ /* 0x000fe20000000f00 */
[----:B------:R-:W-:Y:S02]  /*0310*/  IMAD.MOV.U32 R17, RZ, RZ, R8 ;  /* 0x000000ffff117224 */ /* 0x000fe400078e0008 */
[----:B0-----:R-:W-:-:S07]  /*0320*/  IMAD R4, R3, UR6, R4 ;  /* 0x0000000603047c24 */ /* 0x001fce000f8e0204 */
.L_x_2781:
[----:B------:R-:W-:Y:S05]  /*0330*/  BSYNC.RECONVERGENT B0 ;  /* 0x0000000000007941 */ /* 0x000fea0003800200 */
.L_x_2779:
        /* <DEDUP_REMOVED lines=30> */
.L_x_2783:
[----:B------:R-:W-:Y:S01]  /*0520*/  MOV R18, R16 ;  /* 0x0000001000127202 */ /* 0x000fe20000000f00 */
[----:B------:R-:W-:Y:S01]  /*0530*/  IMAD.MOV.U32 R5, RZ, RZ, R17 ;  /* 0x000000ffff057224 */ /* 0x000fe200078e0011 */
[----:B------:R-:W-:-:S07]  /*0540*/  MOV R6, 0x560 ;  /* 0x0000056000067802 */ /* 0x000fce0000000f00 */
[----:B------:R-:W-:Y:S05]  /*0550*/  CALL.REL.NOINC `($__internal_92_$__cuda_sm20_div_s64) ;  /* 0x00000038001c7944 */ /* 0x000fea0003c00000 */
[--C-:B------:R-:W-:Y:S02]  /*0560*/  IMAD.MOV R7, RZ, RZ, -R9.reuse ;  /* 0x000000ffff077224 */ /* 0x100fe400078e0a09 */
[----:B------:R-:W-:Y:S02]  /*0570*/  IMAD.MOV.U32 R12, RZ, RZ, R9 ;  /* 0x000000ffff0c7224 */ /* 0x000fe400078e0009 */
[----:B------:R-:W-:-:S07]  /*0580*/  IMAD R7, R2, R7, R16 ;  /* 0x0000000702077224 */ /* 0x000fce00078e0210 */
.L_x_2784:
[----:B------:R-:W-:Y:S05]  /*0590*/  BSYNC.RECONVERGENT B0 ;  /* 0x0000000000007941 */ /* 0x000fea0003800200 */
.L_x_2782:
        /* <DEDUP_REMOVED lines=19> */
.L_x_2811:
        /* <DEDUP_REMOVED lines=30> */
.L_x_2788:
[----:B------:R-:W-:Y:S01]  /*08b0*/  IMAD.MOV.U32 R5, RZ, RZ, R8 ;  /* 0x000000ffff057224 */ /* 0x000fe200078e0008 */
[----:B------:R-:W-:Y:S01]  /*08c0*/  MOV R3, UR9 ;  /* 0x0000000900037c02 */ /* 0x000fe20008000f00 */
[----:B------:R-:W-:Y:S01]  /*08d0*/  IMAD.MOV.U32 R18, RZ, RZ, R12 ;  /* 0x000000ffff127224 */ /* 0x000fe200078e000c */
[----:B------:R-:W-:Y:S01]  /*08e0*/  MOV R6, 0x910 ;  /* 0x0000091000067802 */ /* 0x000fe20000000f00 */
[----:B------:R-:W-:-:S07]  /*08f0*/  IMAD.U32 R2, RZ, RZ, UR7 ;  /* 0x00000007ff027e24 */ /* 0x000fce000f8e00ff */
[----:B------:R-:W-:Y:S05]  /*0900*/  CALL.REL.NOINC `($__internal_92_$__cuda_sm20_div_s64) ;  /* 0x0000003400307944 */ /* 0x000fea0003c00000 */
[--C-:B------:R-:W-:Y:S02]  /*0910*/  IMAD.MOV R3, RZ, RZ, -R9.reuse ;  /* 0x000000ffff037224 */ /* 0x100fe400078e0a09 */
[----:B------:R-:W-:Y:S02]  /*0920*/  IMAD.MOV.U32 R16, RZ, RZ, R9 ;  /* 0x000000ffff107224 */ /* 0x000fe400078e0009 */
[----:B------:R-:W-:Y:S02]  /*0930*/  IMAD R3, R3, UR7, R12 ;  /* 0x0000000703037c24 */ /* 0x000fe4000f8e020c */
[----:B------:R-:W-:-:S07]  /*0940*/  IMAD.MOV.U32 R17, RZ, RZ, R8 ;  /* 0x000000ffff117224 */ /* 0x000fce00078e0008 */
.L_x_2789:
[----:B------:R-:W-:Y:S05]  /*0950*/  BSYNC.RECONVERGENT B0 ;  /* 0x0000000000007941 */ /* 0x000fea0003800200 */
.L_x_2787:
        /* <DEDUP_REMOVED lines=34> */
.L_x_2791:
        /* <DEDUP_REMOVED lines=10> */
.L_x_2792:
[----:B------:R-:W-:Y:S05]  /*0c20*/  BSYNC.RECONVERGENT B0 ;  /* 0x0000000000007941 */ /* 0x000fea0003800200 */
.L_x_2790:
        /* <DEDUP_REMOVED lines=34> */
.L_x_2794:
        /* <DEDUP_REMOVED lines=10> */
.L_x_2795:
[----:B------:R-:W-:Y:S05]  /*0ef0*/  BSYNC.RECONVERGENT B0 ;  /* 0x0000000000007941 */ /* 0x000fea0003800200 */
.L_x_2793:
        /* <DEDUP_REMOVED lines=34> */
.L_x_2797:
[----:B------:R-:W-:Y:S01]  /*1120*/  IMAD.MOV.U32 R18, RZ, RZ, R16 ;  /* 0x000000ffff127224 */ /* 0x000fe200078e0010 */
[----:B------:R-:W-:Y:S01]  /*1130*/  MOV R2, UR12 ;  /* 0x0000000c00027c02 */ /* 0x000fe20008000f00 */
[----:B------:R-:W-:Y:S01]  /*1140*/  IMAD.MOV.U32 R5, RZ, RZ, R17 ;  /* 0x000000ffff057224 */ /* 0x000fe200078e0011 */
[----:B------:R-:W-:Y:S01]  /*1150*/  MOV R6, 0x1180 ;  /* 0x0000118000067802 */ /* 0x000fe20000000f00 */
[----:B------:R-:W-:-:S07]  /*1160*/  IMAD.U32 R3, RZ, RZ, UR13 ;  /* 0x0000000dff037e24 */ /* 0x000fce000f8e00ff */
[----:B------:R-:W-:Y:S05]  /*1170*/  CALL.REL.NOINC `($__internal_92_$__cuda_sm20_div_s64) ;  /* 0x0000002c00147944 */ /* 0x000fea0003c00000 */
[----:B------:R-:W-:Y:S01]  /*1180*/  IMAD.MOV R17, RZ, RZ, -R9 ;  /* 0x000000ffff117224 */ /* 0x000fe200078e0a09 */
[----:B------:R-:W-:Y:S01]  /*1190*/  MOV R12, R9 ;  /* 0x00000009000c7202 */ /* 0x000fe20000000f00 */
[----:B------:R-:W-:Y:S02]  /*11a0*/  IMAD.MOV.U32 R13, RZ, RZ, R8 ;  /* 0x000000ffff0d7224 */ /* 0x000fe400078e0008 */
[----:B------:R-:W-:-:S07]  /*11b0*/  IMAD R17, R17, UR12, R16 ;  /* 0x0000000c11117c24 */ /* 0x000fce000f8e0210 */
.L_x_2798:
[----:B------:R-:W-:Y:S05]  /*11c0*/  BSYNC.RECONVERGENT B0 ;  /* 0x0000000000007941 */ /* 0x000fea0003800200 */
.L_x_2796:
        /* <DEDUP_REMOVED lines=34> */
.L_x_2800:
[----:B------:R-:W-:Y:S01]  /*13f0*/  IMAD.MOV.U32 R18, RZ, RZ, R12 ;  /* 0x000000ffff127224 */ /* 0x000fe200078e000c */
[----:B------:R-:W-:Y:S01]  /*1400*/  MOV R5, R13 ;  /* 0x0000000d00057202 */ /* 0x000fe20000000f00 */
[----:B------:R-:W-:Y:S01]  /*1410*/  IMAD.U32 R2, RZ, RZ, UR12 ;  /* 0x0000000cff027e24 */ /* 0x000fe2000f8e00ff */
[----:B------:R-:W-:Y:S01]  /*1420*/  MOV R6, 0x1450 ;  /* 0x0000145000067802 */ /* 0x000fe20000000f00 */
[----:B------:R-:W-:-:S07]  /*1430*/  IMAD.U32 R3, RZ, RZ, UR13 ;  /* 0x0000000dff037e24 */ /* 0x000fce000f8e00ff */
[----:B------:R-:W-:Y:S05]  /*1440*/  CALL.REL.NOINC `($__internal_92_$__cuda_sm20_div_s64) ;  /* 0x0000002800607944 */ /* 0x000fea0003c00000 */
[----:B------:R-:W-:Y:S01]  /*1450*/  IADD3 R13, PT, PT, -R9, RZ, RZ ;  /* 0x000000ff090d7210 */ /* 0x000fe20007ffe1ff */
[----:B------:R-:W-:Y:S02]  /*1460*/  IMAD.MOV.U32 R16, RZ, RZ, R9 ;  /* 0x000000ffff107224 */ /* 0x000fe400078e0009 */
[----:B------:R-:W-:Y:S02]  /*1470*/  IMAD.MOV.U32 R17, RZ, RZ, R8 ;  /* 0x000000ffff117224 */ /* 0x000fe400078e0008 */
[----:B------:R-:W-:-:S07]  /*1480*/  IMAD R13, R13, UR12, R12 ;  /* 0x0000000c0d0d7c24 */ /* 0x000fce000f8e020c */
.L_x_2801:
[----:B------:R-:W-:Y:S05]  /*1490*/  BSYNC.RECONVERGENT B0 ;  /* 0x0000000000007941 */ /* 0x000fea0003800200 */
.L_x_2799:
        /* <DEDUP_REMOVED lines=34> */
.L_x_2803:
[----:B------:R-:W-:Y:S01]  /*16c0*/  MOV R18, R16 ;  /* 0x0000001000127202 */ /* 0x000fe20000000f00 */
[----:B------:R-:W-:Y:S01]  /*16d0*/  IMAD.MOV.U32 R5, RZ, RZ, R17 ;  /* 0x000000ffff057224 */ /* 0x000fe200078e0011 */
[----:B------:R-:W-:Y:S01]  /*16e0*/  MOV R3, UR13 ;  /* 0x0000000d00037c02 */ /* 0x000fe20008000f00 */
[----:B------:R-:W-:Y:S01]  /*16f0*/  IMAD.U32 R2, RZ, RZ, UR12 ;  /* 0x0000000cff027e24 */ /* 0x000fe2000f8e00ff */
[----:B------:R-:W-:-:S07]  /*1700*/  MOV R6, 0x1720 ;  /* 0x0000172000067802 */ /* 0x000fce0000000f00 */
[----:B------:R-:W-:Y:S05]  /*1710*/  CALL.REL.NOINC `($__internal_92_$__cuda_sm20_div_s64) ;  /* 0x0000002400ac7944 */ /* 0x000fea0003c00000 */
[--C-:B------:R-:W-:Y:S01]  /*1720*/  IMAD.MOV R17, RZ, RZ, -R9.reuse ;  /* 0x000000ffff117224 */ /* 0x100fe200078e0a09 */
[----:B------:R-:W-:Y:S01]  /*1730*/  MOV R13, R8 ;  /* 0x00000008000d7202 */ /* 0x000fe20000000f00 */
[----:B------:R-:W-:Y:S02]  /*1740*/  IMAD.MOV.U32 R12, RZ, RZ, R9 ;  /* 0x000000ffff0c7224 */ /* 0x000fe400078e0009 */
[----:B------:R-:W-:-:S07]  /*1750*/  IMAD R17, R17, UR12, R16 ;  /* 0x0000000c11117c24 */ /* 0x000fce000f8e0210 */
.L_x_2804:
[----:B------:R-:W-:Y:S05]  /*1760*/  BSYNC.RECONVERGENT B0 ;  /* 0x0000000000007941 */ /* 0x000fea0003800200 */
.L_x_2802:
        /* <DEDUP_REMOVED lines=34> */
.L_x_2806:
        /* <DEDUP_REMOVED lines=10> */
.L_x_2807:
[----:B------:R-:W-:Y:S05]  /*1a30*/  BSYNC.RECONVERGENT B0 ;  /* 0x0000000000007941 */ /* 0x000fea0003800200 */
.L_x_2805:
        /* <DEDUP_REMOVED lines=33> */
.L_x_2809:
[----:B------:R-:W-:Y:S01]  /*1c50*/  IMAD.MOV.U32 R18, RZ, RZ, R16 ;  /* 0x000000ffff127224 */ /* 0x000fe200078e0010 */
[----:B------:R-:W-:Y:S01]  /*1c60*/  MOV R5, R17 ;  /* 0x0000001100057202 */ /* 0x000fe20000000f00 */
[----:B------:R-:W-:Y:S01]  /*1c70*/  IMAD.U32 R2, RZ, RZ, UR11 ;  /* 0x0000000bff027e24 */ /* 0x000fe2000f8e00ff */
[----:B------:R-:W-:Y:S01]  /*1c80*/  MOV R6, 0x1cb0 ;  /* 0x00001cb000067802 */ /* 0x000fe20000000f00 */
[----:B------:R-:W-:-:S07]  /*1c90*/  IMAD.U32 R3, RZ, RZ, UR12 ;  /* 0x0000000cff037e24 */ /* 0x000fce000f8e00ff */
[----:B------:R-:W-:Y:S05]  /*1ca0*/  CALL.REL.NOINC `($__internal_92_$__cuda_sm20_div_s64) ;  /* 0x0000002000487944 */ /* 0x000fea0003c00000 */
[----:B------:R-:W-:Y:S01]  /*1cb0*/  IADD3 R17, PT, PT, -R9, RZ, RZ ;  /* 0x000000ff09117210 */ /* 0x000fe20007ffe1ff */
[----:B------:R-:W-:-:S04]  /*1cc0*/  IMAD.MOV.U32 R12, RZ, RZ, R9 ;  /* 0x000000ffff0c7224 */ /* 0x000fc800078e0009 */
[----:B------:R-:W-:-:S07]  /*1cd0*/  IMAD R17, R17, UR11, R16 ;  /* 0x0000000b11117c24 */ /* 0x000fce000f8e0210 */
.L_x_2810:
[----:B------:R-:W-:Y:S05]  /*1ce0*/  BSYNC.RECONVERGENT B0 ;  /* 0x0000000000007941 */ /* 0x000fea0003800200 */
.L_x_2808:
        /* <DEDUP_REMOVED lines=9> */
.L_x_2786:
        /* <DEDUP_REMOVED lines=34> */
.L_x_2814:
        /* <DEDUP_REMOVED lines=10> */
.L_x_2815:
[----:B------:R-:W-:Y:S05]  /*2040*/  BSYNC.RECONVERGENT B0 ;  /* 0x0000000000007941 */ /* 0x000fea0003800200 */
.L_x_2813:
        /* <DEDUP_REMOVED lines=36> */
.L_x_2817:
        /* <DEDUP_REMOVED lines=10> */
.L_x_2818:
[----:B------:R-:W-:Y:S05]  /*2330*/  BSYNC.RECONVERGENT B0 ;  /* 0x0000000000007941 */ /* 0x000fea0003800200 */
.L_x_2816:
        /* <DEDUP_REMOVED lines=36> */
.L_x_2820:
        /* <DEDUP_REMOVED lines=10> */
.L_x_2821:
[----:B------:R-:W-:Y:S05]  /*2620*/  BSYNC.RECONVERGENT B0 ;  /* 0x0000000000007941 */ /* 0x000fea0003800200 */
.L_x_2819:
        /* <DEDUP_REMOVED lines=36> */
.L_x_2823:
        /* <DEDUP_REMOVED lines=9> */
.L_x_2824:
[----:B------:R-:W-:Y:S05]  /*2900*/  BSYNC.RECONVERGENT B0 ;  /* 0x0000000000007941 */ /* 0x000fea0003800200 */
.L_x_2822:
[----:B------:R-:W-:Y:S01]  /*2910*/  UMOV UR6, 0x6c ;  /* 0x0000006c00067882 */ /* 0x000fe20000000000 */
[----:B------:R-:W0:Y:S01]  /*2920*/  LDCU UR8, c[0x0][UR8+0x4c4] ;  /* 0x00009880080877ac */ /* 0x000e220008000800 */
[----:B------:R-:W-:Y:S02]  /*2930*/  ULEA UR6, UR9, UR6, 0x2 ;  /* 0x0000000609067291 */ /* 0x000fe4000f8e10ff */
[----:B------:R-:W-:-:S10]  /*2940*/  UIADD3 UR4, UPT, UPT, UR4, -0x4, URZ ;  /* 0xfffffffc04047890 */ /* 0x000fd4000fffe0ff */
[----:B------:R-:W1:Y:S01]  /*2950*/  LDCU UR6, c[0x0][UR6+0x380] ;  /* 0x00007000060677ac */ /* 0x000e620008000800 */
[C---:B0-----:R-:W-:Y:S02]  /*2960*/  IMAD R20, R17.reuse, UR8, R20 ;  /* 0x0000000811147c24 */ /* 0x041fe4000f8e0214 */
[----:B-1----:R-:W-:-:S07]  /*2970*/  IMAD R22, R17, UR6, R22 ;  /* 0x0000000611167c24 */ /* 0x002fce000f8e0216 */
.L_x_2812:
        /* <DEDUP_REMOVED lines=33> */
.L_x_2827:
        /* <DEDUP_REMOVED lines=10> */
.L_x_2828:
[----:B------:R-:W-:Y:S05]  /*2c30*/  BSYNC.RECONVERGENT B0 ;  /* 0x0000000000007941 */ /* 0x000fea0003800200 */
.L_x_2826:
        /* <DEDUP_REMOVED lines=36> */
.L_x_2830:
[----:B------:R-:W-:Y:S01]  /*2e80*/  MOV R18, R16 ;  /* 0x0000001000127202 */ /* 0x000fe20000000f00 */
[----:B------:R-:W-:Y:S01]  /*2e90*/  IMAD.MOV.U32 R5, RZ, RZ, R17 ;  /* 0x000000ffff057224 */ /* 0x000fe200078e0011 */
[----:B------:R-:W-:Y:S01]  /*2ea0*/  MOV R3, UR10 ;  /* 0x0000000a00037c02 */ /* 0x000fe20008000f00 */
[----:B------:R-:W-:Y:S01]  /*2eb0*/  IMAD.U32 R2, RZ, RZ, UR9 ;  /* 0x00000009ff027e24 */ /* 0x000fe2000f8e00ff */
[----:B------:R-:W-:-:S07]  /*2ec0*/  MOV R6, 0x2ee0 ;  /* 0x00002ee000067802 */ /* 0x000fce0000000f00 */
[----:B------:R-:W-:Y:S05]  /*2ed0*/  CALL.REL.NOINC `($__internal_92_$__cuda_sm20_div_s64) ;  /* 0x0000000c00bc7944 */ /* 0x000fea0003c00000 */
[--C-:B------:R-:W-:Y:S02]  /*2ee0*/  IMAD.MOV R17, RZ, RZ, -R9.reuse ;  /* 0x000000ffff117224 */ /* 0x100fe400078e0a09 */
[----:B------:R-:W-:Y:S02]  /*2ef0*/  IMAD.MOV.U32 R12, RZ, RZ, R9 ;  /* 0x000000ffff0c7224 */ /* 0x000fe400078e0009 */
[----:B------:R-:W-:-:S07]  /*2f00*/  IMAD R17, R17, UR9, R16 ;  /* 0x0000000911117c24 */ /* 0x000fce000f8e0210 */
.L_x_2831:
[----:B------:R-:W-:Y:S05]  /*2f10*/  BSYNC.RECONVERGENT B0 ;  /* 0x0000000000007941 */ /* 0x000fea0003800200 */
.L_x_2829:
[----:B------:R-:W-:Y:S01]  /*2f20*/  UMOV UR5, 0x6c ;  /* 0x0000006c00057882 */ /* 0x000fe20000000000 */
[----:B------:R-:W0:Y:S01]  /*2f30*/  LDCU UR7, c[0x0][UR7+0x4c4] ;  /* 0x00009880070777ac */ /* 0x000e220008000800 */
[----:B------:R-:W-:Y:S02]  /*2f40*/  ULEA UR5, UR8, UR5, 0x2 ;  /* 0x0000000508057291 */ /* 0x000fe4000f8e10ff */
[----:B------:R-:W-:-:S10]  /*2f50*/  UIADD3 UR4, UPT, UPT, UR4, -0x2, URZ ;  /* 0xfffffffe04047890 */ /* 0x000fd4000fffe0ff */
[----:B------:R-:W1:Y:S01]  /*2f60*/  LDCU UR5, c[0x0][UR5+0x380] ;  /* 0x00007000050577ac */ /* 0x000e620008000800 */
[C---:B0-----:R-:W-:Y:S02]  /*2f70*/  IMAD R20, R17.reuse, UR7, R20 ;  /* 0x0000000711147c24 */ /* 0x041fe4000f8e0214 */
[----:B-1----:R-:W-:-:S07]  /*2f80*/  IMAD R22, R17, UR5, R22 ;  /* 0x0000000511167c24 */ /* 0x002fce000f8e0216 */
.L_x_2825:
        /* <DEDUP_REMOVED lines=29> */
.L_x_2833:
[----:B------:R-:W-:Y:S02]  /*3160*/  MOV R3, R8 ;  /* 0x0000000800037202 */ /* 0x000fe40000000f00 */
[----:B------:R-:W-:-:S07]  /*3170*/  MOV R2, 0x3190 ;  /* 0x0000319000027802 */ /* 0x000fce0000000f00 */
[----:B------:R-:W-:Y:S05]  /*3180*/  CALL.REL.NOINC `($__internal_93_$__cuda_sm20_rem_s64) ;  /* 0x00000010006c7944 */ /* 0x000fea0003c00000 */
.L_x_2834:
[----:B------:R-:W-:Y:S05]  /*3190*/  BSYNC.RECONVERGENT B0 ;  /* 0x0000000000007941 */ /* 0x000fea0003800200 */
.L_x_2832:
[----:B------:R-:W0:Y:S01]  /*31a0*/  LDCU UR4, c[0x0][UR6+0x4c4] ;  /* 0x00009880060477ac */ /* 0x000e220008000800 */
[----:B------:R-:W1:Y:S01]  /*31b0*/  LDCU UR6, c[0x0][UR6+0x3ec] ;  /* 0x00007d80060677ac */ /* 0x000e620008000800 */
[C---:B0-----:R-:W-:Y:S02]  /*31c0*/  IMAD R20, R12.reuse, UR4, R20 ;  /* 0x000000040c147c24 */ /* 0x041fe4000f8e0214 */
[----:B-1----:R-:W-:-:S07]  /*31d0*/  IMAD R22, R12, UR6, R22 ;  /* 0x000000060c167c24 */ /* 0x002fce000f8e0216 */
.L_x_2785:
        /* <DEDUP_REMOVED lines=90> */
.L_x_2838:
[----:B------:R-:W-:Y:S05]  /*3780*/  BSYNC.RECONVERGENT B1 ;  /* 0x0000000000017941 */ /* 0x000fea0003800200 */
.L_x_2837:
        /* <DEDUP_REMOVED lines=47> */
.L_x_2836:
[----:B------:R-:W-:Y:S05]  /*3a80*/  BSYNC.RECONVERGENT B0 ;  /* 0x0000000000007941 */ /* 0x000fea0003800200 */
.L_x_2835:
        /* <DEDUP_REMOVED lines=52> */
        .weak           $__internal_92_$__cuda_sm20_div_s64
        .type           $__internal_92_$__cuda_sm20_div_s64,@function
        .size           $__internal_92_$__cuda_sm20_div_s64,($__internal_93_$__cuda_sm20_rem_s64 - $__internal_92_$__cuda_sm20_div_s64)
$__internal_92_$__cuda_sm20_div_s64:
        /* <DEDUP_REMOVED lines=86> */
[----:B------:R-:W-:Y:S06]  /*4330*/  RET.REL.NODEC R10 `(_ZN2at6native16triu_tril_kernelIaiLb1ELi8ELb0EEEvNS_4cuda6detail10TensorInfoIT_T0_EENS4_IKS5_S6_EEllS6_) ;  /* 0xffffffbc0a307950 */ /* 0x000fec0003c3ffff */
        .weak           $__internal_93_$__cuda_sm20_rem_s64
        .type           $__internal_93_$__cuda_sm20_rem_s64,@function
        .size           $__internal_93_$__cuda_sm20_rem_s64,(.L_x_6383 - $__internal_93_$__cuda_sm20_rem_s64)
$__internal_93_$__cuda_sm20_rem_s64:
        /* <DEDUP_REMOVED lines=74> */
[----:B------:R-:W-:Y:S06]  /*47e0*/  RET.REL.NODEC R2 `(_ZN2at6native16triu_tril_kernelIaiLb1ELi8ELb0EEEvNS_4cuda6detail10TensorInfoIT_T0_EENS4_IKS5_S6_EEllS6_) ;  /* 0xffffffb802047950 */ /* 0x000fec0003c3ffff */
.L_x_2839:
        /* <DEDUP_REMOVED lines=9> */
.L_x_6383:


//--------------------- .text._ZN2at6native16triu_tril_kernelIaiLb1ELi8ELb1EEEvNS_4cuda6detail10TensorInfoIT_T0_EENS4_IKS5_S6_EEllS6_ --------------------------
	.section	.text._ZN2at6native16triu_tril_kernelIaiLb1ELi8ELb1EEEvNS_4cuda6detail10TensorInfoIT_T0_EENS4_IKS5_S6_EEllS6_,"ax",@progbits
	.align	128
        .global         _ZN2at6native16triu_tril_kernelIaiLb1ELi8ELb1EEEvNS_4cuda6detail10TensorInfoIT_T0_EENS4_IKS5_S6_EEllS6_
        .type           _ZN2at6native16triu_tril_kernelIaiLb1ELi8ELb1EEEvNS_4cuda6detail10TensorInfoIT_T0_EENS4_IKS5_S6_EEllS6_,@function
        .size           _ZN2at6native16triu_tril_kernelIaiLb1ELi8ELb1EEEvNS_4cuda6detail10TensorInfoIT_T0_EENS4_IKS5_S6_EEllS6_,(.L_x_6385 - _ZN2at6native16triu_tril_kernelIaiLb1ELi8ELb1EEEvNS_4cuda6detail10TensorInfoIT_T0_EENS4_IKS5_S6_EEllS6_)
        .other          _ZN2at6native16triu_tril_kernelIaiLb1ELi8ELb1EEEvNS_4cuda6detail10TensorInfoIT_T0_EENS4_IKS5_S6_EEllS6_,@"STO_CUDA_ENTRY STV_DEFAULT"
_ZN2at6native16triu_tril_kernelIaiLb1ELi8ELb1EEEvNS_4cuda6detail10TensorInfoIT_T0_EENS4_IKS5_S6_EEllS6_:
.text._ZN2at6native16triu_tril_kernelIaiLb1ELi8ELb1EEEvNS_4cuda6detail10TensorInfoIT_T0_EENS4_IKS5_S6_EEllS6_:
        /* <DEDUP_REMOVED lines=40> */
.L_x_2841:
[----:B------:R-:W0:Y:S01]  /*0280*/  LDCU UR6, c[0x0][0x540] ;  /* 0x0000a800ff0677ac */ /* 0x000e220008000800 */
[----:B------:R-:W-:Y:S01]  /*0290*/  MOV R20, R6 ;  /* 0x0000000600147202 */ /* 0x000fe20000000f00 */
[----:B------:R-:W-:Y:S01]  /*02a0*/  IMAD.U32 R4, RZ, RZ, UR4 ;  /* 0x00000004ff047e24 */ /* 0x000fe2000f8e00ff */
[----:B------:R-:W-:Y:S01]  /*02b0*/  MOV R8, 0x2e0 ;  /* 0x000002e000087802 */ /* 0x000fe20000000f00 */
[----:B0-----:R-:W-:-:S07]  /*02c0*/  IMAD.U32 R3, RZ, RZ, UR6 ;  /* 0x00000006ff037e24 */ /* 0x001fce000f8e00ff */
[----:B------:R-:W-:Y:S05]  /*02d0*/  CALL.REL.NOINC `($__internal_94_$__cuda_sm20_div_s64) ;  /* 0x0000003400607944 */ /* 0x000fea0003c00000 */
[----:B------:R-:W0:Y:S01]  /*02e0*/  LDCU UR6, c[0x0][0x540] ;  /* 0x0000a800ff0677ac */ /* 0x000e220008000800 */
[----:B------:R-:W-:-:S05]  /*02f0*/  IADD3 R3, PT, PT, -R10, RZ, RZ ;  /* 0x000000ff0a037210 */ /* 0x000fca0007ffe1ff */
[----:B0-----:R-:W-:-:S07]  /*0300*/  IMAD R6, R3, UR6, R6 ;  /* 0x0000000603067c24 */ /* 0x001fce000f8e0206 */
.L_x_2842:
[----:B------:R-:W-:Y:S05]  /*0310*/  BSYNC.RECONVERGENT B0 ;  /* 0x0000000000007941 */ /* 0x000fea0003800200 */
.L_x_2840:
        /* <DEDUP_REMOVED lines=26> */
.L_x_2844:
[----:B------:R-:W-:Y:S01]  /*04c0*/  IMAD.MOV.U32 R16, RZ, RZ, R10 ;  /* 0x000000ffff107224 */ /* 0x000fe200078e000a */
[----:B------:R-:W-:Y:S02]  /*04d0*/  MOV R15, R11 ;  /* 0x0000000b000f7202 */ /* 0x000fe40000000f00 */
[----:B------:R-:W-:-:S07]  /*04e0*/  MOV R18, 0x500 ;  /* 0x0000050000127802 */ /* 0x000fce0000000f00 */
[----:B------:R-:W-:Y:S05]  /*04f0*/  CALL.REL.NOINC `($__internal_95_$__cuda_sm20_rem_s64) ;  /* 0x0000003800307944 */ /* 0x000fea0003c00000 */
[----:B------:R-:W-:-:S07]  /*0500*/  IMAD.MOV.U32 R21, RZ, RZ, R13 ;  /* 0x000000ffff157224 */ /* 0x000fce00078e000d */
.L_x_2845:
[----:B------:R-:W-:Y:S05]  /*0510*/  BSYNC.RECONVERGENT B0 ;  /* 0x0000000000007941 */ /* 0x000fea0003800200 */
.L_x_2843:
        /* <DEDUP_REMOVED lines=30> */
.L_x_2847:
[----:B------:R-:W-:Y:S01]  /*0700*/  IMAD.MOV.U32 R20, RZ, RZ, R10 ;  /* 0x000000ffff147224 */ /* 0x000fe200078e000a */
[----:B------:R-:W-:Y:S01]  /*0710*/  MOV R5, R11 ;  /* 0x0000000b00057202 */ /* 0x000fe20000000f00 */
[----:B------:R-:W-:Y:S01]  /*0720*/  IMAD.MOV.U32 R4, RZ, RZ, R7 ;  /* 0x000000ffff047224 */ /* 0x000fe200078e0007 */
[----:B------:R-:W-:-:S07]  /*0730*/  MOV R8, 0x750 ;  /* 0x0000075000087802 */ /* 0x000fce0000000f00 */
[----:B-1----:R-:W-:Y:S05]  /*0740*/  CALL.REL.NOINC `($__internal_94_$__cuda_sm20_div_s64) ;  /* 0x0000003000447944 */ /* 0x002fea0003c00000 */
[----:B------:R-:W-:-:S07]  /*0750*/  IMAD.MOV.U32 R13, RZ, RZ, R10 ;  /* 0x000000ffff0d7224 */ /* 0x000fce00078e000a */
.L_x_2848:
[----:B------:R-:W-:Y:S05]  /*0760*/  BSYNC.RECONVERGENT B0 ;  /* 0x0000000000007941 */ /* 0x000fea0003800200 */
.L_x_2846:
        /* <DEDUP_REMOVED lines=14> */
.L_x_2875:
        /* <DEDUP_REMOVED lines=30> */
.L_x_2852:
[----:B------:R-:W-:Y:S01]  /*0a30*/  MOV R5, R11 ;  /* 0x0000000b00057202 */ /* 0x000fe20000000f00 */
[----:B------:R-:W-:Y:S01]  /*0a40*/  IMAD.MOV.U32 R20, RZ, RZ, R13 ;  /* 0x000000ffff147224 */ /* 0x000fe200078e000d */
[----:B------:R-:W-:Y:S01]  /*0a50*/  MOV R4, UR8 ;  /* 0x0000000800047c02 */ /* 0x000fe20008000f00 */
[----:B------:R-:W-:Y:S01]  /*0a60*/  IMAD.U32 R3, RZ, RZ, UR6 ;  /* 0x00000006ff037e24 */ /* 0x000fe2000f8e00ff */
[----:B------:R-:W-:-:S07]  /*0a70*/  MOV R8, 0xa90 ;  /* 0x00000a9000087802 */ /* 0x000fce0000000f00 */
[----:B------:R-:W-:Y:S05]  /*0a80*/  CALL.REL.NOINC `($__internal_94_$__cuda_sm20_div_s64) ;  /* 0x0000002c00747944 */ /* 0x000fea0003c00000 */
[--C-:B------:R-:W-:Y:S01]  /*0a90*/  IMAD.MOV R4, RZ, RZ, -R10.reuse ;  /* 0x000000ffff047224 */ /* 0x100fe200078e0a0a */
[----:B------:R-:W-:Y:S01]  /*0aa0*/  MOV R23, R11 ;  /* 0x0000000b00177202 */ /* 0x000fe20000000f00 */
[----:B------:R-:W-:Y:S02]  /*0ab0*/  IMAD.MOV.U32 R22, RZ, RZ, R10 ;  /* 0x000000ffff167224 */ /* 0x000fe400078e000a */
[----:B------:R-:W-:-:S07]  /*0ac0*/  IMAD R4, R4, UR6, R13 ;  /* 0x0000000604047c24 */ /* 0x000fce000f8e020d */
.L_x_2853:
[----:B------:R-:W-:Y:S05]  /*0ad0*/  BSYNC.RECONVERGENT B0 ;  /* 0x0000000000007941 */ /* 0x000fea0003800200 */
.L_x_2851:
        /* <DEDUP_REMOVED lines=34> */
.L_x_2855:
[----:B------:R-:W-:Y:S01]  /*0d00*/  IMAD.MOV.U32 R20, RZ, RZ, R22 ;  /* 0x000000ffff147224 */ /* 0x000fe200078e0016 */
[----:B------:R-:W-:Y:S01]  /*0d10*/  MOV R3, UR9 ;  /* 0x0000000900037c02 */ /* 0x000fe20008000f00 */
[----:B------:R-:W-:Y:S01]  /*0d20*/  IMAD.MOV.U32 R5, RZ, RZ, R23 ;  /* 0x000000ffff057224 */ /* 0x000fe200078e0017 */
[----:B------:R-:W-:Y:S01]  /*0d30*/  MOV R8, 0xd60 ;  /* 0x00000d6000087802 */ /* 0x000fe20000000f00 */
[----:B------:R-:W-:-:S07]  /*0d40*/  IMAD.U32 R4, RZ, RZ, UR7 ;  /* 0x00000007ff047e24 */ /* 0x000fce000f8e00ff */
[----:B------:R-:W-:Y:S05]  /*0d50*/  CALL.REL.NOINC `($__internal_94_$__cuda_sm20_div_s64) ;  /* 0x0000002800c07944 */ /* 0x000fea0003c00000 */
[----:B------:R-:W-:Y:S01]  /*0d60*/  IMAD.MOV R3, RZ, RZ, -R10 ;  /* 0x000000ffff037224 */ /* 0x000fe200078e0a0a */
[----:B------:R-:W-:Y:S01]  /*0d70*/  MOV R16, R10 ;  /* 0x0000000a00107202 */ /* 0x000fe20000000f00 */
[----:B------:R-:W-:Y:S02]  /*0d80*/  IMAD.MOV.U32 R17, RZ, RZ, R11 ;  /* 0x000000ffff117224 */ /* 0x000fe400078e000b */
[----:B------:R-:W-:-:S07]  /*0d90*/  IMAD R22, R3, UR9, R22 ;  /* 0x0000000903167c24 */ /* 0x000fce000f8e0216 */
.L_x_2856:
[----:B------:R-:W-:Y:S05]  /*0da0*/  BSYNC.RECONVERGENT B0 ;  /* 0x0000000000007941 */ /* 0x000fea0003800200 */
.L_x_2854:
        /* <DEDUP_REMOVED lines=34> */
.L_x_2858:
[----:B------:R-:W-:Y:S01]  /*0fd0*/  IMAD.MOV.U32 R20, RZ, RZ, R16 ;  /* 0x000000ffff147224 */ /* 0x000fe200078e0010 */
[----:B------:R-:W-:Y:S01]  /*0fe0*/  MOV R5, R17 ;  /* 0x0000001100057202 */ /* 0x000fe20000000f00 */
[----:B------:R-:W-:Y:S01]  /*0ff0*/  IMAD.U32 R3, RZ, RZ, UR9 ;  /* 0x00000009ff037e24 */ /* 0x000fe2000f8e00ff */
[----:B------:R-:W-:Y:S01]  /*1000*/  MOV R8, 0x1030 ;  /* 0x0000103000087802 */ /* 0x000fe20000000f00 */
[----:B------:R-:W-:-:S07]  /*1010*/  IMAD.U32 R4, RZ, RZ, UR8 ;  /* 0x00000008ff047e24 */ /* 0x000fce000f8e00ff */
[----:B------:R-:W-:Y:S05]  /*1020*/  CALL.REL.NOINC `($__internal_94_$__cuda_sm20_div_s64) ;  /* 0x00000028000c7944 */ /* 0x000fea0003c00000 */
[----:B------:R-:W-:Y:S01]  /*1030*/  IADD3 R3, PT, PT, -R10, RZ, RZ ;  /* 0x000000ff0a037210 */ /* 0x000fe20007ffe1ff */
[----:B------:R-:W-:Y:S02]  /*1040*/  IMAD.MOV.U32 R12, RZ, RZ, R10 ;  /* 0x000000ffff0c7224 */ /* 0x000fe400078e000a */
[----:B------:R-:W-:Y:S02]  /*1050*/  IMAD.MOV.U32 R13, RZ, RZ, R11 ;  /* 0x000000ffff0d7224 */ /* 0x000fe400078e000b */
[----:B------:R-:W-:-:S07]  /*1060*/  IMAD R16, R3, UR9, R16 ;  /* 0x0000000903107c24 */ /* 0x000fce000f8e0210 */
.L_x_2859:
[----:B------:R-:W-:Y:S05]  /*1070*/  BSYNC.RECONVERGENT B0 ;  /* 0x0000000000007941 */ /* 0x000fea0003800200 */
.L_x_2857:
        /* <DEDUP_REMOVED lines=34> */
.L_x_2861:
        /* <DEDUP_REMOVED lines=10> */
.L_x_2862:
[----:B------:R-:W-:Y:S05]  /*1340*/  BSYNC.RECONVERGENT B0 ;  /* 0x0000000000007941 */ /* 0x000fea0003800200 */
.L_x_2860:
        /* <DEDUP_REMOVED lines=34> */
.L_x_2864:
        /* <DEDUP_REMOVED lines=10> */
.L_x_2865:
[----:B------:R-:W-:Y:S05]  /*1610*/  BSYNC.RECONVERGENT B0 ;  /* 0x0000000000007941 */ /* 0x000fea0003800200 */
.L_x_2863:
        /* <DEDUP_REMOVED lines=34> */
.L_x_2867:
        /* <DEDUP_REMOVED lines=10> */
.L_x_2868:
[----:B------:R-:W-:Y:S05]  /*18e0*/  BSYNC.RECONVERGENT B0 ;  /* 0x0000000000007941 */ /* 0x000fea0003800200 */
.L_x_2866:
        /* <DEDUP_REMOVED lines=34> */
.L_x_2870:
        /* <DEDUP_REMOVED lines=10> */
.L_x_2871:
[----:B------:R-:W-:Y:S05]  /*1bb0*/  BSYNC.RECONVERGENT B0 ;  /* 0x0000000000007941 */ /* 0x000fea0003800200 */
.L_x_2869:
        /* <DEDUP_REMOVED lines=33> */
.L_x_2873:
[----:B------:R-:W-:Y:S01]  /*1dd0*/  IMAD.MOV.U32 R20, RZ, RZ, R12 ;  /* 0x000000ffff147224 */ /* 0x000fe200078e000c */
[----:B------:R-:W-:Y:S01]  /*1de0*/  MOV R3, UR8 ;  /* 0x0000000800037c02 */ /* 0x000fe20008000f00 */
[----:B------:R-:W-:Y:S01]  /*1df0*/  IMAD.MOV.U32 R5, RZ, RZ, R13 ;  /* 0x000000ffff057224 */ /* 0x000fe200078e000d */
[----:B------:R-:W-:Y:S01]  /*1e00*/  MOV R8, 0x1e30 ;  /* 0x00001e3000087802 */ /* 0x000fe20000000f00 */
[----:B------:R-:W-:-:S07]  /*1e10*/  IMAD.U32 R4, RZ, RZ, UR9 ;  /* 0x00000009ff047e24 */ /* 0x000fce000f8e00ff */
[----:B------:R-:W-:Y:S05]  /*1e20*/  CALL.REL.NOINC `($__internal_94_$__cuda_sm20_div_s64) ;  /* 0x00000018008c7944 */ /* 0x000fea0003c00000 */
[----:B------:R-:W-:Y:S01]  /*1e30*/  IMAD.MOV R3, RZ, RZ, -R10 ;  /* 0x000000ffff037224 */ /* 0x000fe200078e0a0a */
[----:B------:R-:W-:-:S03]  /*1e40*/  MOV R13, R10 ;  /* 0x0000000a000d7202 */ /* 0x000fc60000000f00 */
[----:B------:R-:W-:-:S07]  /*1e50*/  IMAD R12, R3, UR8, R12 ;  /* 0x00000008030c7c24 */ /* 0x000fce000f8e020c */
.L_x_2874:
[----:B------:R-:W-:Y:S05]  /*1e60*/  BSYNC.RECONVERGENT B0 ;  /* 0x0000000000007941 */ /* 0x000fea0003800200 */
.L_x_2872:
        /* <DEDUP_REMOVED lines=9> */
.L_x_2850:
        /* <DEDUP_REMOVED lines=34> */
.L_x_2878:
        /* <DEDUP_REMOVED lines=10> */
.L_x_2879:
[----:B------:R-:W-:Y:S05]  /*21c0*/  BSYNC.RECONVERGENT B0 ;  /* 0x0000000000007941 */ /* 0x000fea0003800200 */
.L_x_2877:
        /* <DEDUP_REMOVED lines=34> */
.L_x_2881:
        /* <DEDUP_REMOVED lines=10> */
.L_x_2882:
[----:B------:R-:W-:Y:S05]  /*2490*/  BSYNC.RECONVERGENT B0 ;  /* 0x0000000000007941 */ /* 0x000fea0003800200 */
.L_x_2880:
        /* <DEDUP_REMOVED lines=34> */
.L_x_2884:
[----:B------:R-:W-:Y:S01]  /*26c0*/  MOV R20, R12 ;  /* 0x0000000c00147202 */ /* 0x000fe20000000f00 */
[----:B------:R-:W-:Y:S01]  /*26d0*/  IMAD.MOV.U32 R5, RZ, RZ, R13 ;  /* 0x000000ffff057224 */ /* 0x000fe200078e000d */
[----:B------:R-:W-:Y:S01]  /*26e0*/  MOV R4, UR6 ;  /* 0x0000000600047c02 */ /* 0x000fe20008000f00 */
[----:B------:R-:W-:Y:S01]  /*26f0*/  IMAD.U32 R3, RZ, RZ, UR8 ;  /* 0x00000008ff037e24 */ /* 0x000fe2000f8e00ff */
[----:B------:R-:W-:-:S07]  /*2700*/  MOV R8, 0x2720 ;  /* 0x0000272000087802 */ /* 0x000fce0000000f00 */
[----:B------:R-:W-:Y:S05]  /*2710*/  CALL.REL.NOINC `($__internal_94_$__cuda_sm20_div_s64) ;  /* 0x0000001000507944 */ /* 0x000fea0003c00000 */
[----:B------:R-:W-:Y:S01]  /*2720*/  IMAD.MOV R3, RZ, RZ, -R10 ;  /* 0x000000ffff037224 */ /* 0x000fe200078e0a0a */
[----:B------:R-:W-:Y:S01]  /*2730*/  MOV R16, R10 ;  /* 0x0000000a00107202 */ /* 0x000fe20000000f00 */
[----:B------:R-:W-:Y:S02]  /*2740*/  IMAD.MOV.U32 R17, RZ, RZ, R11 ;  /* 0x000000ffff117224 */ /* 0x000fe400078e000b */
[----:B------:R-:W-:-:S07]  /*2750*/  IMAD R12, R3, UR8, R12 ;  /* 0x00000008030c7c24 */ /* 0x000fce000f8e020c */
.L_x_2885:
[----:B------:R-:W-:Y:S05]  /*2760*/  BSYNC.RECONVERGENT B0 ;  /* 0x0000000000007941 */ /* 0x000fea0003800200 */
.L_x_2883:
        /* <DEDUP_REMOVED lines=34> */
.L_x_2887:
[----:B------:R-:W-:Y:S01]  /*2990*/  IMAD.MOV.U32 R20, RZ, RZ, R16 ;  /* 0x000000ffff147224 */ /* 0x000fe200078e0010 */
[----:B------:R-:W-:Y:S01]  /*29a0*/  MOV R5, R17 ;  /* 0x0000001100057202 */ /* 0x000fe20000000f00 */
[----:B------:R-:W-:Y:S01]  /*29b0*/  IMAD.U32 R3, RZ, RZ, UR8 ;  /* 0x00000008ff037e24 */ /* 0x000fe2000f8e00ff */
[----:B------:R-:W-:Y:S02]  /*29c0*/  MOV R4, UR7 ;  /* 0x0000000700047c02 */ /* 0x000fe40008000f00 */
[----:B------:R-:W-:-:S07]  /*29d0*/  MOV R8, 0x29f0 ;  /* 0x000029f000087802 */ /* 0x000fce0000000f00 */
[----:B------:R-:W-:Y:S05]  /*29e0*/  CALL.REL.NOINC `($__internal_94_$__cuda_sm20_div_s64) ;  /* 0x0000000c009c7944 */ /* 0x000fea0003c00000 */
[----:B------:R-:W-:Y:S01]  /*29f0*/  IMAD.MOV R3, RZ, RZ, -R10 ;  /* 0x000000ffff037224 */ /* 0x000fe200078e0a0a */
[----:B------:R-:W-:-:S03]  /*2a00*/  MOV R13, R10 ;  /* 0x0000000a000d7202 */ /* 0x000fc60000000f00 */
[----:B------:R-:W-:-:S07]  /*2a10*/  IMAD R16, R3, UR8, R16 ;  /* 0x0000000803107c24 */ /* 0x000fce000f8e0210 */
.L_x_2888:
[----:B------:R-:W-:Y:S05]  /*2a20*/  BSYNC.RECONVERGENT B0 ;  /* 0x0000000000007941 */ /* 0x000fea0003800200 */
.L_x_2886:
[----:B------:R-:W-:Y:S01]  /*2a30*/  UMOV UR5, 0x6c ;  /* 0x0000006c00057882 */ /* 0x000fe20000000000 */
[----:B------:R-:W-:Y:S02]  /*2a40*/  UIADD3 UR4, UPT, UPT, UR4, -0x4, URZ ;  /* 0xfffffffc04047890 */ /* 0x000fe4000fffe0ff */
[----:B------:R-:W-:-:S12]  /*2a50*/  ULEA UR5, UR6, UR5, 0x2 ;  /* 0x0000000506057291 */ /* 0x000fd8000f8e10ff */
[----:B------:R-:W0:Y:S02]  /*2a60*/  LDCU UR5, c[0x0][UR5+0x380] ;  /* 0x00007000050577ac */ /* 0x000e240008000800 */
[----:B0-----:R-:W-:-:S07]  /*2a70*/  IMAD R21, R16, UR5, R21 ;  /* 0x0000000510157c24 */ /* 0x001fce000f8e0215 */
.L_x_2876:
        /* <DEDUP_REMOVED lines=33> */
.L_x_2891:
[----:B------:R-:W-:Y:S01]  /*2c90*/  MOV R5, R11 ;  /* 0x0000000b00057202 */ /* 0x000fe20000000f00 */
[----:B------:R-:W-:Y:S01]  /*2ca0*/  IMAD.MOV.U32 R20, RZ, RZ, R13 ;  /* 0x000000ffff147224 */ /* 0x000fe200078e000d */
[----:B------:R-:W-:Y:S01]  /*2cb0*/  MOV R3, UR5 ;  /* 0x0000000500037c02 */ /* 0x000fe20008000f00 */
[----:B------:R-:W-:Y:S01]  /*2cc0*/  IMAD.U32 R4, RZ, RZ, UR6 ;  /* 0x00000006ff047e24 */ /* 0x000fe2000f8e00ff */
[----:B------:R-:W-:-:S07]  /*2cd0*/  MOV R8, 0x2cf0 ;  /* 0x00002cf000087802 */ /* 0x000fce0000000f00 */
[----:B------:R-:W-:Y:S05]  /*2ce0*/  CALL.REL.NOINC `($__internal_94_$__cuda_sm20_div_s64) ;  /* 0x0000000800dc7944 */ /* 0x000fea0003c00000 */
[----:B------:R-:W-:Y:S01]  /*2cf0*/  IADD3 R4, PT, PT, -R10, RZ, RZ ;  /* 0x000000ff0a047210 */ /* 0x000fe20007ffe1ff */
[----:B------:R-:W-:Y:S01]  /*2d00*/  IMAD.MOV.U32 R16, RZ, RZ, R10 ;  /* 0x000000ffff107224 */ /* 0x000fe200078e000a */
[----:B------:R-:W-:-:S03]  /*2d10*/  MOV R17, R11 ;  /* 0x0000000b00117202 */ /* 0x000fc60000000f00 */
[----:B------:R-:W-:-:S07]  /*2d20*/  IMAD R4, R4, UR5, R13 ;  /* 0x0000000504047c24 */ /* 0x000fce000f8e020d */
.L_x_2892:
[----:B------:R-:W-:Y:S05]  /*2d30*/  BSYNC.RECONVERGENT B0 ;  /* 0x0000000000007941 */ /* 0x000fea0003800200 */
.L_x_2890:
        /* <DEDUP_REMOVED lines=34> */
.L_x_2894:
[----:B------:R-:W-:Y:S01]  /*2f60*/  MOV R20, R16 ;  /* 0x0000001000147202 */ /* 0x000fe20000000f00 */
[----:B------:R-:W-:Y:S01]  /*2f70*/  IMAD.MOV.U32 R5, RZ, RZ, R17 ;  /* 0x000000ffff057224 */ /* 0x000fe200078e0011 */
[----:B------:R-:W-:Y:S01]  /*2f80*/  MOV R3, UR6 ;  /* 0x0000000600037c02 */ /* 0x000fe20008000f00 */
[----:B------:R-:W-:Y:S01]  /*2f90*/  IMAD.U32 R4, RZ, RZ, UR8 ;  /* 0x00000008ff047e24 */ /* 0x000fe2000f8e00ff */
[----:B------:R-:W-:-:S07]  /*2fa0*/  MOV R8, 0x2fc0 ;  /* 0x00002fc000087802 */ /* 0x000fce0000000f00 */
[----:B------:R-:W-:Y:S05]  /*2fb0*/  CALL.REL.NOINC `($__internal_94_$__cuda_sm20_div_s64) ;  /* 0x0000000800287944 */ /* 0x000fea0003c00000 */
[----:B------:R-:W-:Y:S01]  /*2fc0*/  IADD3 R3, PT, PT, -R10, RZ, RZ ;  /* 0x000000ff0a037210 */ /* 0x000fe20007ffe1ff */
[----:B------:R-:W-:-:S04]  /*2fd0*/  IMAD.MOV.U32 R13, RZ, RZ, R10 ;  /* 0x000000ffff0d7224 */ /* 0x000fc800078e000a */
[----:B------:R-:W-:-:S07]  /*2fe0*/  IMAD R16, R3, UR6, R16 ;  /* 0x0000000603107c24 */ /* 0x000fce000f8e0210 */
.L_x_2895:
[----:B------:R-:W-:Y:S05]  /*2ff0*/  BSYNC.RECONVERGENT B0 ;  /* 0x0000000000007941 */ /* 0x000fea0003800200 */
.L_x_2893:
[----:B------:R-:W-:Y:S01]  /*3000*/  UMOV UR5, 0x6c ;  /* 0x0000006c00057882 */ /* 0x000fe20000000000 */
[----:B------:R-:W-:Y:S02]  /*3010*/  UIADD3 UR4, UPT, UPT, UR4, -0x2, URZ ;  /* 0xfffffffe04047890 */ /* 0x000fe4000fffe0ff */
[----:B------:R-:W-:-:S12]  /*3020*/  ULEA UR5, UR7, UR5, 0x2 ;  /* 0x0000000507057291 */ /* 0x000fd8000f8e10ff */
[----:B------:R-:W0:Y:S02]  /*3030*/  LDCU UR5, c[0x0][UR5+0x380] ;  /* 0x00007000050577ac */ /* 0x000e240008000800 */
[----:B0-----:R-:W-:-:S07]  /*3040*/  IMAD R21, R16, UR5, R21 ;  /* 0x0000000510157c24 */ /* 0x001fce000f8e0215 */
.L_x_2889:
        /* <DEDUP_REMOVED lines=29> */
.L_x_2897:
[----:B------:R-:W-:Y:S01]  /*3220*/  MOV R16, R13 ;  /* 0x0000000d00107202 */ /* 0x000fe20000000f00 */
[----:B------:R-:W-:Y:S01]  /*3230*/  IMAD.MOV.U32 R15, RZ, RZ, R11 ;  /* 0x000000ffff0f7224 */ /* 0x000fe200078e000b */
[----:B------:R-:W-:Y:S01]  /*3240*/  MOV R3, UR5 ;  /* 0x0000000500037c02 */ /* 0x000fe20008000f00 */
[----:B------:R-:W-:Y:S01]  /*3250*/  IMAD.U32 R7, RZ, RZ, UR6 ;  /* 0x00000006ff077e24 */ /* 0x000fe2000f8e00ff */
[----:B------:R-:W-:-:S07]  /*3260*/  MOV R18, 0x3280 ;  /* 0x0000328000127802 */ /* 0x000fce0000000f00 */
[----:B------:R-:W-:Y:S05]  /*3270*/  CALL.REL.NOINC `($__internal_95_$__cuda_sm20_rem_s64) ;  /* 0x0000000800d07944 */ /* 0x000fea0003c00000 */
.L_x_2898:
[----:B------:R-:W-:Y:S05]  /*3280*/  BSYNC.RECONVERGENT B0 ;  /* 0x0000000000007941 */ /* 0x000fea0003800200 */
.L_x_2896:
[----:B------:R-:W-:Y:S02]  /*3290*/  UMOV UR5, 0x6c ;  /* 0x0000006c00057882 */ /* 0x000fe40000000000 */
[----:B------:R-:W-:-:S12]  /*32a0*/  ULEA UR5, UR4, UR5, 0x2 ;  /* 0x0000000504057291 */ /* 0x000fd8000f8e10ff */
[----:B------:R-:W0:Y:S02]  /*32b0*/  LDCU UR5, c[0x0][UR5+0x380] ;  /* 0x00007000050577ac */ /* 0x000e240008000800 */
[----:B0-----:R-:W-:-:S07]  /*32c0*/  IMAD R21, R13, UR5, R21 ;  /* 0x000000050d157c24 */ /* 0x001fce000f8e0215 */
.L_x_2849:
        /* <DEDUP_REMOVED lines=89> */
        .weak           $__internal_94_$__cuda_sm20_div_s64
        .type           $__internal_94_$__cuda_sm20_div_s64,@function
        .size           $__internal_94_$__cuda_sm20_div_s64,($__internal_95_$__cuda_sm20_rem_s64 - $__internal_94_$__cuda_sm20_div_s64)
$__internal_94_$__cuda_sm20_div_s64:
        /* <DEDUP_REMOVED lines=85> */
[----:B------:R-:W-:Y:S06]  /*3db0*/  RET.REL.NODEC R8 `(_ZN2at6native16triu_tril_kernelIaiLb1ELi8ELb1EEEvNS_4cuda6detail10TensorInfoIT_T0_EENS4_IKS5_S6_EEllS6_) ;  /* 0xffffffc008907950 */ /* 0x000fec0003c3ffff */
        .weak           $__internal_95_$__cuda_sm20_rem_s64
        .type           $__internal_95_$__cuda_sm20_rem_s64,@function
        .size           $__internal_95_$__cuda_sm20_rem_s64,(.L_x_6385 - $__internal_95_$__cuda_sm20_rem_s64)
$__internal_95_$__cuda_sm20_rem_s64:
        /* <DEDUP_REMOVED lines=74> */
[----:B------:R-:W-:Y:S06]  /*4260*/  RET.REL.NODEC R18 `(_ZN2at6native16triu_tril_kernelIaiLb1ELi8ELb1EEEvNS_4cuda6detail10TensorInfoIT_T0_EENS4_IKS5_S6_EEllS6_) ;  /* 0xffffffbc12647950 */ /* 0x000fec0003c3ffff */
.L_x_2899:
        /* <DEDUP_REMOVED lines=9> */
.L_x_6385:


//--------------------- .text._ZN2at6native16triu_tril_kernelIhlLb1ELi8ELb0EEEvNS_4cuda6detail10TensorInfoIT_T0_EENS4_IKS5_S6_EEllS6_ --------------------------
	.section	.text._ZN2at6native16triu_tril_kernelIhlLb1ELi8ELb0EEEvNS_4cuda6detail10TensorInfoIT_T0_EENS4_IKS5_S6_EEllS6_,"ax",@progbits
	.align	128
        .global         _ZN2at6native16triu_tril_kernelIhlLb1ELi8ELb0EEEvNS_4cuda6detail10TensorInfoIT_T0_EENS4_IKS5_S6_EEllS6_
        .type           _ZN2at6native16triu_tril_kernelIhlLb1ELi8ELb0EEEvNS_4cuda6detail10TensorInfoIT_T0_EENS4_IKS5_S6_EEllS6_,@function
        .size           _ZN2at6native16triu_tril_kernelIhlLb1ELi8ELb0EEEvNS_4cuda6detail10TensorInfoIT_T0_EENS4_IKS5_S6_EEllS6_,(.L_x_6387 - _ZN2at6native16triu_tril_kernelIhlLb1ELi8ELb0EEEvNS_4cuda6detail10TensorInfoIT_T0_EENS4_IKS5_S6_EEllS6_)
        .other          _ZN2at6native16triu_tril_kernelIhlLb1ELi8ELb0EEEvNS_4cuda6detail10TensorInfoIT_T0_EENS4_IKS5_S6_EEllS6_,@"STO_CUDA_ENTRY STV_DEFAULT"
_ZN2at6native16triu_tril_kernelIhlLb1ELi8ELb0EEEvNS_4cuda6detail10TensorInfoIT_T0_EENS4_IKS5_S6_EEllS6_:
.text._ZN2at6native16triu_tril_kernelIhlLb1ELi8ELb0EEEvNS_4cuda6detail10TensorInfoIT_T0_EENS4_IKS5_S6_EEllS6_:
        /* <DEDUP_REMOVED lines=41> */
.L_x_2901:
[----:B------:R-:W0:Y:S01]  /*0290*/  LDCU.64 UR4, c[0x0][0x6d0] ;  /* 0x0000da00ff0477ac */ /* 0x000e220008000a00 */
[----:B------:R-:W-:Y:S01]  /*02a0*/  IMAD.MOV.U32 R21, RZ, RZ, R6 ;  /* 0x000000ffff157224 */ /* 0x000fe200078e0006 */
[----:B------:R-:W-:Y:S01]  /*02b0*/  MOV R8, 0x300 ;  /* 0x0000030000087802 */ /* 0x000fe20000000f00 */
[----:B------:R-:W-:Y:S02]  /*02c0*/  IMAD.MOV.U32 R24, RZ, RZ, R7 ;  /* 0x000000ffff187224 */ /* 0x000fe400078e0007 */
[----:B0-----:R-:W-:Y:S01]  /*02d0*/  IMAD.U32 R5, RZ, RZ, UR4 ;  /* 0x00000004ff057e24 */ /* 0x001fe2000f8e00ff */
[----:B------:R-:W-:-:S07]  /*02e0*/  MOV R4, UR5 ;  /* 0x0000000500047c02 */ /* 0x000fce0008000f00 */
[----:B------:R-:W-:Y:S05]  /*02f0*/  CALL.REL.NOINC `($__internal_96_$__cuda_sm20_div_s64) ;  /* 0x0000004c00f47944 */ /* 0x000fea0003c00000 */
        /* <DEDUP_REMOVED lines=9> */
.L_x_2902:
[----:B------:R-:W-:Y:S05]  /*0390*/  BSYNC.RECONVERGENT B0 ;  /* 0x0000000000007941 */ /* 0x000fea0003800200 */
.L_x_2900:
        /* <DEDUP_REMOVED lines=31> */
.L_x_2904:
[----:B------:R-:W-:Y:S01]  /*0590*/  MOV R21, R14 ;  /* 0x0000000e00157202 */ /* 0x000fe20000000f00 */
[----:B------:R-:W-:Y:S01]  /*05a0*/  IMAD.MOV.U32 R24, RZ, RZ, R15 ;  /* 0x000000ffff187224 */ /* 0x000fe200078e000f */
[----:B------:R-:W-:Y:S01]  /*05b0*/  MOV R4, R13 ;  /* 0x0000000d00047202 */ /* 0x000fe20000000f00 */
[----:B------:R-:W-:Y:S01]  /*05c0*/  IMAD.MOV.U32 R5, RZ, RZ, R12 ;  /* 0x000000ffff057224 */ /* 0x000fe200078e000c */
[----:B------:R-:W-:-:S07]  /*05d0*/  MOV R8, 0x5f0 ;  /* 0x000005f000087802 */ /* 0x000fce0000000f00 */
[----:B------:R-:W-:Y:S05]  /*05e0*/  CALL.REL.NOINC `($__internal_96_$__cuda_sm20_div_s64) ;  /* 0x0000004c00387944 */ /* 0x000fea0003c00000 */
        /* <DEDUP_REMOVED lines=11> */
.L_x_2905:
[----:B------:R-:W-:Y:S05]  /*06a0*/  BSYNC.RECONVERGENT B0 ;  /* 0x0000000000007941 */ /* 0x000fea0003800200 */
.L_x_2903:
        /* <DEDUP_REMOVED lines=37> */
.L_x_2932:
        /* <DEDUP_REMOVED lines=28> */
.L_x_2909:
        /* <DEDUP_REMOVED lines=9> */
[----:B------:R-:W-:Y:S05]  /*0b50*/  CALL.REL.NOINC `($__internal_96_$__cuda_sm20_div_s64) ;  /* 0x0000004400dc7944 */ /* 0x000fea0003c00000 */
        /* <DEDUP_REMOVED lines=9> */
.L_x_2910:
[----:B------:R-:W-:Y:S05]  /*0bf0*/  BSYNC.RECONVERGENT B0 ;  /* 0x0000000000007941 */ /* 0x000fea0003800200 */
.L_x_2908:
        /* <DEDUP_REMOVED lines=43> */
.L_x_2912:
        /* <DEDUP_REMOVED lines=21> */
.L_x_2913:
[----:B------:R-:W-:Y:S05]  /*1000*/  BSYNC.RECONVERGENT B0 ;  /* 0x0000000000007941 */ /* 0x000fea0003800200 */
.L_x_2911:
        /* <DEDUP_REMOVED lines=40> */
.L_x_2915:
        /* <DEDUP_REMOVED lines=9> */
[----:B------:R-:W-:Y:S05]  /*1320*/  CALL.REL.NOINC `($__internal_96_$__cuda_sm20_div_s64) ;  /* 0x0000003c00e87944 */ /* 0x000fea0003c00000 */
        /* <DEDUP_REMOVED lines=11> */
.L_x_2916:
[----:B------:R-:W-:Y:S05]  /*13e0*/  BSYNC.RECONVERGENT B0 ;  /* 0x0000000000007941 */ /* 0x000fea0003800200 */
.L_x_2914:
        /* <DEDUP_REMOVED lines=40> */
.L_x_2918:
        /* <DEDUP_REMOVED lines=21> */
.L_x_2919:
[----:B------:R-:W-:Y:S05]  /*17c0*/  BSYNC.RECONVERGENT B0 ;  /* 0x0000000000007941 */ /* 0x000fea0003800200 */
.L_x_2917:
        /* <DEDUP_REMOVED lines=40> */
.L_x_2921:
        /* <DEDUP_REMOVED lines=9> */
[----:B------:R-:W-:Y:S05]  /*1ae0*/  CALL.REL.NOINC `($__internal_96_$__cuda_sm20_div_s64) ;  /* 0x0000003400f87944 */ /* 0x000fea0003c00000 */
        /* <DEDUP_REMOVED lines=11> */
.L_x_2922:
[----:B------:R-:W-:Y:S05]  /*1ba0*/  BSYNC.RECONVERGENT B0 ;  /* 0x0000000000007941 */ /* 0x000fea0003800200 */
.L_x_2920:
        /* <DEDUP_REMOVED lines=40> */
.L_x_2924:
        /* <DEDUP_REMOVED lines=21> */
.L_x_2925:
[----:B------:R-:W-:Y:S05]  /*1f80*/  BSYNC.RECONVERGENT B0 ;  /* 0x0000000000007941 */ /* 0x000fea0003800200 */
.L_x_2923:
        /* <DEDUP_REMOVED lines=40> */
.L_x_2927:
        /* <DEDUP_REMOVED lines=21> */
.L_x_2928:
[----:B------:R-:W-:Y:S05]  /*2360*/  BSYNC.RECONVERGENT B0 ;  /* 0x0000000000007941 */ /* 0x000fea0003800200 */
.L_x_2926:
        /* <DEDUP_REMOVED lines=41> */
.L_x_2930:
        /* <DEDUP_REMOVED lines=21> */
.L_x_2931:
[----:B------:R-:W-:Y:S05]  /*2750*/  BSYNC.RECONVERGENT B0 ;  /* 0x0000000000007941 */ /* 0x000fea0003800200 */
.L_x_2929:
        /* <DEDUP_REMOVED lines=24> */
.L_x_2907:
        /* <DEDUP_REMOVED lines=36> */
.L_x_2935:
        /* <DEDUP_REMOVED lines=19> */
.L_x_2936:
[----:B------:R-:W-:Y:S05]  /*2c50*/  BSYNC.RECONVERGENT B0 ;  /* 0x0000000000007941 */ /* 0x000fea0003800200 */
.L_x_2934:
        /* <DEDUP_REMOVED lines=42> */
.L_x_2938:
        /* <DEDUP_REMOVED lines=21> */
.L_x_2939:
[----:B------:R-:W-:Y:S05]  /*3050*/  BSYNC.RECONVERGENT B0 ;  /* 0x0000000000007941 */ /* 0x000fea0003800200 */
.L_x_2937:
        /* <DEDUP_REMOVED lines=40> */
.L_x_2941:
        /* <DEDUP_REMOVED lines=21> */
.L_x_2942:
[----:B------:R-:W-:Y:S05]  /*3430*/  BSYNC.RECONVERGENT B0 ;  /* 0x0000000000007941 */ /* 0x000fea0003800200 */
.L_x_2940:
        /* <DEDUP_REMOVED lines=41> */
.L_x_2944:
        /* <DEDUP_REMOVED lines=20> */
.L_x_2945:
[----:B------:R-:W-:Y:S05]  /*3810*/  BSYNC.RECONVERGENT B0 ;  /* 0x0000000000007941 */ /* 0x000fea0003800200 */
.L_x_2943:
        /* <DEDUP_REMOVED lines=15> */
.L_x_2933:
        /* <DEDUP_REMOVED lines=37> */
.L_x_2948:
        /* <DEDUP_REMOVED lines=19> */
.L_x_2949:
[----:B------:R-:W-:Y:S05]  /*3c90*/  BSYNC.RECONVERGENT B0 ;  /* 0x0000000000007941 */ /* 0x000fea0003800200 */
.L_x_2947:
        /* <DEDUP_REMOVED lines=45> */
.L_x_2951:
        /* <DEDUP_REMOVED lines=20> */
.L_x_2952:
[----:B------:R-:W-:Y:S05]  /*40b0*/  BSYNC.RECONVERGENT B0 ;  /* 0x0000000000007941 */ /* 0x000fea0003800200 */
.L_x_2950:
        /* <DEDUP_REMOVED lines=15> */
.L_x_2946:
        /* <DEDUP_REMOVED lines=30> */
.L_x_2954:
[----:B------:R-:W-:-:S07]  /*4390*/  MOV R10, 0x43b0 ;  /* 0x000043b0000a7802 */ /* 0x000fce0000000f00 */
[----:B------:R-:W-:Y:S05]  /*43a0*/  CALL.REL.NOINC `($__internal_97_$__cuda_sm20_rem_s64) ;  /* 0x0000001400207944 */ /* 0x000fea0003c00000 */
.L_x_2955:
[----:B------:R-:W-:Y:S05]  /*43b0*/  BSYNC.RECONVERGENT B0 ;  /* 0x0000000000007941 */ /* 0x000fea0003800200 */
.L_x_2953:
        /* <DEDUP_REMOVED lines=16> */
.L_x_2906:
        /* <DEDUP_REMOVED lines=110> */
.L_x_2959:
[----:B------:R-:W-:Y:S05]  /*4ba0*/  BSYNC.RECONVERGENT B1 ;  /* 0x0000000000017941 */ /* 0x000fea0003800200 */
.L_x_2958:
        /* <DEDUP_REMOVED lines=43> */
.L_x_2957:
[----:B------:R-:W-:Y:S05]  /*4e60*/  BSYNC.RECONVERGENT B0 ;  /* 0x0000000000007941 */ /* 0x000fea0003800200 */
.L_x_2956:
        /* <DEDUP_REMOVED lines=70> */
        .weak           $__internal_96_$__cuda_sm20_div_s64
        .type           $__internal_96_$__cuda_sm20_div_s64,@function
        .size           $__internal_96_$__cuda_sm20_div_s64,($__internal_97_$__cuda_sm20_rem_s64 - $__internal_96_$__cuda_sm20_div_s64)
$__internal_96_$__cuda_sm20_div_s64:
        /* <DEDUP_REMOVED lines=85> */
[----:B------:R-:W-:Y:S06]  /*5820*/  RET.REL.NODEC R8 `(_ZN2at6native16triu_tril_kernelIhlLb1ELi8ELb0EEEvNS_4cuda6detail10TensorInfoIT_T0_EENS4_IKS5_S6_EEllS6_) ;  /* 0xffffffa408f47950 */ /* 0x000fec0003c3ffff */
        .weak           $__internal_97_$__cuda_sm20_rem_s64
        .type           $__internal_97_$__cuda_sm20_rem_s64,@function
        .size           $__internal_97_$__cuda_sm20_rem_s64,(.L_x_6387 - $__internal_97_$__cuda_sm20_rem_s64)
$__internal_97_$__cuda_sm20_rem_s64:
        /* <DEDUP_REMOVED lines=79> */
[----:B------:R-:W-:Y:S06]  /*5d20*/  RET.REL.NODEC R10 `(_ZN2at6native16triu_tril_kernelIhlLb1ELi8ELb0EEEvNS_4cuda6detail10TensorInfoIT_T0_EENS4_IKS5_S6_EEllS6_) ;  /* 0xffffffa00ab47950 */ /* 0x000fec0003c3ffff */
.L_x_2960:
        /* <DEDUP_REMOVED lines=13> */
.L_x_6387:


//--------------------- .text._ZN2at6native16triu_tril_kernelIhlLb1ELi8ELb1EEEvNS_4cuda6detail10TensorInfoIT_T0_EENS4_IKS5_S6_EEllS6_ --------------------------
	.section	.text._ZN2at6native16triu_tril_kernelIhlLb1ELi8ELb1EEEvNS_4cuda6detail10TensorInfoIT_T0_EENS4_IKS5_S6_EEllS6_,"ax",@progbits
	.align	128
        .global         _ZN2at6native16triu_tril_kernelIhlLb1ELi8ELb1EEEvNS_4cuda6detail10TensorInfoIT_T0_EENS4_IKS5_S6_EEllS6_
        .type           _ZN2at6native16triu_tril_kernelIhlLb1ELi8ELb1EEEvNS_4cuda6detail10TensorInfoIT_T0_EENS4_IKS5_S6_EEllS6_,@function
        .size           _ZN2at6native16triu_tril_kernelIhlLb1ELi8ELb1EEEvNS_4cuda6detail10TensorInfoIT_T0_EENS4_IKS5_S6_EEllS6_,(.L_x_6389 - _ZN2at6native16triu_tril_kernelIhlLb1ELi8ELb1EEEvNS_4cuda6detail10TensorInfoIT_T0_EENS4_IKS5_S6_EEllS6_)
        .other          _ZN2at6native16triu_tril_kernelIhlLb1ELi8ELb1EEEvNS_4cuda6detail10TensorInfoIT_T0_EENS4_IKS5_S6_EEllS6_,@"STO_CUDA_ENTRY STV_DEFAULT"
_ZN2at6native16triu_tril_kernelIhlLb1ELi8ELb1EEEvNS_4cuda6detail10TensorInfoIT_T0_EENS4_IKS5_S6_EEllS6_:
.text._ZN2at6native16triu_tril_kernelIhlLb1ELi8ELb1EEEvNS_4cuda6detail10TensorInfoIT_T0_EENS4_IKS5_S6_EEllS6_:
        /* <DEDUP_REMOVED lines=41> */
.L_x_2962:
[----:B------:R-:W0:Y:S01]  /*0290*/  LDCU.64 UR4, c[0x0][0x6d0] ;  /* 0x0000da00ff0477ac */ /* 0x000e220008000a00 */
[----:B------:R-:W-:Y:S01]  /*02a0*/  IMAD.MOV.U32 R6, RZ, RZ, R10 ;  /* 0x000000ffff067224 */ /* 0x000fe200078e000a */
[----:B------:R-:W-:Y:S01]  /*02b0*/  MOV R4, 0x300 ;  /* 0x0000030000047802 */ /* 0x000fe20000000f00 */
[----:B------:R-:W-:Y:S02]  /*02c0*/  IMAD.MOV.U32 R23, RZ, RZ, R11 ;  /* 0x000000ffff177224 */ /* 0x000fe400078e000b */
[----:B0-----:R-:W-:Y:S01]  /*02d0*/  IMAD.U32 R8, RZ, RZ, UR4 ;  /* 0x00000004ff087e24 */ /* 0x001fe2000f8e00ff */
[----:B------:R-:W-:-:S07]  /*02e0*/  MOV R7, UR5 ;  /* 0x0000000500077c02 */ /* 0x000fce0008000f00 */
[----:B------:R-:W-:Y:S05]  /*02f0*/  CALL.REL.NOINC `($__internal_98_$__cuda_sm20_div_s64) ;  /* 0x0000003c00f87944 */ /* 0x000fea0003c00000 */
[----:B------:R-:W0:Y:S01]  /*0300*/  LDCU.64 UR4, c[0x0][0x6d0] ;  /* 0x0000da00ff0477ac */ /* 0x000e220008000a00 */
[----:B------:R-:W-:-:S05]  /*0310*/  IADD3 R5, P0, PT, RZ, -R20, RZ ;  /* 0x80000014ff057210 */ /* 0x000fca0007f1e0ff */
[----:B------:R-:W-:-:S04]  /*0320*/  IMAD.X R0, RZ, RZ, ~R21, P0 ;  /* 0x000000ffff007224 */ /* 0x000fc800000e0e15 */
[----:B0-----:R-:W-:Y:S02]  /*0330*/  IMAD R0, R0, UR4, RZ ;  /* 0x0000000400007c24 */ /* 0x001fe4000f8e02ff */
[----:B------:R-:W-:-:S04]  /*0340*/  IMAD.WIDE.U32 R2, R5, UR4, R10 ;  /* 0x0000000405027c25 */ /* 0x000fc8000f8e000a */
[----:B------:R-:W-:-:S05]  /*0350*/  IMAD R5, R5, UR5, R0 ;  /* 0x0000000505057c24 */ /* 0x000fca000f8e0200 */
[----:B------:R-:W-:-:S07]  /*0360*/  IADD3 R0, PT, PT, R3, R5, RZ ;  /* 0x0000000503007210 */ /* 0x000fce0007ffe0ff */
.L_x_2963:
[----:B------:R-:W-:Y:S05]  /*0370*/  BSYNC.RECONVERGENT B0 ;  /* 0x0000000000007941 */ /* 0x000fea0003800200 */
.L_x_2961:
        /* <DEDUP_REMOVED lines=27> */
.L_x_2965:
[----:B------:R-:W-:Y:S01]  /*0530*/  IMAD.MOV.U32 R6, RZ, RZ, R20 ;  /* 0x000000ffff067224 */ /* 0x000fe200078e0014 */
[----:B------:R-:W-:Y:S01]  /*0540*/  MOV R4, R8 ;  /* 0x0000000800047202 */ /* 0x000fe20000000f00 */
[----:B------:R-:W-:Y:S01]  /*0550*/  IMAD.MOV.U32 R23, RZ, RZ, R21 ;  /* 0x000000ffff177224 */ /* 0x000fe200078e0015 */
[----:B------:R-:W-:Y:S01]  /*0560*/  MOV R22, 0x590 ;  /* 0x0000059000167802 */ /* 0x000fe20000000f00 */
[----:B------:R-:W-:-:S07]  /*0570*/  IMAD.MOV.U32 R3, RZ, RZ, R9 ;  /* 0x000000ffff037224 */ /* 0x000fce00078e0009 */
[----:B------:R-:W-:Y:S05]  /*0580*/  CALL.REL.NOINC `($__internal_99_$__cuda_sm20_rem_s64) ;  /* 0x0000004000b07944 */ /* 0x000fea0003c00000 */
[----:B------:R-:W-:Y:S01]  /*0590*/  IMAD.MOV.U32 R10, RZ, RZ, R6 ;  /* 0x000000ffff0a7224 */ /* 0x000fe200078e0006 */
[----:B------:R-:W-:-:S07]  /*05a0*/  MOV R11, R3 ;  /* 0x00000003000b7202 */ /* 0x000fce0000000f00 */
.L_x_2966:
[----:B------:R-:W-:Y:S05]  /*05b0*/  BSYNC.RECONVERGENT B0 ;  /* 0x0000000000007941 */ /* 0x000fea0003800200 */
.L_x_2964:
        /* <DEDUP_REMOVED lines=30> */
.L_x_2968:
[----:B------:R-:W-:Y:S01]  /*07a0*/  IMAD.MOV.U32 R6, RZ, RZ, R20 ;  /* 0x000000ffff067224 */ /* 0x000fe200078e0014 */
[----:B------:R-:W-:Y:S01]  /*07b0*/  MOV R7, R9 ;  /* 0x0000000900077202 */ /* 0x000fe20000000f00 */
[----:B------:R-:W-:Y:S01]  /*07c0*/  IMAD.MOV.U32 R23, RZ, RZ, R21 ;  /* 0x000000ffff177224 */ /* 0x000fe200078e0015 */
[----:B------:R-:W-:-:S07]  /*07d0*/  MOV R4, 0x7f0 ;  /* 0x000007f000047802 */ /* 0x000fce0000000f00 */
[----:B-1----:R-:W-:Y:S05]  /*07e0*/  CALL.REL.NOINC `($__internal_98_$__cuda_sm20_div_s64) ;  /* 0x0000003800bc7944 */ /* 0x002fea0003c00000 */
[----:B------:R-:W-:Y:S02]  /*07f0*/  IMAD.MOV.U32 R6, RZ, RZ, R20 ;  /* 0x000000ffff067224 */ /* 0x000fe400078e0014 */
[----:B------:R-:W-:-:S07]  /*0800*/  IMAD.MOV.U32 R23, RZ, RZ, R21 ;  /* 0x000000ffff177224 */ /* 0x000fce00078e0015 */
.L_x_2969:
[----:B------:R-:W-:Y:S05]  /*0810*/  BSYNC.RECONVERGENT B0 ;  /* 0x0000000000007941 */ /* 0x000fea0003800200 */
.L_x_2967:
        /* <DEDUP_REMOVED lines=24> */
.L_x_2996:
        /* <DEDUP_REMOVED lines=28> */
.L_x_2973:
[----:B------:R-:W-:Y:S01]  /*0b60*/  MOV R13, UR9 ;  /* 0x00000009000d7c02 */ /* 0x000fe20008000f00 */
[----:B------:R-:W-:Y:S01]  /*0b70*/  IMAD.U32 R9, RZ, RZ, UR9 ;  /* 0x00000009ff097e24 */ /* 0x000fe2000f8e00ff */
[----:B------:R-:W-:Y:S01]  /*0b80*/  MOV R8, UR8 ;  /* 0x0000000800087c02 */ /* 0x000fe20008000f00 */
[----:B------:R-:W-:Y:S01]  /*0b90*/  IMAD.U32 R12, RZ, RZ, UR8 ;  /* 0x00000008ff0c7e24 */ /* 0x000fe2000f8e00ff */
[----:B------:R-:W-:Y:S01]  /*0ba0*/  MOV R4, 0xbd0 ;  /* 0x00000bd000047802 */ /* 0x000fe20000000f00 */
[----:B------:R-:W-:-:S07]  /*0bb0*/  IMAD.MOV.U32 R7, RZ, RZ, R13 ;  /* 0x000000ffff077224 */ /* 0x000fce00078e000d */
[----:B------:R-:W-:Y:S05]  /*0bc0*/  CALL.REL.NOINC `($__internal_98_$__cuda_sm20_div_s64) ;  /* 0x0000003400c47944 */ /* 0x000fea0003c00000 */
        /* <DEDUP_REMOVED lines=9> */
.L_x_2974:
[----:B------:R-:W-:Y:S05]  /*0c60*/  BSYNC.RECONVERGENT B0 ;  /* 0x0000000000007941 */ /* 0x000fea0003800200 */
.L_x_2972:
        /* <DEDUP_REMOVED lines=34> */
.L_x_2976:
[----:B------:R-:W-:Y:S01]  /*0e90*/  MOV R6, UR14 ;  /* 0x0000000e00067c02 */ /* 0x000fe20008000f00 */
[----:B------:R-:W-:Y:S01]  /*0ea0*/  IMAD.U32 R9, RZ, RZ, UR15 ;  /* 0x0000000fff097e24 */ /* 0x000fe2000f8e00ff */
[----:B------:R-:W-:Y:S01]  /*0eb0*/  MOV R8, UR14 ;  /* 0x0000000e00087c02 */ /* 0x000fe20008000f00 */
[----:B------:R-:W-:Y:S01]  /*0ec0*/  IMAD.U32 R7, RZ, RZ, UR15 ;  /* 0x0000000fff077e24 */ /* 0x000fe2000f8e00ff */
[----:B------:R-:W-:Y:S01]  /*0ed0*/  MOV R6, R16 ;  /* 0x0000001000067202 */ /* 0x000fe20000000f00 */
[----:B------:R-:W-:Y:S01]  /*0ee0*/  IMAD.MOV.U32 R23, RZ, RZ, R17 ;  /* 0x000000ffff177224 */ /* 0x000fe200078e0011 */
[----:B------:R-:W-:-:S07]  /*0ef0*/  MOV R4, 0xf10 ;  /* 0x00000f1000047802 */ /* 0x000fce0000000f00 */
[----:B------:R-:W-:Y:S05]  /*0f00*/  CALL.REL.NOINC `($__internal_98_$__cuda_sm20_div_s64) ;  /* 0x0000003000f47944 */ /* 0x000fea0003c00000 */
        /* <DEDUP_REMOVED lines=10> */
.L_x_2977:
[----:B------:R-:W-:Y:S05]  /*0fb0*/  BSYNC.RECONVERGENT B0 ;  /* 0x0000000000007941 */ /* 0x000fea0003800200 */
.L_x_2975:
        /* <DEDUP_REMOVED lines=35> */
.L_x_2979:
[----:B------:R-:W-:Y:S01]  /*11f0*/  IMAD.U32 R6, RZ, RZ, UR14 ;  /* 0x0000000eff067e24 */ /* 0x000fe2000f8e00ff */
[----:B------:R-:W-:Y:S01]  /*1200*/  MOV R9, UR15 ;  /* 0x0000000f00097c02 */ /* 0x000fe20008000f00 */
[----:B------:R-:W-:Y:S01]  /*1210*/  IMAD.U32 R8, RZ, RZ, UR14 ;  /* 0x0000000eff087e24 */ /* 0x000fe2000f8e00ff */
[----:B------:R-:W-:Y:S01]  /*1220*/  MOV R7, UR15 ;  /* 0x0000000f00077c02 */ /* 0x000fe20008000f00 */
[----:B------:R-:W-:Y:S01]  /*1230*/  IMAD.MOV.U32 R6, RZ, RZ, R16 ;  /* 0x000000ffff067224 */ /* 0x000fe200078e0010 */
[----:B------:R-:W-:Y:S02]  /*1240*/  MOV R23, R17 ;  /* 0x0000001100177202 */ /* 0x000fe40000000f00 */
[----:B------:R-:W-:-:S07]  /*1250*/  MOV R4, 0x1270 ;  /* 0x0000127000047802 */ /* 0x000fce0000000f00 */
[----:B------:R-:W-:Y:S05]  /*1260*/  CALL.REL.NOINC `($__internal_98_$__cuda_sm20_div_s64) ;  /* 0x00000030001c7944 */ /* 0x000fea0003c00000 */
        /* <DEDUP_REMOVED lines=10> */
.L_x_2980:
[----:B------:R-:W-:Y:S05]  /*1310*/  BSYNC.RECONVERGENT B0 ;  /* 0x0000000000007941 */ /* 0x000fea0003800200 */
.L_x_2978:
        /* <DEDUP_REMOVED lines=35> */
.L_x_2982:
        /* <DEDUP_REMOVED lines=18> */
.L_x_2983:
[----:B------:R-:W-:Y:S05]  /*1670*/  BSYNC.RECONVERGENT B0 ;  /* 0x0000000000007941 */ /* 0x000fea0003800200 */
.L_x_2981:
        /* <DEDUP_REMOVED lines=35> */
.L_x_2985:
        /* <DEDUP_REMOVED lines=18> */
.L_x_2986:
[----:B------:R-:W-:Y:S05]  /*19d0*/  BSYNC.RECONVERGENT B0 ;  /* 0x0000000000007941 */ /* 0x000fea0003800200 */
.L_x_2984:
        /* <DEDUP_REMOVED lines=35> */
.L_x_2988:
        /* <DEDUP_REMOVED lines=18> */
.L_x_2989:
[----:B------:R-:W-:Y:S05]  /*1d30*/  BSYNC.RECONVERGENT B0 ;  /* 0x0000000000007941 */ /* 0x000fea0003800200 */
.L_x_2987:
        /* <DEDUP_REMOVED lines=35> */
.L_x_2991:
        /* <DEDUP_REMOVED lines=18> */
.L_x_2992:
[----:B------:R-:W-:Y:S05]  /*2090*/  BSYNC.RECONVERGENT B0 ;  /* 0x0000000000007941 */ /* 0x000fea0003800200 */
.L_x_2990:
        /* <DEDUP_REMOVED lines=34> */
.L_x_2994:
        /* <DEDUP_REMOVED lines=18> */
.L_x_2995:
[----:B------:R-:W-:Y:S05]  /*23e0*/  BSYNC.RECONVERGENT B0 ;  /* 0x0000000000007941 */ /* 0x000fea0003800200 */
.L_x_2993:
        /* <DEDUP_REMOVED lines=14> */
.L_x_2971:
        /* <DEDUP_REMOVED lines=36> */
.L_x_2999:
        /* <DEDUP_REMOVED lines=16> */
.L_x_3000:
[----:B------:R-:W-:Y:S05]  /*2810*/  BSYNC.RECONVERGENT B0 ;  /* 0x0000000000007941 */ /* 0x000fea0003800200 */
.L_x_2998:
        /* <DEDUP_REMOVED lines=33> */
.L_x_3002:
        /* <DEDUP_REMOVED lines=18> */
.L_x_3003:
[----:B------:R-:W-:Y:S05]  /*2b50*/  BSYNC.RECONVERGENT B0 ;  /* 0x0000000000007941 */ /* 0x000fea0003800200 */
.L_x_3001:
        /* <DEDUP_REMOVED lines=34> */
.L_x_3005:
        /* <DEDUP_REMOVED lines=18> */
.L_x_3006:
[----:B------:R-:W-:Y:S05]  /*2ea0*/  BSYNC.RECONVERGENT B0 ;  /* 0x0000000000007941 */ /* 0x000fea0003800200 */
.L_x_3004:
        /* <DEDUP_REMOVED lines=34> */
.L_x_3008:
        /* <DEDUP_REMOVED lines=18> */
.L_x_3009:
[----:B------:R-:W-:Y:S05]  /*31f0*/  BSYNC.RECONVERGENT B0 ;  /* 0x0000000000007941 */ /* 0x000fea0003800200 */
.L_x_3007:
[----:B------:R-:W0:Y:S01]  /*3200*/  LDCU.64 UR8, c[0x0][UR4+0x438] ;  /* 0x00008700040877ac */ /* 0x000e220008000a00 */
[----:B------:R-:W-:Y:S01]  /*3210*/  MOV R14, R12 ;  /* 0x0000000c000e7202 */ /* 0x000fe20000000f00 */
[----:B------:R-:W-:Y:S01]  /*3220*/  UIADD3 UR5, UPT, UPT, UR5, -0x4, URZ ;  /* 0xfffffffc05057890 */ /* 0x000fe2000fffe0ff */
[----:B0-----:R-:W-:-:S03]  /*3230*/  IMAD R4, R8, UR9, RZ ;  /* 0x0000000908047c24 */ /* 0x001fc6000f8e02ff */
[----:B------:R-:W-:-:S04]  /*3240*/  IMAD.WIDE.U32 R14, R8, UR8, R14 ;  /* 0x00000008080e7c25 */ /* 0x000fc8000f8e000e */
[----:B------:R-:W-:-:S04]  /*3250*/  IMAD R3, R3, UR8, R4 ;  /* 0x0000000803037c24 */ /* 0x000fc8000f8e0204 */
[----:B------:R-:W-:-:S07]  /*3260*/  IMAD.IADD R15, R15, 0x1, R3 ;  /* 0x000000010f0f7824 */ /* 0x000fce00078e0203 */
.L_x_2997:
        /* <DEDUP_REMOVED lines=37> */
.L_x_3012:
[----:B------:R-:W-:Y:S01]  /*34c0*/  IMAD.U32 R13, RZ, RZ, UR13 ;  /* 0x0000000dff0d7e24 */ /* 0x000fe2000f8e00ff */
[----:B------:R-:W-:Y:S01]  /*34d0*/  MOV R8, UR12 ;  /* 0x0000000c00087c02 */ /* 0x000fe20008000f00 */
[----:B------:R-:W-:Y:S01]  /*34e0*/  IMAD.U32 R9, RZ, RZ, UR13 ;  /* 0x0000000dff097e24 */ /* 0x000fe2000f8e00ff */
[----:B------:R-:W-:Y:S02]  /*34f0*/  MOV R12, UR12 ;  /* 0x0000000c000c7c02 */ /* 0x000fe40008000f00 */
[----:B------:R-:W-:Y:S02]  /*3500*/  MOV R7, R13 ;  /* 0x0000000d00077202 */ /* 0x000fe40000000f00 */
[----:B------:R-:W-:-:S07]  /*3510*/  MOV R4, 0x3530 ;  /* 0x0000353000047802 */ /* 0x000fce0000000f00 */
[----:B------:R-:W-:Y:S05]  /*3520*/  CALL.REL.NOINC `($__internal_98_$__cuda_sm20_div_s64) ;  /* 0x0000000c006c7944 */ /* 0x000fea0003c00000 */
        /* <DEDUP_REMOVED lines=9> */
.L_x_3013:
[----:B------:R-:W-:Y:S05]  /*35c0*/  BSYNC.RECONVERGENT B0 ;  /* 0x0000000000007941 */ /* 0x000fea0003800200 */
.L_x_3011:
        /* <DEDUP_REMOVED lines=33> */
.L_x_3015:
        /* <DEDUP_REMOVED lines=18> */
.L_x_3016:
[----:B------:R-:W-:Y:S05]  /*3900*/  BSYNC.RECONVERGENT B0 ;  /* 0x0000000000007941 */ /* 0x000fea0003800200 */
.L_x_3014:
[----:B------:R-:W0:Y:S01]  /*3910*/  LDCU.64 UR8, c[0x0][UR4+0x448] ;  /* 0x00008900040877ac */ /* 0x000e220008000a00 */
[----:B------:R-:W-:Y:S01]  /*3920*/  IMAD.MOV.U32 R16, RZ, RZ, R14 ;  /* 0x000000ffff107224 */ /* 0x000fe200078e000e */
[----:B------:R-:W-:Y:S01]  /*3930*/  UIADD3 UR5, UPT, UPT, UR5, -0x2, URZ ;  /* 0xfffffffe05057890 */ /* 0x000fe2000fffe0ff */
[C---:B0-----:R-:W-:Y:S02]  /*3940*/  IMAD R4, R8.reuse, UR9, RZ ;  /* 0x0000000908047c24 */ /* 0x041fe4000f8e02ff */
[----:B------:R-:W-:-:S04]  /*3950*/  IMAD.WIDE.U32 R14, R8, UR8, R16 ;  /* 0x00000008080e7c25 */ /* 0x000fc8000f8e0010 */
[----:B------:R-:W-:-:S05]  /*3960*/  IMAD R3, R3, UR8, R4 ;  /* 0x0000000803037c24 */ /* 0x000fca000f8e0204 */
[----:B------:R-:W-:-:S07]  /*3970*/  IADD3 R15, PT, PT, R15, R3, RZ ;  /* 0x000000030f0f7210 */ /* 0x000fce0007ffe0ff */
.L_x_3010:
        /* <DEDUP_REMOVED lines=29> */
.L_x_3018:
[----:B------:R-:W-:Y:S01]  /*3b50*/  MOV R8, UR12 ;  /* 0x0000000c00087c02 */ /* 0x000fe20008000f00 */
[----:B------:R-:W-:Y:S01]  /*3b60*/  IMAD.U32 R13, RZ, RZ, UR13 ;  /* 0x0000000dff0d7e24 */ /* 0x000fe2000f8e00ff */
[----:B------:R-:W-:Y:S01]  /*3b70*/  MOV R12, UR12 ;  /* 0x0000000c000c7c02 */ /* 0x000fe20008000f00 */
[----:B------:R-:W-:Y:S01]  /*3b80*/  IMAD.U32 R9, RZ, RZ, UR13 ;  /* 0x0000000dff097e24 */ /* 0x000fe2000f8e00ff */
[----:B------:R-:W-:Y:S01]  /*3b90*/  MOV R4, R8 ;  /* 0x0000000800047202 */ /* 0x000fe20000000f00 */
[----:B------:R-:W-:Y:S01]  /*3ba0*/  IMAD.MOV.U32 R3, RZ, RZ, R13 ;  /* 0x000000ffff037224 */ /* 0x000fe200078e000d */
[----:B------:R-:W-:-:S07]  /*3bb0*/  MOV R22, 0x3bd0 ;  /* 0x00003bd000167802 */ /* 0x000fce0000000f00 */
[----:B------:R-:W-:Y:S05]  /*3bc0*/  CALL.REL.NOINC `($__internal_99_$__cuda_sm20_rem_s64) ;  /* 0x0000000c00207944 */ /* 0x000fea0003c00000 */
[----:B------:R-:W-:-:S07]  /*3bd0*/  MOV R7, R3 ;  /* 0x0000000300077202 */ /* 0x000fce0000000f00 */
.L_x_3019:
[----:B------:R-:W-:Y:S05]  /*3be0*/  BSYNC.RECONVERGENT B0 ;  /* 0x0000000000007941 */ /* 0x000fea0003800200 */
.L_x_3017:
[----:B------:R-:W0:Y:S02]  /*3bf0*/  LDCU.64 UR8, c[0x0][UR8+0x450] ;  /* 0x00008a00080877ac */ /* 0x000e240008000a00 */
[C---:B0-----:R-:W-:Y:S02]  /*3c00*/  IMAD R3, R6.reuse, UR9, RZ ;  /* 0x0000000906037c24 */ /* 0x041fe4000f8e02ff */
[----:B------:R-:W-:-:S04]  /*3c10*/  IMAD.WIDE.U32 R14, R6, UR8, R14 ;  /* 0x00000008060e7c25 */ /* 0x000fc8000f8e000e */
[----:B------:R-:W-:-:S04]  /*3c20*/  IMAD R3, R7, UR8, R3 ;  /* 0x0000000807037c24 */ /* 0x000fc8000f8e0203 */
[----:B------:R-:W-:-:S07]  /*3c30*/  IMAD.IADD R15, R15, 0x1, R3 ;  /* 0x000000010f0f7824 */ /* 0x000fce00078e0203 */
.L_x_2970:
        /* <DEDUP_REMOVED lines=106> */
        .weak           $__internal_98_$__cuda_sm20_div_s64
        .type           $__internal_98_$__cuda_sm20_div_s64,@function
        .size           $__internal_98_$__cuda_sm20_div_s64,($__internal_99_$__cuda_sm20_rem_s64 - $__internal_98_$__cuda_sm20_div_s64)
$__internal_98_$__cuda_sm20_div_s64:
        /* <DEDUP_REMOVED lines=86> */
[----:B------:R-:W-:Y:S05]  /*4840*/  RET.REL.NODEC R8 `(_ZN2at6native16triu_tril_kernelIhlLb1ELi8ELb1EEEvNS_4cuda6detail10TensorInfoIT_T0_EENS4_IKS5_S6_EEllS6_) ;  /* 0xffffffb408ec7950 */ /* 0x000fea0003c3ffff */
        .weak           $__internal_99_$__cuda_sm20_rem_s64
        .type           $__internal_99_$__cuda_sm20_rem_s64,@function
        .size           $__internal_99_$__cuda_sm20_rem_s64,(.L_x_6389 - $__internal_99_$__cuda_sm20_rem_s64)
$__internal_99_$__cuda_sm20_rem_s64:
        /* <DEDUP_REMOVED lines=79> */
[----:B------:R-:W-:Y:S06]  /*4d40*/  RET.REL.NODEC R22 `(_ZN2at6native16triu_tril_kernelIhlLb1ELi8ELb1EEEvNS_4cuda6detail10TensorInfoIT_T0_EENS4_IKS5_S6_EEllS6_) ;  /* 0xffffffb016ac7950 */ /* 0x000fec0003c3ffff */
.L_x_3020:
        /* <DEDUP_REMOVED lines=11> */
.L_x_6389:


//--------------------- .text._ZN2at6native16triu_tril_kernelIhiLb1ELi8ELb0EEEvNS_4cuda6detail10TensorInfoIT_T0_EENS4_IKS5_S6_EEllS6_ --------------------------
	.section	.text._ZN2at6native16triu_tril_kernelIhiLb1ELi8ELb0EEEvNS_4cuda6detail10TensorInfoIT_T0_EENS4_IKS5_S6_EEllS6_,"ax",@progbits
	.align	128
        .global         _ZN2at6native16triu_tril_kernelIhiLb1ELi8ELb0EEEvNS_4cuda6detail10TensorInfoIT_T0_EENS4_IKS5_S6_EEllS6_
        .type           _ZN2at6native16triu_tril_kernelIhiLb1ELi8ELb0EEEvNS_4cuda6detail10TensorInfoIT_T0_EENS4_IKS5_S6_EEllS6_,@function
        .size           _ZN2at6native16triu_tril_kernelIhiLb1ELi8ELb0EEEvNS_4cuda6detail10TensorInfoIT_T0_EENS4_IKS5_S6_EEllS6_,(.L_x_6391 - _ZN2at6native16triu_tril_kernelIhiLb1ELi8ELb0EEEvNS_4cuda6detail10TensorInfoIT_T0_EENS4_IKS5_S6_EEllS6_)
        .other          _ZN2at6native16triu_tril_kernelIhiLb1ELi8ELb0EEEvNS_4cuda6detail10TensorInfoIT_T0_EENS4_IKS5_S6_EEllS6_,@"STO_CUDA_ENTRY STV_DEFAULT"
_ZN2at6native16triu_tril_kernelIhiLb1ELi8ELb0EEEvNS_4cuda6detail10TensorInfoIT_T0_EENS4_IKS5_S6_EEllS6_:
.text._ZN2at6native16triu_tril_kernelIhiLb1ELi8ELb0EEEvNS_4cuda6detail10TensorInfoIT_T0_EENS4_IKS5_S6_EEllS6_:
        /* <DEDUP_REMOVED lines=40> */
.L_x_3022:
[----:B------:R-:W0:Y:S01]  /*0280*/  LDCU UR6, c[0x0][0x540] ;  /* 0x0000a800ff0677ac */ /* 0x000e220008000800 */
[----:B------:R-:W-:Y:S01]  /*0290*/  MOV R18, R4 ;  /* 0x0000000400127202 */ /* 0x000fe20000000f00 */
[----:B------:R-:W-:Y:S01]  /*02a0*/  IMAD.U32 R3, RZ, RZ, UR4 ;  /* 0x00000004ff037e24 */ /* 0x000fe2000f8e00ff */
[----:B------:R-:W-:Y:S01]  /*02b0*/  MOV R6, 0x2e0 ;  /* 0x000002e000067802 */ /* 0x000fe20000000f00 */
[----:B0-----:R-:W-:-:S07]  /*02c0*/  IMAD.U32 R2, RZ, RZ, UR6 ;  /* 0x00000006ff027e24 */ /* 0x001fce000f8e00ff */
[----:B------:R-:W-:Y:S05]  /*02d0*/  CALL.REL.NOINC `($__internal_100_$__cuda_sm20_div_s64) ;  /* 0x0000003800bc7944 */ /* 0x000fea0003c00000 */
[----:B------:R-:W0:Y:S01]  /*02e0*/  LDCU UR6, c[0x0][0x540] ;  /* 0x0000a800ff0677ac */ /* 0x000e220008000800 */
[----:B------:R-:W-:Y:S01]  /*02f0*/  IMAD.MOV R3, RZ, RZ, -R9 ;  /* 0x000000ffff037224 */ /* 0x000fe200078e0a09 */
[----:B------:R-:W-:Y:S01]  /*0300*/  MOV R16, R9 ;  /* 0x0000000900107202 */ /* 0x000fe20000000f00 */
[----:B------:R-:W-:Y:S02]  /*0310*/  IMAD.MOV.U32 R17, RZ, RZ, R8 ;  /* 0x000000ffff117224 */ /* 0x000fe400078e0008 */
[----:B0-----:R-:W-:-:S07]  /*0320*/  IMAD R4, R3, UR6, R4 ;  /* 0x0000000603047c24 */ /* 0x001fce000f8e0204 */
.L_x_3023:
[----:B------:R-:W-:Y:S05]  /*0330*/  BSYNC.RECONVERGENT B0 ;  /* 0x0000000000007941 */ /* 0x000fea0003800200 */
.L_x_3021:
        /* <DEDUP_REMOVED lines=30> */
.L_x_3025:
[----:B------:R-:W-:Y:S01]  /*0520*/  MOV R18, R16 ;  /* 0x0000001000127202 */ /* 0x000fe20000000f00 */
[----:B------:R-:W-:Y:S01]  /*0530*/  IMAD.MOV.U32 R5, RZ, RZ, R17 ;  /* 0x000000ffff057224 */ /* 0x000fe200078e0011 */
[----:B------:R-:W-:-:S07]  /*0540*/  MOV R6, 0x560 ;  /* 0x0000056000067802 */ /* 0x000fce0000000f00 */
[----:B------:R-:W-:Y:S05]  /*0550*/  CALL.REL.NOINC `($__internal_100_$__cuda_sm20_div_s64) ;  /* 0x00000038001c7944 */ /* 0x000fea0003c00000 */
[--C-:B------:R-:W-:Y:S02]  /*0560*/  IMAD.MOV R7, RZ, RZ, -R9.reuse ;  /* 0x000000ffff077224 */ /* 0x100fe400078e0a09 */
[----:B------:R-:W-:Y:S02]  /*0570*/  IMAD.MOV.U32 R12, RZ, RZ, R9 ;  /* 0x000000ffff0c7224 */ /* 0x000fe400078e0009 */
[----:B------:R-:W-:-:S07]  /*0580*/  IMAD R7, R2, R7, R16 ;  /* 0x0000000702077224 */ /* 0x000fce00078e0210 */
.L_x_3026:
[----:B------:R-:W-:Y:S05]  /*0590*/  BSYNC.RECONVERGENT B0 ;  /* 0x0000000000007941 */ /* 0x000fea0003800200 */
.L_x_3024:
        /* <DEDUP_REMOVED lines=19> */
.L_x_3053:
        /* <DEDUP_REMOVED lines=30> */
.L_x_3030:
[----:B------:R-:W-:Y:S01]  /*08b0*/  IMAD.MOV.U32 R5, RZ, RZ, R8 ;  /* 0x000000ffff057224 */ /* 0x000fe200078e0008 */
[----:B------:R-:W-:Y:S01]  /*08c0*/  MOV R3, UR9 ;  /* 0x0000000900037c02 */ /* 0x000fe20008000f00 */
[----:B------:R-:W-:Y:S01]  /*08d0*/  IMAD.MOV.U32 R18, RZ, RZ, R12 ;  /* 0x000000ffff127224 */ /* 0x000fe200078e000c */
[----:B------:R-:W-:Y:S01]  /*08e0*/  MOV R6, 0x910 ;  /* 0x0000091000067802 */ /* 0x000fe20000000f00 */
[----:B------:R-:W-:-:S07]  /*08f0*/  IMAD.U32 R2, RZ, RZ, UR7 ;  /* 0x00000007ff027e24 */ /* 0x000fce000f8e00ff */
[----:B------:R-:W-:Y:S05]  /*0900*/  CALL.REL.NOINC `($__internal_100_$__cuda_sm20_div_s64) ;  /* 0x0000003400307944 */ /* 0x000fea0003c00000 */
[--C-:B------:R-:W-:Y:S02]  /*0910*/  IMAD.MOV R3, RZ, RZ, -R9.reuse ;  /* 0x000000ffff037224 */ /* 0x100fe400078e0a09 */
[----:B------:R-:W-:Y:S02]  /*0920*/  IMAD.MOV.U32 R16, RZ, RZ, R9 ;  /* 0x000000ffff107224 */ /* 0x000fe400078e0009 */
[----:B------:R-:W-:Y:S02]  /*0930*/  IMAD R3, R3, UR7, R12 ;  /* 0x0000000703037c24 */ /* 0x000fe4000f8e020c */
[----:B------:R-:W-:-:S07]  /*0940*/  IMAD.MOV.U32 R17, RZ, RZ, R8 ;  /* 0x000000ffff117224 */ /* 0x000fce00078e0008 */
.L_x_3031:
[----:B------:R-:W-:Y:S05]  /*0950*/  BSYNC.RECONVERGENT B0 ;  /* 0x0000000000007941 */ /* 0x000fea0003800200 */
.L_x_3029:
        /* <DEDUP_REMOVED lines=34> */
.L_x_3033:
        /* <DEDUP_REMOVED lines=10> */
.L_x_3034:
[----:B------:R-:W-:Y:S05]  /*0c20*/  BSYNC.RECONVERGENT B0 ;  /* 0x0000000000007941 */ /* 0x000fea0003800200 */
.L_x_3032:
        /* <DEDUP_REMOVED lines=34> */
.L_x_3036:
        /* <DEDUP_REMOVED lines=10> */
.L_x_3037:
[----:B------:R-:W-:Y:S05]  /*0ef0*/  BSYNC.RECONVERGENT B0 ;  /* 0x0000000000007941 */ /* 0x000fea0003800200 */
.L_x_3035:
        /* <DEDUP_REMOVED lines=34> */
.L_x_3039:
[----:B------:R-:W-:Y:S01]  /*1120*/  IMAD.MOV.U32 R18, RZ, RZ, R16 ;  /* 0x000000ffff127224 */ /* 0x000fe200078e0010 */
[----:B------:R-:W-:Y:S01]  /*1130*/  MOV R2, UR12 ;  /* 0x0000000c00027c02 */ /* 0x000fe20008000f00 */
[----:B------:R-:W-:Y:S01]  /*1140*/  IMAD.MOV.U32 R5, RZ, RZ, R17 ;  /* 0x000000ffff057224 */ /* 0x000fe200078e0011 */
[----:B------:R-:W-:Y:S01]  /*1150*/  MOV R6, 0x1180 ;  /* 0x0000118000067802 */ /* 0x000fe20000000f00 */
[----:B------:R-:W-:-:S07]  /*1160*/  IMAD.U32 R3, RZ, RZ, UR13 ;  /* 0x0000000dff037e24 */ /* 0x000fce000f8e00ff */
[----:B------:R-:W-:Y:S05]  /*1170*/  CALL.REL.NOINC `($__internal_100_$__cuda_sm20_div_s64) ;  /* 0x0000002c00147944 */ /* 0x000fea0003c00000 */
[----:B------:R-:W-:Y:S01]  /*1180*/  IMAD.MOV R17, RZ, RZ, -R9 ;  /* 0x000000ffff117224 */ /* 0x000fe200078e0a09 */
[----:B------:R-:W-:Y:S01]  /*1190*/  MOV R12, R9 ;  /* 0x00000009000c7202 */ /* 0x000fe20000000f00 */
[----:B------:R-:W-:Y:S02]  /*11a0*/  IMAD.MOV.U32 R13, RZ, RZ, R8 ;  /* 0x000000ffff0d7224 */ /* 0x000fe400078e0008 */
[----:B------:R-:W-:-:S07]  /*11b0*/  IMAD R17, R17, UR12, R16 ;  /* 0x0000000c11117c24 */ /* 0x000fce000f8e0210 */
.L_x_3040:
[----:B------:R-:W-:Y:S05]  /*11c0*/  BSYNC.RECONVERGENT B0 ;  /* 0x0000000000007941 */ /* 0x000fea0003800200 */
.L_x_3038:
        /* <DEDUP_REMOVED lines=34> */
.L_x_3042:
[----:B------:R-:W-:Y:S01]  /*13f0*/  IMAD.MOV.U32 R18, RZ, RZ, R12 ;  /* 0x000000ffff127224 */ /* 0x000fe200078e000c */
[----:B------:R-:W-:Y:S01]  /*1400*/  MOV R5, R13 ;  /* 0x0000000d00057202 */ /* 0x000fe20000000f00 */
[----:B------:R-:W-:Y:S01]  /*1410*/  IMAD.U32 R2, RZ, RZ, UR12 ;  /* 0x0000000cff027e24 */ /* 0x000fe2000f8e00ff */
[----:B------:R-:W-:Y:S01]  /*1420*/  MOV R6, 0x1450 ;  /* 0x0000145000067802 */ /* 0x000fe20000000f00 */
[----:B------:R-:W-:-:S07]  /*1430*/  IMAD.U32 R3, RZ, RZ, UR13 ;  /* 0x0000000dff037e24 */ /* 0x000fce000f8e00ff */
[----:B------:R-:W-:Y:S05]  /*1440*/  CALL.REL.NOINC `($__internal_100_$__cuda_sm20_div_s64) ;  /* 0x0000002800607944 */ /* 0x000fea0003c00000 */
[----:B------:R-:W-:Y:S01]  /*1450*/  IADD3 R13, PT, PT, -R9, RZ, RZ ;  /* 0x000000ff090d7210 */ /* 0x000fe20007ffe1ff */
[----:B------:R-:W-:Y:S02]  /*1460*/  IMAD.MOV.U32 R16, RZ, RZ, R9 ;  /* 0x000000ffff107224 */ /* 0x000fe400078e0009 */
[----:B------:R-:W-:Y:S02]  /*1470*/  IMAD.MOV.U32 R17, RZ, RZ, R8 ;  /* 0x000000ffff117224 */ /* 0x000fe400078e0008 */
[----:B------:R-:W-:-:S07]  /*1480*/  IMAD R13, R13, UR12, R12 ;  /* 0x0000000c0d0d7c24 */ /* 0x000fce000f8e020c */
.L_x_3043:
[----:B------:R-:W-:Y:S05]  /*1490*/  BSYNC.RECONVERGENT B0 ;  /* 0x0000000000007941 */ /* 0x000fea0003800200 */
.L_x_3041:
        /* <DEDUP_REMOVED lines=34> */
.L_x_3045:
[----:B------:R-:W-:Y:S01]  /*16c0*/  MOV R18, R16 ;  /* 0x0000001000127202 */ /* 0x000fe20000000f00 */
[----:B------:R-:W-:Y:S01]  /*16d0*/  IMAD.MOV.U32 R5, RZ, RZ, R17 ;  /* 0x000000ffff057224 */ /* 0x000fe200078e0011 */
[----:B------:R-:W-:Y:S01]  /*16e0*/  MOV R3, UR13 ;  /* 0x0000000d00037c02 */ /* 0x000fe20008000f00 */
[----:B------:R-:W-:Y:S01]  /*16f0*/  IMAD.U32 R2, RZ, RZ, UR12 ;  /* 0x0000000cff027e24 */ /* 0x000fe2000f8e00ff */
[----:B------:R-:W-:-:S07]  /*1700*/  MOV R6, 0x1720 ;  /* 0x0000172000067802 */ /* 0x000fce0000000f00 */
[----:B------:R-:W-:Y:S05]  /*1710*/  CALL.REL.NOINC `($__internal_100_$__cuda_sm20_div_s64) ;  /* 0x0000002400ac7944 */ /* 0x000fea0003c00000 */
[--C-:B------:R-:W-:Y:S01]  /*1720*/  IMAD.MOV R17, RZ, RZ, -R9.reuse ;  /* 0x000000ffff117224 */ /* 0x100fe200078e0a09 */
[----:B------:R-:W-:Y:S01]  /*1730*/  MOV R13, R8 ;  /* 0x00000008000d7202 */ /* 0x000fe20000000f00 */
[----:B------:R-:W-:Y:S02]  /*1740*/  IMAD.MOV.U32 R12, RZ, RZ, R9 ;  /* 0x000000ffff0c7224 */ /* 0x000fe400078e0009 */
[----:B------:R-:W-:-:S07]  /*1750*/  IMAD R17, R17, UR12, R16 ;  /* 0x0000000c11117c24 */ /* 0x000fce000f8e0210 */
.L_x_3046:
[----:B------:R-:W-:Y:S05]  /*1760*/  BSYNC.RECONVERGENT B0 ;  /* 0x0000000000007941 */ /* 0x000fea0003800200 */
.L_x_3044:
        /* <DEDUP_REMOVED lines=34> */
.L_x_3048:
        /* <DEDUP_REMOVED lines=10> */
.L_x_3049:
[----:B------:R-:W-:Y:S05]  /*1a30*/  BSYNC.RECONVERGENT B0 ;  /* 0x0000000000007941 */ /* 0x000fea0003800200 */
.L_x_3047:
        /* <DEDUP_REMOVED lines=33> */
.L_x_3051:
[----:B------:R-:W-:Y:S01]  /*1c50*/  IMAD.MOV.U32 R18, RZ, RZ, R16 ;  /* 0x000000ffff127224 */ /* 0x000fe200078e0010 */
[----:B------:R-:W-:Y:S01]  /*1c60*/  MOV R5, R17 ;  /* 0x0000001100057202 */ /* 0x000fe20000000f00 */
[----:B------:R-:W-:Y:S01]  /*1c70*/  IMAD.U32 R2, RZ, RZ, UR11 ;  /* 0x0000000bff027e24 */ /* 0x000fe2000f8e00ff */
[----:B------:R-:W-:Y:S01]  /*1c80*/  MOV R6, 0x1cb0 ;  /* 0x00001cb000067802 */ /* 0x000fe20000000f00 */
[----:B------:R-:W-:-:S07]  /*1c90*/  IMAD.U32 R3, RZ, RZ, UR12 ;  /* 0x0000000cff037e24 */ /* 0x000fce000f8e00ff */
[----:B------:R-:W-:Y:S05]  /*1ca0*/  CALL.REL.NOINC `($__internal_100_$__cuda_sm20_div_s64) ;  /* 0x0000002000487944 */ /* 0x000fea0003c00000 */
[----:B------:R-:W-:Y:S01]  /*1cb0*/  IADD3 R17, PT, PT, -R9, RZ, RZ ;  /* 0x000000ff09117210 */ /* 0x000fe20007ffe1ff */
[----:B------:R-:W-:-:S04]  /*1cc0*/  IMAD.MOV.U32 R12, RZ, RZ, R9 ;  /* 0x000000ffff0c7224 */ /* 0x000fc800078e0009 */
[----:B------:R-:W-:-:S07]  /*1cd0*/  IMAD R17, R17, UR11, R16 ;  /* 0x0000000b11117c24 */ /* 0x000fce000f8e0210 */
.L_x_3052:
[----:B------:R-:W-:Y:S05]  /*1ce0*/  BSYNC.RECONVERGENT B0 ;  /* 0x0000000000007941 */ /* 0x000fea0003800200 */
.L_x_3050:
        /* <DEDUP_REMOVED lines=9> */
.L_x_3028:
        /* <DEDUP_REMOVED lines=34> */
.L_x_3056:
        /* <DEDUP_REMOVED lines=10> */
.L_x_3057:
[----:B------:R-:W-:Y:S05]  /*2040*/  BSYNC.RECONVERGENT B0 ;  /* 0x0000000000007941 */ /* 0x000fea0003800200 */
.L_x_3055:
        /* <DEDUP_REMOVED lines=36> */
.L_x_3059:
        /* <DEDUP_REMOVED lines=10> */
.L_x_3060:
[----:B------:R-:W-:Y:S05]  /*2330*/  BSYNC.RECONVERGENT B0 ;  /* 0x0000000000007941 */ /* 0x000fea0003800200 */
.L_x_3058:
        /* <DEDUP_REMOVED lines=36> */
.L_x_3062:
        /* <DEDUP_REMOVED lines=10> */
.L_x_3063:
[----:B------:R-:W-:Y:S05]  /*2620*/  BSYNC.RECONVERGENT B0 ;  /* 0x0000000000007941 */ /* 0x000fea0003800200 */
.L_x_3061:
        /* <DEDUP_REMOVED lines=36> */
.L_x_3065:
        /* <DEDUP_REMOVED lines=9> */
.L_x_3066:
[----:B------:R-:W-:Y:S05]  /*2900*/  BSYNC.RECONVERGENT B0 ;  /* 0x0000000000007941 */ /* 0x000fea0003800200 */
.L_x_3064:
[----:B------:R-:W-:Y:S01]  /*2910*/  UMOV UR6, 0x6c ;  /* 0x0000006c00067882 */ /* 0x000fe20000000000 */
[----:B------:R-:W0:Y:S01]  /*2920*/  LDCU UR8, c[0x0][UR8+0x4c4] ;  /* 0x00009880080877ac */ /* 0x000e220008000800 */
[----:B------:R-:W-:Y:S02]  /*2930*/  ULEA UR6, UR9, UR6, 0x2 ;  /* 0x0000000609067291 */ /* 0x000fe4000f8e10ff */
[----:B------:R-:W-:-:S10]  /*2940*/  UIADD3 UR4, UPT, UPT, UR4, -0x4, URZ ;  /* 0xfffffffc04047890 */ /* 0x000fd4000fffe0ff */
[----:B------:R-:W1:Y:S01]  /*2950*/  LDCU UR6, c[0x0][UR6+0x380] ;  /* 0x00007000060677ac */ /* 0x000e620008000800 */
[C---:B0-----:R-:W-:Y:S02]  /*2960*/  IMAD R20, R17.reuse, UR8, R20 ;  /* 0x0000000811147c24 */ /* 0x041fe4000f8e0214 */
[----:B-1----:R-:W-:-:S07]  /*2970*/  IMAD R22, R17, UR6, R22 ;  /* 0x0000000611167c24 */ /* 0x002fce000f8e0216 */
.L_x_3054:
        /* <DEDUP_REMOVED lines=33> */
.L_x_3069:
        /* <DEDUP_REMOVED lines=10> */
.L_x_3070:
[----:B------:R-:W-:Y:S05]  /*2c30*/  BSYNC.RECONVERGENT B0 ;  /* 0x0000000000007941 */ /* 0x000fea0003800200 */
.L_x_3068:
        /* <DEDUP_REMOVED lines=36> */
.L_x_3072:
[----:B------:R-:W-:Y:S01]  /*2e80*/  MOV R18, R16 ;  /* 0x0000001000127202 */ /* 0x000fe20000000f00 */
[----:B------:R-:W-:Y:S01]  /*2e90*/  IMAD.MOV.U32 R5, RZ, RZ, R17 ;  /* 0x000000ffff057224 */ /* 0x000fe200078e0011 */
[----:B------:R-:W-:Y:S01]  /*2ea0*/  MOV R3, UR10 ;  /* 0x0000000a00037c02 */ /* 0x000fe20008000f00 */
[----:B------:R-:W-:Y:S01]  /*2eb0*/  IMAD.U32 R2, RZ, RZ, UR9 ;  /* 0x00000009ff027e24 */ /* 0x000fe2000f8e00ff */
[----:B------:R-:W-:-:S07]  /*2ec0*/  MOV R6, 0x2ee0 ;  /* 0x00002ee000067802 */ /* 0x000fce0000000f00 */
[----:B------:R-:W-:Y:S05]  /*2ed0*/  CALL.REL.NOINC `($__internal_100_$__cuda_sm20_div_s64) ;  /* 0x0000000c00bc7944 */ /* 0x000fea0003c00000 */
[--C-:B------:R-:W-:Y:S02]  /*2ee0*/  IMAD.MOV R17, RZ, RZ, -R9.reuse ;  /* 0x000000ffff117224 */ /* 0x100fe400078e0a09 */
[----:B------:R-:W-:Y:S02]  /*2ef0*/  IMAD.MOV.U32 R12, RZ, RZ, R9 ;  /* 0x000000ffff0c7224 */ /* 0x000fe400078e0009 */
[----:B------:R-:W-:-:S07]  /*2f00*/  IMAD R17, R17, UR9, R16 ;  /* 0x0000000911117c24 */ /* 0x000fce000f8e0210 */
.L_x_3073:
[----:B------:R-:W-:Y:S05]  /*2f10*/  BSYNC.RECONVERGENT B0 ;  /* 0x0000000000007941 */ /* 0x000fea0003800200 */
.L_x_3071:
[----:B------:R-:W-:Y:S01]  /*2f20*/  UMOV UR5, 0x6c ;  /* 0x0000006c00057882 */ /* 0x000fe20000000000 */
[----:B------:R-:W0:Y:S01]  /*2f30*/  LDCU UR7, c[0x0][UR7+0x4c4] ;  /* 0x00009880070777ac */ /* 0x000e220008000800 */
[----:B------:R-:W-:Y:S02]  /*2f40*/  ULEA UR5, UR8, UR5, 0x2 ;  /* 0x0000000508057291 */ /* 0x000fe4000f8e10ff */
[----:B------:R-:W-:-:S10]  /*2f50*/  UIADD3 UR4, UPT, UPT, UR4, -0x2, URZ ;  /* 0xfffffffe04047890 */ /* 0x000fd4000fffe0ff */
[----:B------:R-:W1:Y:S01]  /*2f60*/  LDCU UR5, c[0x0][UR5+0x380] ;  /* 0x00007000050577ac */ /* 0x000e620008000800 */
[C---:B0-----:R-:W-:Y:S02]  /*2f70*/  IMAD R20, R17.reuse, UR7, R20 ;  /* 0x0000000711147c24 */ /* 0x041fe4000f8e0214 */
[----:B-1----:R-:W-:-:S07]  /*2f80*/  IMAD R22, R17, UR5, R22 ;  /* 0x0000000511167c24 */ /* 0x002fce000f8e0216 */
.L_x_3067:
        /* <DEDUP_REMOVED lines=29> */
.L_x_3075:
[----:B------:R-:W-:Y:S02]  /*3160*/  MOV R3, R8 ;  /* 0x0000000800037202 */ /* 0x000fe40000000f00 */
[----:B------:R-:W-:-:S07]  /*3170*/  MOV R2, 0x3190 ;  /* 0x0000319000027802 */ /* 0x000fce0000000f00 */
[----:B------:R-:W-:Y:S05]  /*3180*/  CALL.REL.NOINC `($__internal_101_$__cuda_sm20_rem_s64) ;  /* 0x00000010006c7944 */ /* 0x000fea0003c00000 */
.L_x_3076:
[----:B------:R-:W-:Y:S05]  /*3190*/  BSYNC.RECONVERGENT B0 ;  /* 0x0000000000007941 */ /* 0x000fea0003800200 */
.L_x_3074:
[----:B------:R-:W0:Y:S01]  /*31a0*/  LDCU UR4, c[0x0][UR6+0x4c4] ;  /* 0x00009880060477ac */ /* 0x000e220008000800 */
[----:B------:R-:W1:Y:S01]  /*31b0*/  LDCU UR6, c[0x0][UR6+0x3ec] ;  /* 0x00007d80060677ac */ /* 0x000e620008000800 */
[C---:B0-----:R-:W-:Y:S02]  /*31c0*/  IMAD R20, R12.reuse, UR4, R20 ;  /* 0x000000040c147c24 */ /* 0x041fe4000f8e0214 */
[----:B-1----:R-:W-:-:S07]  /*31d0*/  IMAD R22, R12, UR6, R22 ;  /* 0x000000060c167c24 */ /* 0x002fce000f8e0216 */
.L_x_3027:
        /* <DEDUP_REMOVED lines=90> */
.L_x_3080:
[----:B------:R-:W-:Y:S05]  /*3780*/  BSYNC.RECONVERGENT B1 ;  /* 0x0000000000017941 */ /* 0x000fea0003800200 */
.L_x_3079:
        /* <DEDUP_REMOVED lines=47> */
.L_x_3078:
[----:B------:R-:W-:Y:S05]  /*3a80*/  BSYNC.RECONVERGENT B0 ;  /* 0x0000000000007941 */ /* 0x000fea0003800200 */
.L_x_3077:
        /* <DEDUP_REMOVED lines=52> */
        .weak           $__internal_100_$__cuda_sm20_div_s64
        .type           $__internal_100_$__cuda_sm20_div_s64,@function
        .size           $__internal_100_$__cuda_sm20_div_s64,($__internal_101_$__cuda_sm20_rem_s64 - $__internal_100_$__cuda_sm20_div_s64)
$__internal_100_$__cuda_sm20_div_s64:
        /* <DEDUP_REMOVED lines=86> */
[----:B------:R-:W-:Y:S06]  /*4330*/  RET.REL.NODEC R10 `(_ZN2at6native16triu_tril_kernelIhiLb1ELi8ELb0EEEvNS_4cuda6detail10TensorInfoIT_T0_EENS4_IKS5_S6_EEllS6_) ;  /* 0xffffffbc0a307950 */ /* 0x000fec0003c3ffff */
        .weak           $__internal_101_$__cuda_sm20_rem_s64
        .type           $__internal_101_$__cuda_sm20_rem_s64,@function
        .size           $__internal_101_$__cuda_sm20_rem_s64,(.L_x_6391 - $__internal_101_$__cuda_sm20_rem_s64)
$__internal_101_$__cuda_sm20_rem_s64:
        /* <DEDUP_REMOVED lines=74> */
[----:B------:R-:W-:Y:S06]  /*47e0*/  RET.REL.NODEC R2 `(_ZN2at6native16triu_tril_kernelIhiLb1ELi8ELb0EEEvNS_4cuda6detail10TensorInfoIT_T0_EENS4_IKS5_S6_EEllS6_) ;  /* 0xffffffb802047950 */ /* 0x000fec0003c3ffff */
.L_x_3081:
        /* <DEDUP_REMOVED lines=9> */
.L_x_6391:


//--------------------- .text._ZN2at6native16triu_tril_kernelIhiLb1ELi8ELb1EEEvNS_4cuda6detail10TensorInfoIT_T0_EENS4_IKS5_S6_EEllS6_ --------------------------
	.section	.text._ZN2at6native16triu_tril_kernelIhiLb1ELi8ELb1EEEvNS_4cuda6detail10TensorInfoIT_T0_EENS4_IKS5_S6_EEllS6_,"ax",@progbits
	.align	128
        .global         _ZN2at6native16triu_tril_kernelIhiLb1ELi8ELb1EEEvNS_4cuda6detail10TensorInfoIT_T0_EENS4_IKS5_S6_EEllS6_
        .type           _ZN2at6native16triu_tril_kernelIhiLb1ELi8ELb1EEEvNS_4cuda6detail10TensorInfoIT_T0_EENS4_IKS5_S6_EEllS6_,@function
        .size           _ZN2at6native16triu_tril_kernelIhiLb1ELi8ELb1EEEvNS_4cuda6detail10TensorInfoIT_T0_EENS4_IKS5_S6_EEllS6_,(.L_x_6393 - _ZN2at6native16triu_tril_kernelIhiLb1ELi8ELb1EEEvNS_4cuda6detail10TensorInfoIT_T0_EENS4_IKS5_S6_EEllS6_)
        .other          _ZN2at6native16triu_tril_kernelIhiLb1ELi8ELb1EEEvNS_4cuda6detail10TensorInfoIT_T0_EENS4_IKS5_S6_EEllS6_,@"STO_CUDA_ENTRY STV_DEFAULT"
_ZN2at6native16triu_tril_kernelIhiLb1ELi8ELb1EEEvNS_4cuda6detail10TensorInfoIT_T0_EENS4_IKS5_S6_EEllS6_:
.text._ZN2at6native16triu_tril_kernelIhiLb1ELi8ELb1EEEvNS_4cuda6detail10TensorInfoIT_T0_EENS4_IKS5_S6_EEllS6_:
        /* <DEDUP_REMOVED lines=40> */
.L_x_3083:
[----:B------:R-:W0:Y:S01]  /*0280*/  LDCU UR6, c[0x0][0x540] ;  /* 0x0000a800ff0677ac */ /* 0x000e220008000800 */
[----:B------:R-:W-:Y:S01]  /*0290*/  MOV R20, R6 ;  /* 0x0000000600147202 */ /* 0x000fe20000000f00 */
[----:B------:R-:W-:Y:S01]  /*02a0*/  IMAD.U32 R4, RZ, RZ, UR4 ;  /* 0x00000004ff047e24 */ /* 0x000fe2000f8e00ff */
[----:B------:R-:W-:Y:S01]  /*02b0*/  MOV R8, 0x2e0 ;  /* 0x000002e000087802 */ /* 0x000fe20000000f00 */
[----:B0-----:R-:W-:-:S07]  /*02c0*/  IMAD.U32 R3, RZ, RZ, UR6 ;  /* 0x00000006ff037e24 */ /* 0x001fce000f8e00ff */
[----:B------:R-:W-:Y:S05]  /*02d0*/  CALL.REL.NOINC `($__internal_102_$__cuda_sm20_div_s64) ;  /* 0x0000003400607944 */ /* 0x000fea0003c00000 */
[----:B------:R-:W0:Y:S01]  /*02e0*/  LDCU UR6, c[0x0][0x540] ;  /* 0x0000a800ff0677ac */ /* 0x000e220008000800 */
[----:B------:R-:W-:-:S05]  /*02f0*/  IADD3 R3, PT, PT, -R10, RZ, RZ ;  /* 0x000000ff0a037210 */ /* 0x000fca0007ffe1ff */
[----:B0-----:R-:W-:-:S07]  /*0300*/  IMAD R6, R3, UR6, R6 ;  /* 0x0000000603067c24 */ /* 0x001fce000f8e0206 */
.L_x_3084:
[----:B------:R-:W-:Y:S05]  /*0310*/  BSYNC.RECONVERGENT B0 ;  /* 0x0000000000007941 */ /* 0x000fea0003800200 */
.L_x_3082:
        /* <DEDUP_REMOVED lines=26> */
.L_x_3086:
[----:B------:R-:W-:Y:S01]  /*04c0*/  IMAD.MOV.U32 R16, RZ, RZ, R10 ;  /* 0x000000ffff107224 */ /* 0x000fe200078e000a */
[----:B------:R-:W-:Y:S02]  /*04d0*/  MOV R15, R11 ;  /* 0x0000000b000f7202 */ /* 0x000fe40000000f00 */
[----:B------:R-:W-:-:S07]  /*04e0*/  MOV R18, 0x500 ;  /* 0x0000050000127802 */ /* 0x000fce0000000f00 */
[----:B------:R-:W-:Y:S05]  /*04f0*/  CALL.REL.NOINC `($__internal_103_$__cuda_sm20_rem_s64) ;  /* 0x0000003800307944 */ /* 0x000fea0003c00000 */
[----:B------:R-:W-:-:S07]  /*0500*/  IMAD.MOV.U32 R21, RZ, RZ, R13 ;  /* 0x000000ffff157224 */ /* 0x000fce00078e000d */
.L_x_3087:
[----:B------:R-:W-:Y:S05]  /*0510*/  BSYNC.RECONVERGENT B0 ;  /* 0x0000000000007941 */ /* 0x000fea0003800200 */
.L_x_3085:
        /* <DEDUP_REMOVED lines=30> */
.L_x_3089:
[----:B------:R-:W-:Y:S01]  /*0700*/  IMAD.MOV.U32 R20, RZ, RZ, R10 ;  /* 0x000000ffff147224 */ /* 0x000fe200078e000a */
[----:B------:R-:W-:Y:S01]  /*0710*/  MOV R5, R11 ;  /* 0x0000000b00057202 */ /* 0x000fe20000000f00 */
[----:B------:R-:W-:Y:S01]  /*0720*/  IMAD.MOV.U32 R4, RZ, RZ, R7 ;  /* 0x000000ffff047224 */ /* 0x000fe200078e0007 */
[----:B------:R-:W-:-:S07]  /*0730*/  MOV R8, 0x750 ;  /* 0x0000075000087802 */ /* 0x000fce0000000f00 */
[----:B-1----:R-:W-:Y:S05]  /*0740*/  CALL.REL.NOINC `($__internal_102_$__cuda_sm20_div_s64) ;  /* 0x0000003000447944 */ /* 0x002fea0003c00000 */
[----:B------:R-:W-:-:S07]  /*0750*/  IMAD.MOV.U32 R13, RZ, RZ, R10 ;  /* 0x000000ffff0d7224 */ /* 0x000fce00078e000a */
.L_x_3090:
[----:B------:R-:W-:Y:S05]  /*0760*/  BSYNC.RECONVERGENT B0 ;  /* 0x0000000000007941 */ /* 0x000fea0003800200 */
.L_x_3088:
        /* <DEDUP_REMOVED lines=14> */
.L_x_3117:
        /* <DEDUP_REMOVED lines=30> */
.L_x_3094:
[----:B------:R-:W-:Y:S01]  /*0a30*/  MOV R5, R11 ;  /* 0x0000000b00057202 */ /* 0x000fe20000000f00 */
[----:B------:R-:W-:Y:S01]  /*0a40*/  IMAD.MOV.U32 R20, RZ, RZ, R13 ;  /* 0x000000ffff147224 */ /* 0x000fe200078e000d */
[----:B------:R-:W-:Y:S01]  /*0a50*/  MOV R4, UR8 ;  /* 0x0000000800047c02 */ /* 0x000fe20008000f00 */
[----:B------:R-:W-:Y:S01]  /*0a60*/  IMAD.U32 R3, RZ, RZ, UR6 ;  /* 0x00000006ff037e24 */ /* 0x000fe2000f8e00ff */
[----:B------:R-:W-:-:S07]  /*0a70*/  MOV R8, 0xa90 ;  /* 0x00000a9000087802 */ /* 0x000fce0000000f00 */
[----:B------:R-:W-:Y:S05]  /*0a80*/  CALL.REL.NOINC `($__internal_102_$__cuda_sm20_div_s64) ;  /* 0x0000002c00747944 */ /* 0x000fea0003c00000 */
[--C-:B------:R-:W-:Y:S01]  /*0a90*/  IMAD.MOV R4, RZ, RZ, -R10.reuse ;  /* 0x000000ffff047224 */ /* 0x100fe200078e0a0a */
[----:B------:R-:W-:Y:S01]  /*0aa0*/  MOV R23, R11 ;  /* 0x0000000b00177202 */ /* 0x000fe20000000f00 */
[----:B------:R-:W-:Y:S02]  /*0ab0*/  IMAD.MOV.U32 R22, RZ, RZ, R10 ;  /* 0x000000ffff167224 */ /* 0x000fe400078e000a */
[----:B------:R-:W-:-:S07]  /*0ac0*/  IMAD R4, R4, UR6, R13 ;  /* 0x0000000604047c24 */ /* 0x000fce000f8e020d */
.L_x_3095:
[----:B------:R-:W-:Y:S05]  /*0ad0*/  BSYNC.RECONVERGENT B0 ;  /* 0x0000000000007941 */ /* 0x000fea0003800200 */
.L_x_3093:
        /* <DEDUP_REMOVED lines=34> */
.L_x_3097:
[----:B------:R-:W-:Y:S01]  /*0d00*/  IMAD.MOV.U32 R20, RZ, RZ, R22 ;  /* 0x000000ffff147224 */ /* 0x000fe200078e0016 */
[----:B------:R-:W-:Y:S01]  /*0d10*/  MOV R3, UR9 ;  /* 0x0000000900037c02 */ /* 0x000fe20008000f00 */
[----:B------:R-:W-:Y:S01]  /*0d20*/  IMAD.MOV.U32 R5, RZ, RZ, R23 ;  /* 0x000000ffff057224 */ /* 0x000fe200078e0017 */
[----:B------:R-:W-:Y:S01]  /*0d30*/  MOV R8, 0xd60 ;  /* 0x00000d6000087802 */ /* 0x000fe20000000f00 */
[----:B------:R-:W-:-:S07]  /*0d40*/  IMAD.U32 R4, RZ, RZ, UR7 ;  /* 0x00000007ff047e24 */ /* 0x000fce000f8e00ff */
[----:B------:R-:W-:Y:S05]  /*0d50*/  CALL.REL.NOINC `($__internal_102_$__cuda_sm20_div_s64) ;  /* 0x0000002800c07944 */ /* 0x000fea0003c00000 */
[----:B------:R-:W-:Y:S01]  /*0d60*/  IMAD.MOV R3, RZ, RZ, -R10 ;  /* 0x000000ffff037224 */ /* 0x000fe200078e0a0a */
[----:B------:R-:W-:Y:S01]  /*0d70*/  MOV R16, R10 ;  /* 0x0000000a00107202 */ /* 0x000fe20000000f00 */
[----:B------:R-:W-:Y:S02]  /*0d80*/  IMAD.MOV.U32 R17, RZ, RZ, R11 ;  /* 0x000000ffff117224 */ /* 0x000fe400078e000b */
[----:B------:R-:W-:-:S07]  /*0d90*/  IMAD R22, R3, UR9, R22 ;  /* 0x0000000903167c24 */ /* 0x000fce000f8e0216 */
.L_x_3098:
[----:B------:R-:W-:Y:S05]  /*0da0*/  BSYNC.RECONVERGENT B0 ;  /* 0x0000000000007941 */ /* 0x000fea0003800200 */
.L_x_3096:
        /* <DEDUP_REMOVED lines=34> */
.L_x_3100:
[----:B------:R-:W-:Y:S01]  /*0fd0*/  IMAD.MOV.U32 R20, RZ, RZ, R16 ;  /* 0x000000ffff147224 */ /* 0x000fe200078e0010 */
[----:B------:R-:W-:Y:S01]  /*0fe0*/  MOV R5, R17 ;  /* 0x0000001100057202 */ /* 0x000fe20000000f00 */
[----:B------:R-:W-:Y:S01]  /*0ff0*/  IMAD.U32 R3, RZ, RZ, UR9 ;  /* 0x00000009ff037e24 */ /* 0x000fe2000f8e00ff */
[----:B------:R-:W-:Y:S01]  /*1000*/  MOV R8, 0x1030 ;  /* 0x0000103000087802 */ /* 0x000fe20000000f00 */
[----:B------:R-:W-:-:S07]  /*1010*/  IMAD.U32 R4, RZ, RZ, UR8 ;  /* 0x00000008ff047e24 */ /* 0x000fce000f8e00ff */
[----:B------:R-:W-:Y:S05]  /*1020*/  CALL.REL.NOINC `($__internal_102_$__cuda_sm20_div_s64) ;  /* 0x00000028000c7944 */ /* 0x000fea0003c00000 */
[----:B------:R-:W-:Y:S01]  /*1030*/  IADD3 R3, PT, PT, -R10, RZ, RZ ;  /* 0x000000ff0a037210 */ /* 0x000fe20007ffe1ff */
[----:B------:R-:W-:Y:S02]  /*1040*/  IMAD.MOV.U32 R12, RZ, RZ, R10 ;  /* 0x000000ffff0c7224 */ /* 0x000fe400078e000a */
[----:B------:R-:W-:Y:S02]  /*1050*/  IMAD.MOV.U32 R13, RZ, RZ, R11 ;  /* 0x000000ffff0d7224 */ /* 0x000fe400078e000b */
[----:B------:R-:W-:-:S07]  /*1060*/  IMAD R16, R3, UR9, R16 ;  /* 0x0000000903107c24 */ /* 0x000fce000f8e0210 */
.L_x_3101:
[----:B------:R-:W-:Y:S05]  /*1070*/  BSYNC.RECONVERGENT B0 ;  /* 0x0000000000007941 */ /* 0x000fea0003800200 */
.L_x_3099:
        /* <DEDUP_REMOVED lines=34> */
.L_x_3103:
        /* <DEDUP_REMOVED lines=10> */
.L_x_3104:
[----:B------:R-:W-:Y:S05]  /*1340*/  BSYNC.RECONVERGENT B0 ;  /* 0x0000000000007941 */ /* 0x000fea0003800200 */
.L_x_3102:
        /* <DEDUP_REMOVED lines=34> */
.L_x_3106:
        /* <DEDUP_REMOVED lines=10> */
.L_x_3107:
[----:B------:R-:W-:Y:S05]  /*1610*/  BSYNC.RECONVERGENT B0 ;  /* 0x0000000000007941 */ /* 0x000fea0003800200 */
.L_x_3105:
        /* <DEDUP_REMOVED lines=34> */
.L_x_3109:
        /* <DEDUP_REMOVED lines=10> */
.L_x_3110:
[----:B------:R-:W-:Y:S05]  /*18e0*/  BSYNC.RECONVERGENT B0 ;  /* 0x0000000000007941 */ /* 0x000fea0003800200 */
.L_x_3108:
        /* <DEDUP_REMOVED lines=34> */
.L_x_3112:
        /* <DEDUP_REMOVED lines=10> */
.L_x_3113:
[----:B------:R-:W-:Y:S05]  /*1bb0*/  BSYNC.RECONVERGENT B0 ;  /* 0x0000000000007941 */ /* 0x000fea0003800200 */
.L_x_3111:
        /* <DEDUP_REMOVED lines=33> */
.L_x_3115:
[----:B------:R-:W-:Y:S01]  /*1dd0*/  IMAD.MOV.U32 R20, RZ, RZ, R12 ;  /* 0x000000ffff147224 */ /* 0x000fe200078e000c */
[----:B------:R-:W-:Y:S01]  /*1de0*/  MOV R3, UR8 ;  /* 0x0000000800037c02 */ /* 0x000fe20008000f00 */
[----:B------:R-:W-:Y:S01]  /*1df0*/  IMAD.MOV.U32 R5, RZ, RZ, R13 ;  /* 0x000000ffff057224 */ /* 0x000fe200078e000d */
[----:B------:R-:W-:Y:S01]  /*1e00*/  MOV R8, 0x1e30 ;  /* 0x00001e3000087802 */ /* 0x000fe20000000f00 */
[----:B------:R-:W-:-:S07]  /*1e10*/  IMAD.U32 R4, RZ, RZ, UR9 ;  /* 0x00000009ff047e24 */ /* 0x000fce000f8e00ff */
[----:B------:R-:W-:Y:S05]  /*1e20*/  CALL.REL.NOINC `($__internal_102_$__cuda_sm20_div_s64) ;  /* 0x00000018008c7944 */ /* 0x000fea0003c00000 */
[----:B------:R-:W-:Y:S01]  /*1e30*/  IMAD.MOV R3, RZ, RZ, -R10 ;  /* 0x000000ffff037224 */ /* 0x000fe200078e0a0a */
[----:B------:R-:W-:-:S03]  /*1e40*/  MOV R13, R10 ;  /* 0x0000000a000d7202 */ /* 0x000fc60000000f00 */
[----:B------:R-:W-:-:S07]  /*1e50*/  IMAD R12, R3, UR8, R12 ;  /* 0x00000008030c7c24 */ /* 0x000fce000f8e020c */
.L_x_3116:
[----:B------:R-:W-:Y:S05]  /*1e60*/  BSYNC.RECONVERGENT B0 ;  /* 0x0000000000007941 */ /* 0x000fea0003800200 */
.L_x_3114:
        /* <DEDUP_REMOVED lines=9> */
.L_x_3092:
        /* <DEDUP_REMOVED lines=34> */
.L_x_3120:
        /* <DEDUP_REMOVED lines=10> */
.L_x_3121:
[----:B------:R-:W-:Y:S05]  /*21c0*/  BSYNC.RECONVERGENT B0 ;  /* 0x0000000000007941 */ /* 0x000fea0003800200 */
.L_x_3119:
        /* <DEDUP_REMOVED lines=34> */
.L_x_3123:
        /* <DEDUP_REMOVED lines=10> */
.L_x_3124:
[----:B------:R-:W-:Y:S05]  /*2490*/  BSYNC.RECONVERGENT B0 ;  /* 0x0000000000007941 */ /* 0x000fea0003800200 */
.L_x_3122:
        /* <DEDUP_REMOVED lines=34> */
.L_x_3126:
[----:B------:R-:W-:Y:S01]  /*26c0*/  MOV R20, R12 ;  /* 0x0000000c00147202 */ /* 0x000fe20000000f00 */
[----:B------:R-:W-:Y:S01]  /*26d0*/  IMAD.MOV.U32 R5, RZ, RZ, R13 ;  /* 0x000000ffff057224 */ /* 0x000fe200078e000d */
[----:B------:R-:W-:Y:S01]  /*26e0*/  MOV R4, UR6 ;  /* 0x0000000600047c02 */ /* 0x000fe20008000f00 */
[----:B------:R-:W-:Y:S01]  /*26f0*/  IMAD.U32 R3, RZ, RZ, UR8 ;  /* 0x00000008ff037e24 */ /* 0x000fe2000f8e00ff */
[----:B------:R-:W-:-:S07]  /*2700*/  MOV R8, 0x2720 ;  /* 0x0000272000087802 */ /* 0x000fce0000000f00 */
[----:B------:R-:W-:Y:S05]  /*2710*/  CALL.REL.NOINC `($__internal_102_$__cuda_sm20_div_s64) ;  /* 0x0000001000507944 */ /* 0x000fea0003c00000 */
[----:B------:R-:W-:Y:S01]  /*2720*/  IMAD.MOV R3, RZ, RZ, -R10 ;  /* 0x000000ffff037224 */ /* 0x000fe200078e0a0a */
[----:B------:R-:W-:Y:S01]  /*2730*/  MOV R16, R10 ;  /* 0x0000000a00107202 */ /* 0x000fe20000000f00 */
[----:B------:R-:W-:Y:S02]  /*2740*/  IMAD.MOV.U32 R17, RZ, RZ, R11 ;  /* 0x000000ffff117224 */ /* 0x000fe400078e000b */
[----:B------:R-:W-:-:S07]  /*2750*/  IMAD R12, R3, UR8, R12 ;  /* 0x00000008030c7c24 */ /* 0x000fce000f8e020c */
.L_x_3127:
[----:B------:R-:W-:Y:S05]  /*2760*/  BSYNC.RECONVERGENT B0 ;  /* 0x0000000000007941 */ /* 0x000fea0003800200 */
.L_x_3125:
        /* <DEDUP_REMOVED lines=34> */
.L_x_3129:
[----:B------:R-:W-:Y:S01]  /*2990*/  IMAD.MOV.U32 R20, RZ, RZ, R16 ;  /* 0x000000ffff147224 */ /* 0x000fe200078e0010 */
[----:B------:R-:W-:Y:S01]  /*29a0*/  MOV R5, R17 ;  /* 0x0000001100057202 */ /* 0x000fe20000000f00 */
[----:B------:R-:W-:Y:S01]  /*29b0*/  IMAD.U32 R3, RZ, RZ, UR8 ;  /* 0x00000008ff037e24 */ /* 0x000fe2000f8e00ff */
[----:B------:R-:W-:Y:S02]  /*29c0*/  MOV R4, UR7 ;  /* 0x0000000700047c02 */ /* 0x000fe40008000f00 */
[----:B------:R-:W-:-:S07]  /*29d0*/  MOV R8, 0x29f0 ;  /* 0x000029f000087802 */ /* 0x000fce0000000f00 */
[----:B------:R-:W-:Y:S05]  /*29e0*/  CALL.REL.NOINC `($__internal_102_$__cuda_sm20_div_s64) ;  /* 0x0000000c009c7944 */ /* 0x000fea0003c00000 */
[----:B------:R-:W-:Y:S01]  /*29f0*/  IMAD.MOV R3, RZ, RZ, -R10 ;  /* 0x000000ffff037224 */ /* 0x000fe200078e0a0a */
[----:B------:R-:W-:-:S03]  /*2a00*/  MOV R13, R10 ;  /* 0x0000000a000d7202 */ /* 0x000fc60000000f00 */
[----:B------:R-:W-:-:S07]  /*2a10*/  IMAD R16, R3, UR8, R16 ;  /* 0x0000000803107c24 */ /* 0x000fce000f8e0210 */
.L_x_3130:
[----:B------:R-:W-:Y:S05]  /*2a20*/  BSYNC.RECONVERGENT B0 ;  /* 0x0000000000007941 */ /* 0x000fea0003800200 */
.L_x_3128:
[----:B------:R-:W-:Y:S01]  /*2a30*/  UMOV UR5, 0x6c ;  /* 0x0000006c00057882 */ /* 0x000fe20000000000 */
[----:B------:R-:W-:Y:S02]  /*2a40*/  UIADD3 UR4, UPT, UPT, UR4, -0x4, URZ ;  /* 0xfffffffc04047890 */ /* 0x000fe4000fffe0ff */
[----:B------:R-:W-:-:S12]  /*2a50*/  ULEA UR5, UR6, UR5, 0x2 ;  /* 0x0000000506057291 */ /* 0x000fd8000f8e10ff */
[----:B------:R-:W0:Y:S02]  /*2a60*/  LDCU UR5, c[0x0][UR5+0x380] ;  /* 0x00007000050577ac */ /* 0x000e240008000800 */
[----:B0-----:R-:W-:-:S07]  /*2a70*/  IMAD R21, R16, UR5, R21 ;  /* 0x0000000510157c24 */ /* 0x001fce000f8e0215 */
.L_x_3118:
        /* <DEDUP_REMOVED lines=33> */
.L_x_3133:
[----:B------:R-:W-:Y:S01]  /*2c90*/  MOV R5, R11 ;  /* 0x0000000b00057202 */ /* 0x000fe20000000f00 */
[----:B------:R-:W-:Y:S01]  /*2ca0*/  IMAD.MOV.U32 R20, RZ, RZ, R13 ;  /* 0x000000ffff147224 */ /* 0x000fe200078e000d */
[----:B------:R-:W-:Y:S01]  /*2cb0*/  MOV R3, UR5 ;  /* 0x0000000500037c02 */ /* 0x000fe20008000f00 */
[----:B------:R-:W-:Y:S01]  /*2cc0*/  IMAD.U32 R4, RZ, RZ, UR6 ;  /* 0x00000006ff047e24 */ /* 0x000fe2000f8e00ff */
[----:B------:R-:W-:-:S07]  /*2cd0*/  MOV R8, 0x2cf0 ;  /* 0x00002cf000087802 */ /* 0x000fce0000000f00 */
[----:B------:R-:W-:Y:S05]  /*2ce0*/  CALL.REL.NOINC `($__internal_102_$__cuda_sm20_div_s64) ;  /* 0x0000000800dc7944 */ /* 0x000fea0003c00000 */
[----:B------:R-:W-:Y:S01]  /*2cf0*/  IADD3 R4, PT, PT, -R10, RZ, RZ ;  /* 0x000000ff0a047210 */ /* 0x000fe20007ffe1ff */
[----:B------:R-:W-:Y:S01]  /*2d00*/  IMAD.MOV.U32 R16, RZ, RZ, R10 ;  /* 0x000000ffff107224 */ /* 0x000fe200078e000a */
[----:B------:R-:W-:-:S03]  /*2d10*/  MOV R17, R11 ;  /* 0x0000000b00117202 */ /* 0x000fc60000000f00 */
[----:B------:R-:W-:-:S07]  /*2d20*/  IMAD R4, R4, UR5, R13 ;  /* 0x0000000504047c24 */ /* 0x000fce000f8e020d */
.L_x_3134:
[----:B------:R-:W-:Y:S05]  /*2d30*/  BSYNC.RECONVERGENT B0 ;  /* 0x0000000000007941 */ /* 0x000fea0003800200 */
.L_x_3132:
        /* <DEDUP_REMOVED lines=34> */
.L_x_3136:
[----:B------:R-:W-:Y:S01]  /*2f60*/  MOV R20, R16 ;  /* 0x0000001000147202 */ /* 0x000fe20000000f00 */
[----:B------:R-:W-:Y:S01]  /*2f70*/  IMAD.MOV.U32 R5, RZ, RZ, R17 ;  /* 0x000000ffff057224 */ /* 0x000fe200078e0011 */
[----:B------:R-:W-:Y:S01]  /*2f80*/  MOV R3, UR6 ;  /* 0x0000000600037c02 */ /* 0x000fe20008000f00 */
[----:B------:R-:W-:Y:S01]  /*2f90*/  IMAD.U32 R4, RZ, RZ, UR8 ;  /* 0x00000008ff047e24 */ /* 0x000fe2000f8e00ff */
[----:B------:R-:W-:-:S07]  /*2fa0*/  MOV R8, 0x2fc0 ;  /* 0x00002fc000087802 */ /* 0x000fce0000000f00 */
[----:B------:R-:W-:Y:S05]  /*2fb0*/  CALL.REL.NOINC `($__internal_102_$__cuda_sm20_div_s64) ;  /* 0x0000000800287944 */ /* 0x000fea0003c00000 */
[----:B------:R-:W-:Y:S01]  /*2fc0*/  IADD3 R3, PT, PT, -R10, RZ, RZ ;  /* 0x000000ff0a037210 */ /* 0x000fe20007ffe1ff */
[----:B------:R-:W-:-:S04]  /*2fd0*/  IMAD.MOV.U32 R13, RZ, RZ, R10 ;  /* 0x000000ffff0d7224 */ /* 0x000fc800078e000a */
[----:B------:R-:W-:-:S07]  /*2fe0*/  IMAD R16, R3, UR6, R16 ;  /* 0x0000000603107c24 */ /* 0x000fce000f8e0210 */
.L_x_3137:
[----:B------:R-:W-:Y:S05]  /*2ff0*/  BSYNC.RECONVERGENT B0 ;  /* 0x0000000000007941 */ /* 0x000fea0003800200 */
.L_x_3135:
[----:B------:R-:W-:Y:S01]  /*3000*/  UMOV UR5, 0x6c ;  /* 0x0000006c00057882 */ /* 0x000fe20000000000 */
[----:B------:R-:W-:Y:S02]  /*3010*/  UIADD3 UR4, UPT, UPT, UR4, -0x2, URZ ;  /* 0xfffffffe04047890 */ /* 0x000fe4000fffe0ff */
[----:B------:R-:W-:-:S12]  /*3020*/  ULEA UR5, UR7, UR5, 0x2 ;  /* 0x0000000507057291 */ /* 0x000fd8000f8e10ff */
[----:B------:R-:W0:Y:S02]  /*3030*/  LDCU UR5, c[0x0][UR5+0x380] ;  /* 0x00007000050577ac */ /* 0x000e240008000800 */
[----:B0-----:R-:W-:-:S07]  /*3040*/  IMAD R21, R16, UR5, R21 ;  /* 0x0000000510157c24 */ /* 0x001fce000f8e0215 */
.L_x_3131:
        /* <DEDUP_REMOVED lines=29> */
.L_x_3139:
[----:B------:R-:W-:Y:S01]  /*3220*/  MOV R16, R13 ;  /* 0x0000000d00107202 */ /* 0x000fe20000000f00 */
[----:B------:R-:W-:Y:S01]  /*3230*/  IMAD.MOV.U32 R15, RZ, RZ, R11 ;  /* 0x000000ffff0f7224 */ /* 0x000fe200078e000b */
[----:B------:R-:W-:Y:S01]  /*3240*/  MOV R3, UR5 ;  /* 0x0000000500037c02 */ /* 0x000fe20008000f00 */
[----:B------:R-:W-:Y:S01]  /*3250*/  IMAD.U32 R7, RZ, RZ, UR6 ;  /* 0x00000006ff077e24 */ /* 0x000fe2000f8e00ff */
[----:B------:R-:W-:-:S07]  /*3260*/  MOV R18, 0x3280 ;  /* 0x0000328000127802 */ /* 0x000fce0000000f00 */
[----:B------:R-:W-:Y:S05]  /*3270*/  CALL.REL.NOINC `($__internal_103_$__cuda_sm20_rem_s64) ;  /* 0x0000000800d07944 */ /* 0x000fea0003c00000 */
.L_x_3140:
[----:B------:R-:W-:Y:S05]  /*3280*/  BSYNC.RECONVERGENT B0 ;  /* 0x0000000000007941 */ /* 0x000fea0003800200 */
.L_x_3138:
[----:B------:R-:W-:Y:S02]  /*3290*/  UMOV UR5, 0x6c ;  /* 0x0000006c00057882 */ /* 0x000fe40000000000 */
[----:B------:R-:W-:-:S12]  /*32a0*/  ULEA UR5, UR4, UR5, 0x2 ;  /* 0x0000000504057291 */ /* 0x000fd8000f8e10ff */
[----:B------:R-:W0:Y:S02]  /*32b0*/  LDCU UR5, c[0x0][UR5+0x380] ;  /* 0x00007000050577ac */ /* 0x000e240008000800 */
[----:B0-----:R-:W-:-:S07]  /*32c0*/  IMAD R21, R13, UR5, R21 ;  /* 0x000000050d157c24 */ /* 0x001fce000f8e0215 */
.L_x_3091:
        /* <DEDUP_REMOVED lines=89> */
        .weak           $__internal_102_$__cuda_sm20_div_s64
        .type           $__internal_102_$__cuda_sm20_div_s64,@function
        .size           $__internal_102_$__cuda_sm20_div_s64,($__internal_103_$__cuda_sm20_rem_s64 - $__internal_102_$__cuda_sm20_div_s64)
$__internal_102_$__cuda_sm20_div_s64:
        /* <DEDUP_REMOVED lines=85> */
[----:B------:R-:W-:Y:S06]  /*3db0*/  RET.REL.NODEC R8 `(_ZN2at6native16triu_tril_kernelIhiLb1ELi8ELb1EEEvNS_4cuda6detail10TensorInfoIT_T0_EENS4_IKS5_S6_EEllS6_) ;  /* 0xffffffc008907950 */ /* 0x000fec0003c3ffff */
        .weak           $__internal_103_$__cuda_sm20_rem_s64
        .type           $__internal_103_$__cuda_sm20_rem_s64,@function
        .size           $__internal_103_$__cuda_sm20_rem_s64,(.L_x_6393 - $__internal_103_$__cuda_sm20_rem_s64)
$__internal_103_$__cuda_sm20_rem_s64:
        /* <DEDUP_REMOVED lines=74> */
[----:B------:R-:W-:Y:S06]  /*4260*/  RET.REL.NODEC R18 `(_ZN2at6native16triu_tril_kernelIhiLb1ELi8ELb1EEEvNS_4cuda6detail10TensorInfoIT_T0_EENS4_IKS5_S6_EEllS6_) ;  /* 0xffffffbc12647950 */ /* 0x000fec0003c3ffff */
.L_x_3141:
        /* <DEDUP_REMOVED lines=9> */
.L_x_6393:


//--------------------- .text._ZN2at6native16triu_tril_kernelIblLb0ELi8ELb0EEEvNS_4cuda6detail10TensorInfoIT_T0_EENS4_IKS5_S6_EEllS6_ --------------------------
	.section	.text._ZN2at6native16triu_tril_kernelIblLb0ELi8ELb0EEEvNS_4cuda6detail10TensorInfoIT_T0_EENS4_IKS5_S6_EEllS6_,"ax",@progbits
	.align	128
        .global         _ZN2at6native16triu_tril_kernelIblLb0ELi8ELb0EEEvNS_4cuda6detail10TensorInfoIT_T0_EENS4_IKS5_S6_EEllS6_
        .type           _ZN2at6native16triu_tril_kernelIblLb0ELi8ELb0EEEvNS_4cuda6detail10TensorInfoIT_T0_EENS4_IKS5_S6_EEllS6_,@function
        .size           _ZN2at6native16triu_tril_kernelIblLb0ELi8ELb0EEEvNS_4cuda6detail10TensorInfoIT_T0_EENS4_IKS5_S6_EEllS6_,(.L_x_6395 - _ZN2at6native16triu_tril_kernelIblLb0ELi8ELb0EEEvNS_4cuda6detail10TensorInfoIT_T0_EENS4_IKS5_S6_EEllS6_)
        .other          _ZN2at6native16triu_tril_kernelIblLb0ELi8ELb0EEEvNS_4cuda6detail10TensorInfoIT_T0_EENS4_IKS5_S6_EEllS6_,@"STO_CUDA_ENTRY STV_DEFAULT"
_ZN2at6native16triu_tril_kernelIblLb0ELi8ELb0EEEvNS_4cuda6detail10TensorInfoIT_T0_EENS4_IKS5_S6_EEllS6_:
.text._ZN2at6native16triu_tril_kernelIblLb0ELi8ELb0EEEvNS_4cuda6detail10TensorInfoIT_T0_EENS4_IKS5_S6_EEllS6_:
        /* <DEDUP_REMOVED lines=41> */
.L_x_3143:
[----:B------:R-:W0:Y:S01]  /*0290*/  LDCU.64 UR4, c[0x0][0x6d0] ;  /* 0x0000da00ff0477ac */ /* 0x000e220008000a00 */
[----:B------:R-:W-:Y:S01]  /*02a0*/  IMAD.MOV.U32 R21, RZ, RZ, R6 ;  /* 0x000000ffff157224 */ /* 0x000fe200078e0006 */
[----:B------:R-:W-:Y:S01]  /*02b0*/  MOV R8, 0x300 ;  /* 0x0000030000087802 */ /* 0x000fe20000000f00 */
[----:B------:R-:W-:Y:S02]  /*02c0*/  IMAD.MOV.U32 R24, RZ, RZ, R7 ;  /* 0x000000ffff187224 */ /* 0x000fe400078e0007 */
[----:B0-----:R-:W-:Y:S01]  /*02d0*/  IMAD.U32 R5, RZ, RZ, UR4 ;  /* 0x00000004ff057e24 */ /* 0x001fe2000f8e00ff */
[----:B------:R-:W-:-:S07]  /*02e0*/  MOV R4, UR5 ;  /* 0x0000000500047c02 */ /* 0x000fce0008000f00 */
[----:B------:R-:W-:Y:S05]  /*02f0*/  CALL.REL.NOINC `($__internal_104_$__cuda_sm20_div_s64) ;  /* 0x0000004c00d87944 */ /* 0x000fea0003c00000 */
        /* <DEDUP_REMOVED lines=9> */
.L_x_3144:
[----:B------:R-:W-:Y:S05]  /*0390*/  BSYNC.RECONVERGENT B0 ;  /* 0x0000000000007941 */ /* 0x000fea0003800200 */
.L_x_3142:
        /* <DEDUP_REMOVED lines=31> */
.L_x_3146:
[----:B------:R-:W-:Y:S01]  /*0590*/  MOV R21, R14 ;  /* 0x0000000e00157202 */ /* 0x000fe20000000f00 */
[----:B------:R-:W-:Y:S01]  /*05a0*/  IMAD.MOV.U32 R24, RZ, RZ, R15 ;  /* 0x000000ffff187224 */ /* 0x000fe200078e000f */
[----:B------:R-:W-:Y:S01]  /*05b0*/  MOV R4, R13 ;  /* 0x0000000d00047202 */ /* 0x000fe20000000f00 */
[----:B------:R-:W-:Y:S01]  /*05c0*/  IMAD.MOV.U32 R5, RZ, RZ, R12 ;  /* 0x000000ffff057224 */ /* 0x000fe200078e000c */
[----:B------:R-:W-:-:S07]  /*05d0*/  MOV R8, 0x5f0 ;  /* 0x000005f000087802 */ /* 0x000fce0000000f00 */
[----:B------:R-:W-:Y:S05]  /*05e0*/  CALL.REL.NOINC `($__internal_104_$__cuda_sm20_div_s64) ;  /* 0x0000004c001c7944 */ /* 0x000fea0003c00000 */
        /* <DEDUP_REMOVED lines=11> */
.L_x_3147:
[----:B------:R-:W-:Y:S05]  /*06a0*/  BSYNC.RECONVERGENT B0 ;  /* 0x0000000000007941 */ /* 0x000fea0003800200 */
.L_x_3145:
        /* <DEDUP_REMOVED lines=37> */
.L_x_3174:
        /* <DEDUP_REMOVED lines=28> */
.L_x_3151:
        /* <DEDUP_REMOVED lines=9> */
[----:B------:R-:W-:Y:S05]  /*0b50*/  CALL.REL.NOINC `($__internal_104_$__cuda_sm20_div_s64) ;  /* 0x0000004400c07944 */ /* 0x000fea0003c00000 */
        /* <DEDUP_REMOVED lines=9> */
.L_x_3152:
[----:B------:R-:W-:Y:S05]  /*0bf0*/  BSYNC.RECONVERGENT B0 ;  /* 0x0000000000007941 */ /* 0x000fea0003800200 */
.L_x_3150:
        /* <DEDUP_REMOVED lines=43> */
.L_x_3154:
        /* <DEDUP_REMOVED lines=21> */
.L_x_3155:
[----:B------:R-:W-:Y:S05]  /*1000*/  BSYNC.RECONVERGENT B0 ;  /* 0x0000000000007941 */ /* 0x000fea0003800200 */
.L_x_3153:
        /* <DEDUP_REMOVED lines=40> */
.L_x_3157:
        /* <DEDUP_REMOVED lines=9> */
[----:B------:R-:W-:Y:S05]  /*1320*/  CALL.REL.NOINC `($__internal_104_$__cuda_sm20_div_s64) ;  /* 0x0000003c00cc7944 */ /* 0x000fea0003c00000 */
        /* <DEDUP_REMOVED lines=11> */
.L_x_3158:
[----:B------:R-:W-:Y:S05]  /*13e0*/  BSYNC.RECONVERGENT B0 ;  /* 0x0000000000007941 */ /* 0x000fea0003800200 */
.L_x_3156:
        /* <DEDUP_REMOVED lines=40> */
.L_x_3160:
        /* <DEDUP_REMOVED lines=21> */
.L_x_3161:
[----:B------:R-:W-:Y:S05]  /*17c0*/  BSYNC.RECONVERGENT B0 ;  /* 0x0000000000007941 */ /* 0x000fea0003800200 */
.L_x_3159:
        /* <DEDUP_REMOVED lines=40> */
.L_x_3163:
        /* <DEDUP_REMOVED lines=21> */
.L_x_3164:
[----:B------:R-:W-:Y:S05]  /*1ba0*/  BSYNC.RECONVERGENT B0 ;  /* 0x0000000000007941 */ /* 0x000fea0003800200 */
.L_x_3162:
        /* <DEDUP_REMOVED lines=40> */
.L_x_3166:
        /* <DEDUP_REMOVED lines=21> */
.L_x_3167:
[----:B------:R-:W-:Y:S05]  /*1f80*/  BSYNC.RECONVERGENT B0 ;  /* 0x0000000000007941 */ /* 0x000fea0003800200 */
.L_x_3165:
        /* <DEDUP_REMOVED lines=40> */
.L_x_3169:
        /* <DEDUP_REMOVED lines=21> */
.L_x_3170:
[----:B------:R-:W-:Y:S05]  /*2360*/  BSYNC.RECONVERGENT B0 ;  /* 0x0000000000007941 */ /* 0x000fea0003800200 */
.L_x_3168:
        /* <DEDUP_REMOVED lines=41> */
.L_x_3172:
        /* <DEDUP_REMOVED lines=21> */
.L_x_3173:
[----:B------:R-:W-:Y:S05]  /*2750*/  BSYNC.RECONVERGENT B0 ;  /* 0x0000000000007941 */ /* 0x000fea0003800200 */
.L_x_3171:
        /* <DEDUP_REMOVED lines=24> */
.L_x_3149:
        /* <DEDUP_REMOVED lines=36> */
.L_x_3177:
        /* <DEDUP_REMOVED lines=19> */
.L_x_3178:
[----:B------:R-:W-:Y:S05]  /*2c50*/  BSYNC.RECONVERGENT B0 ;  /* 0x0000000000007941 */ /* 0x000fea0003800200 */
.L_x_3176:
        /* <DEDUP_REMOVED lines=42> */
.L_x_3180:
        /* <DEDUP_REMOVED lines=21> */
.L_x_3181:
[----:B------:R-:W-:Y:S05]  /*3050*/  BSYNC.RECONVERGENT B0 ;  /* 0x0000000000007941 */ /* 0x000fea0003800200 */
.L_x_3179:
        /* <DEDUP_REMOVED lines=40> */
.L_x_3183:
        /* <DEDUP_REMOVED lines=21> */
.L_x_3184:
[----:B------:R-:W-:Y:S05]  /*3430*/  BSYNC.RECONVERGENT B0 ;  /* 0x0000000000007941 */ /* 0x000fea0003800200 */
.L_x_3182:
        /* <DEDUP_REMOVED lines=41> */
.L_x_3186:
        /* <DEDUP_REMOVED lines=20> */
.L_x_3187:
[----:B------:R-:W-:Y:S05]  /*3810*/  BSYNC.RECONVERGENT B0 ;  /* 0x0000000000007941 */ /* 0x000fea0003800200 */
.L_x_3185:
        /* <DEDUP_REMOVED lines=15> */
.L_x_3175:
        /* <DEDUP_REMOVED lines=37> */
.L_x_3190:
        /* <DEDUP_REMOVED lines=19> */
.L_x_3191:
[----:B------:R-:W-:Y:S05]  /*3c90*/  BSYNC.RECONVERGENT B0 ;  /* 0x0000000000007941 */ /* 0x000fea0003800200 */
.L_x_3189:
        /* <DEDUP_REMOVED lines=45> */
.L_x_3193:
        /* <DEDUP_REMOVED lines=20> */
.L_x_3194:
[----:B------:R-:W-:Y:S05]  /*40b0*/  BSYNC.RECONVERGENT B0 ;  /* 0x0000000000007941 */ /* 0x000fea0003800200 */
.L_x_3192:
        /* <DEDUP_REMOVED lines=15> */
.L_x_3188:
        /* <DEDUP_REMOVED lines=30> */
.L_x_3196:
[----:B------:R-:W-:-:S07]  /*4390*/  MOV R10, 0x43b0 ;  /* 0x000043b0000a7802 */ /* 0x000fce0000000f00 */
[----:B------:R-:W-:Y:S05]  /*43a0*/  CALL.REL.NOINC `($__internal_105_$__cuda_sm20_rem_s64) ;  /* 0x0000001400047944 */ /* 0x000fea0003c00000 */
.L_x_3197:
[----:B------:R-:W-:Y:S05]  /*43b0*/  BSYNC.RECONVERGENT B0 ;  /* 0x0000000000007941 */ /* 0x000fea0003800200 */
.L_x_3195:
        /* <DEDUP_REMOVED lines=16> */
.L_x_3148:
[----:B------:R-:W0:Y:S01]  /*44c0*/  LDCU.64 UR6, c[0x0][0x6c0] ;  /* 0x0000d800ff0677ac */ /* 0x000e220008000a00 */
[----:B------:R-:W-:Y:S01]  /*44d0*/  IADD3 R0, P0, PT, R6, -R0, RZ ;  /* 0x8000000006007210 */ /* 0x000fe20007f1e0ff */
[----:B------:R-:W-:Y:S01]  /*44e0*/  BSSY.RECONVERGENT B0, `(.L_x_3198) ;  /* 0x0000091000007945 */ /* 0x000fe20003800200 */
[----:B------:R-:W-:Y:S01]  /*44f0*/  PRMT R4, RZ, 0x7610, R4 ;  /* 0x00007610ff047816 */ /* 0x000fe20000000004 */
[----:B------:R-:W1:Y:S01]  /*4500*/  LDCU.64 UR4, c[0x0][0x358] ;  /* 0x00006b00ff0477ac */ /* 0x000e620008000a00 */
[----:B------:R-:W-:Y:S02]  /*4510*/  IADD3.X R2, PT, PT, R7, ~R2, RZ, P0, !PT ;  /* 0x8000000207027210 */ /* 0x000fe400007fe4ff */
[----:B------:R-:W-:Y:S02]  /*4520*/  PRMT R5, RZ, 0x7610, R5 ;  /* 0x00007610ff057816 */ /* 0x000fe40000000005 */
[----:B------:R-:W-:Y:S02]  /*4530*/  PRMT R18, RZ, 0x7610, R18 ;  /* 0x00007610ff127816 */ /* 0x000fe40000000012 */
[----:B------:R-:W-:-:S02]  /*4540*/  PRMT R19, RZ, 0x7610, R19 ;  /* 0x00007610ff137816 */ /* 0x000fc40000000013 */
[----:B------:R-:W-:Y:S02]  /*4550*/  PRMT R20, RZ, 0x7610, R20 ;  /* 0x00007610ff147816 */ /* 0x000fe40000000014 */
[----:B------:R-:W-:Y:S02]  /*4560*/  PRMT R12, RZ, 0x7610, R12 ;  /* 0x00007610ff0c7816 */ /* 0x000fe4000000000c */
[----:B------:R-:W-:Y:S02]  /*4570*/  PRMT R13, RZ, 0x7610, R13 ;  /* 0x00007610ff0d7816 */ /* 0x000fe4000000000d */
[----:B0-----:R-:W-:Y:S02]  /*4580*/  ISETP.GT.U32.AND P0, PT, R0, UR6, PT ;  /* 0x0000000600007c0c */ /* 0x001fe4000bf04070 */
[----:B------:R-:W-:Y:S02]  /*4590*/  PRMT R21, RZ, 0x7610, R21 ;  /* 0x00007610ff157816 */ /* 0x000fe40000000015 */
[----:B------:R-:W-:-:S13]  /*45a0*/  ISETP.GT.AND.EX P0, PT, R2, UR7, PT, P0 ;  /* 0x0000000702007c0c */ /* 0x000fda000bf04300 */
[----:B-1----:R-:W-:Y:S05]  /*45b0*/  @P0 BRA `(.L_x_3199) ;  /* 0x00000008000c0947 */ /* 0x002fea0003800000 */
        /* <DEDUP_REMOVED lines=18> */
[----:B------:R-:W-:Y:S01]  /*46e0*/  ISETP.GE.U32.AND P0, PT, R15, R10, PT ;  /* 0x0000000a0f00720c */ /* 0x000fe20003f06070 */
[----:B------:R-:W-:-:S05]  /*46f0*/  IMAD.X R15, RZ, RZ, R7, P1 ;  /* 0x000000ffff0f7224 */ /* 0x000fca00008e0607 */
[----:B------:R-:W-:-:S13]  /*4700*/  ISETP.GE.U32.AND.EX P0, PT, R15, R11, PT, P0 ;  /* 0x0000000b0f00720c */ /* 0x000fda0003f06100 */
[----:B0-----:R-:W-:Y:S05]  /*4710*/  @P0 BRA `(.L_x_3201) ;  /* 0x0000000400180947 */ /* 0x001fea0003800000 */
[----:B------:R-:W0:Y:S02]  /*4720*/  LDC.64 R14, c[0x0][R3+0x5e8] ;  /* 0x00017a00030e7b82 */ /* 0x000e240000000a00 */
[----:B0-----:R-:W-:-:S04]  /*4730*/  IADD3 R24, P0, PT, R14, R12, RZ ;  /* 0x0000000c0e187210 */ /* 0x001fc80007f1e0ff */
[----:B------:R-:W-:-:S05]  /*4740*/  IADD3.X R25, PT, PT, R15, R13, RZ, P0, !PT ;  /* 0x0000000d0f197210 */ /* 0x000fca00007fe4ff */
        /* <DEDUP_REMOVED lines=8> */
[----:B------:R-:W-:Y:S02]  /*47d0*/  PRMT R9, RZ, 0x7610, R9 ;  /* 0x00007610ff097816 */ /* 0x000fe40000000009 */
[----:B------:R-:W-:-:S09]  /*47e0*/  PRMT R20, RZ, 0x7610, R20 ;  /* 0x00007610ff147816 */ /* 0x000fd20000000014 */
[----:B0-----:R-:W-:Y:S05]  /*47f0*/  @P0 BRA `(.L_x_3201) ;  /* 0x0000000000e00947 */ /* 0x001fea0003800000 */
[----:B------:R-:W-:-:S04]  /*4800*/  LEA R24, P0, R14, R12, 0x1 ;  /* 0x0000000c0e187211 */ /* 0x000fc800078008ff */
[----:B------:R-:W-:-:S05]  /*4810*/  LEA.HI.X R25, R14, R13, R15, 0x1, P0 ;  /* 0x0000000d0e197211 */ /* 0x000fca00000f0c0f */
        /* <DEDUP_REMOVED lines=8> */
[----:B------:R-:W-:-:S09]  /*48a0*/  PRMT R9, RZ, 0x7610, R9 ;  /* 0x00007610ff097816 */ /* 0x000fd20000000009 */
[----:B0-----:R-:W-:Y:S05]  /*48b0*/  @P0 BRA `(.L_x_3201) ;  /* 0x0000000000b00947 */ /* 0x001fea0003800000 */
[----:B------:R-:W-:Y:S02]  /*48c0*/  IMAD R19, R15, 0x3, RZ ;  /* 0x000000030f137824 */ /* 0x000fe400078e02ff */
[----:B------:R-:W-:-:S04]  /*48d0*/  IMAD.WIDE.U32 R8, R14, 0x3, R12 ;  /* 0x000000030e087825 */ /* 0x000fc800078e000c */
[----:B------:R-:W-:Y:S01]  /*48e0*/  IMAD.IADD R9, R9, 0x1, R19 ;  /* 0x0000000109097824 */ /* 0x000fe200078e0213 */
[----:B------:R-:W-:-:S04]  /*48f0*/  IADD3 R19, P1, PT, R6, 0x4, RZ ;  /* 0x0000000406137810 */ /* 0x000fc80007f3e0ff */
[----:B------:R-:W-:Y:S01]  /*4900*/  ISETP.GE.U32.AND P0, PT, R19, R10, PT ;  /* 0x0000000a1300720c */ /* 0x000fe20003f06070 */
[----:B------:R0:W5:Y:S01]  /*4910*/  LDG.E.U8 R9, desc[UR4][R8.64] ;  /* 0x0000000408097981 */ /* 0x000162000c1e1100 */
[----:B------:R-:W-:Y:S02]  /*4920*/  IADD3.X R19, PT, PT, RZ, R7, RZ, P1, !PT ;  /* 0x00000007ff137210 */ /* 0x000fe40000ffe4ff */
[----:B------:R-:W-:Y:S02]  /*4930*/  PRMT R22, RZ, 0x7610, R22 ;  /* 0x00007610ff167816 */ /* 0x000fe40000000016 */
[----:B------:R-:W-:Y:S02]  /*4940*/  ISETP.GE.U32.AND.EX P0, PT, R19, R11, PT, P0 ;  /* 0x0000000b1300720c */ /* 0x000fe40003f06100 */
[----:B------:R-:W-:Y:S02]  /*4950*/  PRMT R18, RZ, 0x7610, R18 ;  /* 0x00007610ff127816 */ /* 0x000fe40000000012 */
[----:B0-----:R-:W-:-:S09]  /*4960*/  PRMT R8, RZ, 0x7610, R8 ;  /* 0x00007610ff087816 */ /* 0x001fd20000000008 */
[----:B------:R-:W-:Y:S05]  /*4970*/  @P0 BRA `(.L_x_3201) ;  /* 0x0000000000800947 */ /* 0x000fea0003800000 */
[----:B------:R-:W-:Y:S02]  /*4980*/  LEA R18, P0, R14, R12, 0x2 ;  /* 0x0000000c0e127211 */ /* 0x000fe400078010ff */
[----:B------:R-:W-:Y:S02]  /*4990*/  IADD3 R23, P1, PT, R6, 0x5, RZ ;  /* 0x0000000506177810 */ /* 0x000fe40007f3e0ff */
[----:B------:R-:W-:Y:S02]  /*49a0*/  LEA.HI.X R19, R14, R13, R15, 0x2, P0 ;  /* 0x0000000d0e137211 */ /* 0x000fe400000f140f */
[----:B------:R-:W-:Y:S01]  /*49b0*/  ISETP.GE.U32.AND P0, PT, R23, R10, PT ;  /* 0x0000000a1700720c */ /* 0x000fe20003f06070 */
[----:B------:R-:W-:Y:S01]  /*49c0*/  IMAD.X R23, RZ, RZ, R7, P1 ;  /* 0x000000ffff177224 */ /* 0x000fe200008e0607 */
[----:B------:R-:W-:Y:S01]  /*49d0*/  PRMT R22, RZ, 0x7610, R22 ;  /* 0x00007610ff167816 */ /* 0x000fe20000000016 */
[----:B------:R0:W5:Y:S03]  /*49e0*/  LDG.E.U8 R8, desc[UR4][R18.64] ;  /* 0x0000000412087981 */ /* 0x000166000c1e1100 */
[----:B------:R-:W-:-:S02]  /*49f0*/  ISETP.GE.U32.AND.EX P0, PT, R23, R11, PT, P0 ;  /* 0x0000000b1700720c */ /* 0x000fc40003f06100 */
[----:B0-----:R-:W-:-:S11]  /*4a00*/  PRMT R18, RZ, 0x7610, R18 ;  /* 0x00007610ff127816 */ /* 0x001fd60000000012 */
[----:B------:R-:W-:Y:S05]  /*4a10*/  @P0 BRA `(.L_x_3201) ;  /* 0x0000000000580947 */ /* 0x000fea0003800000 */
[----:B------:R-:W-:Y:S02]  /*4a20*/  IMAD R23, R15, 0x5, RZ ;  /* 0x000000050f177824 */ /* 0x000fe400078e02ff */
[----:B------:R-:W-:-:S05]  /*4a30*/  IMAD.WIDE.U32 R18, R14, 0x5, R12 ;  /* 0x000000050e127825 */ /* 0x000fca00078e000c */
[----:B------:R-:W-:-:S05]  /*4a40*/  IADD3 R19, PT, PT, R19, R23, RZ ;  /* 0x0000001713137210 */ /* 0x000fca0007ffe0ff */
[----:B------:R0:W5:Y:S01]  /*4a50*/  LDG.E.U8 R18, desc[UR4][R18.64] ;  /* 0x0000000412127981 */ /* 0x000162000c1e1100 */
[----:B------:R-:W-:Y:S02]  /*4a60*/  IADD3 R23, P1, PT, R6, 0x6, RZ ;  /* 0x0000000606177810 */ /* 0x000fe40007f3e0ff */
[----:B------:R-:W-:Y:S02]  /*4a70*/  PRMT R22, RZ, 0x7610, R22 ;  /* 0x00007610ff167816 */ /* 0x000fe40000000016 */
[----:B------:R-:W-:Y:S01]  /*4a80*/  ISETP.GE.U32.AND P0, PT, R23, R10, PT ;  /* 0x0000000a1700720c */ /* 0x000fe20003f06070 */
[----:B------:R-:W-:-:S05]  /*4a90*/  IMAD.X R23, RZ, RZ, R7, P1 ;  /* 0x000000ffff177224 */ /* 0x000fca00008e0607 */
[----:B------:R-:W-:-:S13]  /*4aa0*/  ISETP.GE.U32.AND.EX P0, PT, R23, R11, PT, P0 ;  /* 0x0000000b1700720c */ /* 0x000fda0003f06100 */
[----:B0-----:R-:W-:Y:S05]  /*4ab0*/  @P0 BRA `(.L_x_3201) ;  /* 0x0000000000300947 */ /* 0x001fea0003800000 */
[----:B------:R-:W-:-:S04]  /*4ac0*/  IADD3 R19, P1, PT, R6, 0x7, RZ ;  /* 0x0000000706137810 */ /* 0x000fc80007f3e0ff */
[----:B------:R-:W-:Y:S01]  /*4ad0*/  ISETP.GE.U32.AND P0, PT, R19, R10, PT ;  /* 0x0000000a1300720c */ /* 0x000fe20003f06070 */
[----:B------:R-:W-:Y:S01]  /*4ae0*/  IMAD R19, R15, 0x6, RZ ;  /* 0x000000060f137824 */ /* 0x000fe200078e02ff */
[----:B------:R-:W-:-:S04]  /*4af0*/  IADD3.X R10, PT, PT, RZ, R7, RZ, P1, !PT ;  /* 0x00000007ff0a7210 */ /* 0x000fc80000ffe4ff */
[----:B------:R-:W-:Y:S01]  /*4b00*/  ISETP.GE.U32.AND.EX P0, PT, R10, R11, PT, P0 ;  /* 0x0000000b0a00720c */ /* 0x000fe20003f06100 */
[----:B------:R-:W-:-:S04]  /*4b10*/  IMAD.WIDE.U32 R10, R14, 0x6, R12 ;  /* 0x000000060e0a7825 */ /* 0x000fc800078e000c */
[----:B------:R-:W-:-:S05]  /*4b20*/  IMAD.IADD R11, R11, 0x1, R19 ;  /* 0x000000010b0b7824 */ /* 0x000fca00078e0213 */
[----:B------:R0:W5:Y:S03]  /*4b30*/  LDG.E.U8 R22, desc[UR4][R10.64] ;  /* 0x000000040a167981 */ /* 0x000166000c1e1100 */
[----:B------:R-:W-:-:S04]  /*4b40*/  @!P0 IMAD.WIDE.U32 R12, R14, 0x7, R12 ;  /* 0x000000070e0c8825 */ /* 0x000fc800078e000c */
[----:B------:R-:W-:-:S05]  /*4b50*/  @!P0 IMAD R15, R15, 0x7, RZ ;  /* 0x000000070f0f8824 */ /* 0x000fca00078e02ff */
[----:B------:R-:W-:-:S05]  /*4b60*/  @!P0 IADD3 R13, PT, PT, R13, R15, RZ ;  /* 0x0000000f0d0d8210 */ /* 0x000fca0007ffe0ff */
[----:B------:R0:W5:Y:S02]  /*4b70*/  @!P0 LDG.E.U8 R5, desc[UR4][R12.64] ;  /* 0x000000040c058981 */ /* 0x000164000c1e1100 */
.L_x_3201:
[----:B------:R-:W-:Y:S05]  /*4b80*/  BSYNC.RECONVERGENT B1 ;  /* 0x0000000000017941 */ /* 0x000fea0003800200 */
.L_x_3200:
[C---:B0-----:R-:W-:Y:S02]  /*4b90*/  IADD3 R10, P1, PT, R0.reuse, 0x3, RZ ;  /* 0x00000003000a7810 */ /* 0x041fe40007f3e0ff */
[C---:B------:R-:W-:Y:S02]  /*4ba0*/  IADD3 R11, P4, PT, R0.reuse, 0x2, RZ ;  /* 0x00000002000b7810 */ /* 0x040fe40007f9e0ff */
[----:B------:R-:W-:Y:S02]  /*4bb0*/  ISETP.GE.U32.AND P5, PT, R0, UR6, PT ;  /* 0x0000000600007c0c */ /* 0x000fe4000bfa6070 */
[----:B------:R-:W-:Y:S01]  /*4bc0*/  ISETP.GT.U32.AND P2, PT, R10, UR6, PT ;  /* 0x000000060a007c0c */ /* 0x000fe2000bf44070 */
[----:B------:R-:W-:Y:S01]  /*4bd0*/  IMAD.X R14, RZ, RZ, R2, P4 ;  /* 0x000000ffff0e7224 */ /* 0x000fe200020e0602 */
[----:B------:R-:W-:Y:S02]  /*4be0*/  IADD3 R10, P3, PT, R0, 0x5, RZ ;  /* 0x00000005000a7810 */ /* 0x000fe40007f7e0ff */
[----:B------:R-:W-:-:S02]  /*4bf0*/  ISETP.GT.U32.AND P0, PT, R11, UR6, PT ;  /* 0x000000060b007c0c */ /* 0x000fc4000bf04070 */
[----:B------:R-:W-:Y:S02]  /*4c00*/  ISETP.GE.AND.EX P5, PT, R2, UR7, PT, P5 ;  /* 0x0000000702007c0c */ /* 0x000fe4000bfa6350 */
[----:B------:R-:W-:Y:S02]  /*4c10*/  IADD3 R11, P6, PT, R0, 0x4, RZ ;  /* 0x00000004000b7810 */ /* 0x000fe40007fde0ff */
[----:B------:R-:W-:Y:S02]  /*4c20*/  ISETP.GT.U32.AND P4, PT, R10, UR6, PT ;  /* 0x000000060a007c0c */ /* 0x000fe4000bf84070 */
[----:B------:R-:W-:Y:S01]  /*4c30*/  IADD3.X R13, PT, PT, RZ, R2, RZ, P1, !PT ;  /* 0x00000002ff0d7210 */ /* 0x000fe20000ffe4ff */
[----:B------:R-:W-:Y:S01]  /*4c40*/  IMAD.X R12, RZ, RZ, R2, P6 ;  /* 0x000000ffff0c7224 */ /* 0x000fe200030e0602 */
[----:B------:R-:W-:Y:S02]  /*4c50*/  IADD3 R10, P1, PT, R0, 0x6, RZ ;  /* 0x00000006000a7810 */ /* 0x000fe40007f3e0ff */
[----:B-----5:R-:W-:-:S02]  /*4c60*/  SEL R21, R21, RZ, !P5 ;  /* 0x000000ff15157207 */ /* 0x020fc40006800000 */
[----:B------:R-:W-:Y:S02]  /*4c70*/  ISETP.GT.U32.AND P5, PT, R11, UR6, PT ;  /* 0x000000060b007c0c */ /* 0x000fe4000bfa4070 */
[----:B------:R-:W-:Y:S02]  /*4c80*/  IADD3.X R11, PT, PT, RZ, R2, RZ, P3, !PT ;  /* 0x00000002ff0b7210 */ /* 0x000fe40001ffe4ff */
[----:B------:R-:W-:Y:S01]  /*4c90*/  ISETP.GT.U32.AND P3, PT, R10, UR6, PT ;  /* 0x000000060a007c0c */ /* 0x000fe2000bf64070 */
[----:B------:R-:W-:Y:S01]  /*4ca0*/  IMAD.X R10, RZ, RZ, R2, P1 ;  /* 0x000000ffff0a7224 */ /* 0x000fe200008e0602 */
[----:B------:R-:W-:Y:S02]  /*4cb0*/  IADD3 R0, P6, PT, R0, 0x7, RZ ;  /* 0x0000000700007810 */ /* 0x000fe40007fde0ff */
[----:B------:R-:W-:Y:S02]  /*4cc0*/  ISETP.GT.AND.EX P0, PT, R14, UR7, PT, P0 ;  /* 0x000000070e007c0c */ /* 0x000fe4000bf04300 */
[----:B------:R-:W-:-:S02]  /*4cd0*/  ISETP.GT.AND.EX P4, PT, R11, UR7, PT, P4 ;  /* 0x000000070b007c0c */ /* 0x000fc4000bf84340 */
[----:B------:R-:W-:Y:S02]  /*4ce0*/  ISETP.GT.U32.AND P1, PT, R0, UR6, PT ;  /* 0x0000000600007c0c */ /* 0x000fe4000bf24070 */
[----:B------:R-:W-:Y:S02]  /*4cf0*/  ISETP.GT.AND.EX P2, PT, R13, UR7, PT, P2 ;  /* 0x000000070d007c0c */ /* 0x000fe4000bf44320 */
[----:B------:R-:W-:Y:S02]  /*4d00*/  ISETP.GT.AND.EX P5, PT, R12, UR7, PT, P5 ;  /* 0x000000070c007c0c */ /* 0x000fe4000bfa4350 */
[----:B------:R-:W-:Y:S02]  /*4d10*/  IADD3.X R2, PT, PT, RZ, R2, RZ, P6, !PT ;  /* 0x00000002ff027210 */ /* 0x000fe400037fe4ff */
[----:B------:R-:W-:Y:S02]  /*4d20*/  ISETP.GT.AND.EX P3, PT, R10, UR7, PT, P3 ;  /* 0x000000070a007c0c */ /* 0x000fe4000bf64330 */
[----:B------:R-:W-:-:S02]  /*4d30*/  SEL R20, R20, RZ, !P0 ;  /* 0x000000ff14147207 */ /* 0x000fc40004000000 */
[----:B------:R-:W-:Y:S02]  /*4d40*/  SEL R18, R18, RZ, !P4 ;  /* 0x000000ff12127207 */ /* 0x000fe40006000000 */
[----:B------:R-:W-:Y:S02]  /*4d50*/  SEL R9, R9, RZ, !P2 ;  /* 0x000000ff09097207 */ /* 0x000fe40005000000 */
[----:B------:R-:W-:Y:S02]  /*4d60*/  ISETP.GT.AND.EX P1, PT, R2, UR7, PT, P1 ;  /* 0x0000000702007c0c */ /* 0x000fe4000bf24310 */
[----:B------:R-:W-:Y:S02]  /*4d70*/  SEL R8, R8, RZ, !P5 ;  /* 0x000000ff08087207 */ /* 0x000fe40006800000 */
[----:B------:R-:W-:Y:S02]  /*4d80*/  SEL R22, R22, RZ, !P3 ;  /* 0x000000ff16167207 */ /* 0x000fe40005800000 */
[----:B------:R-:W-:-:S02]  /*4d90*/  PRMT R13, R20, 0x7610, R13 ;  /* 0x00007610140d7816 */ /* 0x000fc4000000000d */
[----:B------:R-:W-:Y:S02]  /*4da0*/  PRMT R19, R18, 0x7610, R19 ;  /* 0x0000761012137816 */ /* 0x000fe40000000013 */
[----:B------:R-:W-:Y:S02]  /*4db0*/  PRMT R12, R9, 0x7610, R12 ;  /* 0x00007610090c7816 */ /* 0x000fe4000000000c */
[----:B------:R-:W-:Y:S02]  /*4dc0*/  SEL R5, R5, RZ, !P1 ;  /* 0x000000ff05057207 */ /* 0x000fe40004800000 */
[----:B------:R-:W-:Y:S02]  /*4dd0*/  PRMT R20, R8, 0x7610, R20 ;  /* 0x0000761008147816 */ /* 0x000fe40000000014 */
[----:B------:R-:W-:-:S07]  /*4de0*/  PRMT R18, R22, 0x7610, R18 ;  /* 0x0000761016127816 */ /* 0x000fce0000000012 */
.L_x_3199:
[----:B------:R-:W-:Y:S05]  /*4df0*/  BSYNC.RECONVERGENT B0 ;  /* 0x0000000000007941 */ /* 0x000fea0003800200 */
.L_x_3198:
        /* <DEDUP_REMOVED lines=70> */
        .weak           $__internal_104_$__cuda_sm20_div_s64
        .type           $__internal_104_$__cuda_sm20_div_s64,@function
        .size           $__internal_104_$__cuda_sm20_div_s64,($__internal_105_$__cuda_sm20_rem_s64 - $__internal_104_$__cuda_sm20_div_s64)
$__internal_104_$__cuda_sm20_div_s64:
        /* <DEDUP_REMOVED lines=85> */
[----:B------:R-:W-:Y:S06]  /*57b0*/  RET.REL.NODEC R8 `(_ZN2at6native16triu_tril_kernelIblLb0ELi8ELb0EEEvNS_4cuda6detail10TensorInfoIT_T0_EENS4_IKS5_S6_EEllS6_) ;  /* 0xffffffa808107950 */ /* 0x000fec0003c3ffff */
        .weak           $__internal_105_$__cuda_sm20_rem_s64
        .type           $__internal_105_$__cuda_sm20_rem_s64,@function
        .size           $__internal_105_$__cuda_sm20_rem_s64,(.L_x_6395 - $__internal_105_$__cuda_sm20_rem_s64)
$__internal_105_$__cuda_sm20_rem_s64:
        /* <DEDUP_REMOVED lines=79> */
[----:B------:R-:W-:Y:S06]  /*5cb0*/  RET.REL.NODEC R10 `(_ZN2at6native16triu_tril_kernelIblLb0ELi8ELb0EEEvNS_4cuda6detail10TensorInfoIT_T0_EENS4_IKS5_S6_EEllS6_) ;  /* 0xffffffa00ad07950 */ /* 0x000fec0003c3ffff */
.L_x_3202:
        /* <DEDUP_REMOVED lines=12> */
.L_x_6395:


//--------------------- .text._ZN2at6native16triu_tril_kernelIblLb0ELi8ELb1EEEvNS_4cuda6detail10TensorInfoIT_T0_EENS4_IKS5_S6_EEllS6_ --------------------------
	.section	.text._ZN2at6native16triu_tril_kernelIblLb0ELi8ELb1EEEvNS_4cuda6detail10TensorInfoIT_T0_EENS4_IKS5_S6_EEllS6_,"ax",@progbits
	.align	128
        .global         _ZN2at6native16triu_tril_kernelIblLb0ELi8ELb1EEEvNS_4cuda6detail10TensorInfoIT_T0_EENS4_IKS5_S6_EEllS6_
        .type           _ZN2at6native16triu_tril_kernelIblLb0ELi8ELb1EEEvNS_4cuda6detail10TensorInfoIT_T0_EENS4_IKS5_S6_EEllS6_,@function
        .size           _ZN2at6native16triu_tril_kernelIblLb0ELi8ELb1EEEvNS_4cuda6detail10TensorInfoIT_T0_EENS4_IKS5_S6_EEllS6_,(.L_x_6397 - _ZN2at6native16triu_tril_kernelIblLb0ELi8ELb1EEEvNS_4cuda6detail10TensorInfoIT_T0_EENS4_IKS5_S6_EEllS6_)
        .other          _ZN2at6native16triu_tril_kernelIblLb0ELi8ELb1EEEvNS_4cuda6detail10TensorInfoIT_T0_EENS4_IKS5_S6_EEllS6_,@"STO_CUDA_ENTRY STV_DEFAULT"
_ZN2at6native16triu_tril_kernelIblLb0ELi8ELb1EEEvNS_4cuda6detail10TensorInfoIT_T0_EENS4_IKS5_S6_EEllS6_:
.text._ZN2at6native16triu_tril_kernelIblLb0ELi8ELb1EEEvNS_4cuda6detail10TensorInfoIT_T0_EENS4_IKS5_S6_EEllS6_:
        /* <DEDUP_REMOVED lines=41> */
.L_x_3204:
[----:B------:R-:W0:Y:S01]  /*0290*/  LDCU.64 UR4, c[0x0][0x6d0] ;  /* 0x0000da00ff0477ac */ /* 0x000e220008000a00 */
[----:B------:R-:W-:Y:S01]  /*02a0*/  IMAD.MOV.U32 R8, RZ, RZ, R6 ;  /* 0x000000ffff087224 */ /* 0x000fe200078e0006 */
[----:B------:R-:W-:Y:S01]  /*02b0*/  MOV R4, 0x300 ;  /* 0x0000030000047802 */ /* 0x000fe20000000f00 */
[----:B------:R-:W-:Y:S02]  /*02c0*/  IMAD.MOV.U32 R29, RZ, RZ, R7 ;  /* 0x000000ffff1d7224 */ /* 0x000fe400078e0007 */
[----:B0-----:R-:W-:Y:S01]  /*02d0*/  IMAD.U32 R20, RZ, RZ, UR4 ;  /* 0x00000004ff147e24 */ /* 0x001fe2000f8e00ff */
[----:B------:R-:W-:-:S07]  /*02e0*/  MOV R9, UR5 ;  /* 0x0000000500097c02 */ /* 0x000fce0008000f00 */
[----:B------:R-:W-:Y:S05]  /*02f0*/  CALL.REL.NOINC `($__internal_106_$__cuda_sm20_div_s64) ;  /* 0x0000004000607944 */ /* 0x000fea0003c00000 */
[----:B------:R-:W0:Y:S01]  /*0300*/  LDCU.64 UR4, c[0x0][0x6d0] ;  /* 0x0000da00ff0477ac */ /* 0x000e220008000a00 */
[----:B------:R-:W-:-:S05]  /*0310*/  IADD3 R5, P0, PT, RZ, -R22, RZ ;  /* 0x80000016ff057210 */ /* 0x000fca0007f1e0ff */
[----:B------:R-:W-:-:S04]  /*0320*/  IMAD.X R0, RZ, RZ, ~R23, P0 ;  /* 0x000000ffff007224 */ /* 0x000fc800000e0e17 */
[----:B0-----:R-:W-:Y:S02]  /*0330*/  IMAD R0, R0, UR4, RZ ;  /* 0x0000000400007c24 */ /* 0x001fe4000f8e02ff */
[----:B------:R-:W-:-:S04]  /*0340*/  IMAD.WIDE.U32 R2, R5, UR4, R6 ;  /* 0x0000000405027c25 */ /* 0x000fc8000f8e0006 */
[----:B------:R-:W-:-:S05]  /*0350*/  IMAD R5, R5, UR5, R0 ;  /* 0x0000000505057c24 */ /* 0x000fca000f8e0200 */
[----:B------:R-:W-:-:S07]  /*0360*/  IADD3 R0, PT, PT, R3, R5, RZ ;  /* 0x0000000503007210 */ /* 0x000fce0007ffe0ff */
.L_x_3205:
[----:B------:R-:W-:Y:S05]  /*0370*/  BSYNC.RECONVERGENT B0 ;  /* 0x0000000000007941 */ /* 0x000fea0003800200 */
.L_x_3203:
        /* <DEDUP_REMOVED lines=15> */
[----:B------:R-:W-:-:S04]  /*0470*/  IMAD.HI.U32 R7, R7, R11, R6 ;  /* 0x0000000b07077227 */ /* 0x000fc800078e0006 */
[----:B------:R-:W-:Y:S02]  /*0480*/  IMAD.MOV.U32 R11, RZ, RZ, RZ ;  /* 0x000000ffff0b7224 */ /* 0x000fe400078e00ff */
        /* <DEDUP_REMOVED lines=9> */
.L_x_3207:
[----:B------:R-:W-:Y:S01]  /*0520*/  MOV R8, R22 ;  /* 0x0000001600087202 */ /* 0x000fe20000000f00 */
[----:B------:R-:W-:Y:S01]  /*0530*/  IMAD.MOV.U32 R25, RZ, RZ, R23 ;  /* 0x000000ffff197224 */ /* 0x000fe200078e0017 */
[----:B------:R-:W-:Y:S01]  /*0540*/  MOV R3, R21 ;  /* 0x0000001500037202 */ /* 0x000fe20000000f00 */
[----:B------:R-:W-:Y:S01]  /*0550*/  IMAD.MOV.U32 R4, RZ, RZ, R20 ;  /* 0x000000ffff047224 */ /* 0x000fe200078e0014 */
[----:B------:R-:W-:-:S07]  /*0560*/  MOV R24, 0x580 ;  /* 0x0000058000187802 */ /* 0x000fce0000000f00 */
[----:B------:R-:W-:Y:S05]  /*0570*/  CALL.REL.NOINC `($__internal_107_$__cuda_sm20_rem_s64) ;  /* 0x00000044001c7944 */ /* 0x000fea0003c00000 */
[----:B------:R-:W-:Y:S02]  /*0580*/  IMAD.MOV.U32 R10, RZ, RZ, R8 ;  /* 0x000000ffff0a7224 */ /* 0x000fe400078e0008 */
[----:B------:R-:W-:-:S07]  /*0590*/  IMAD.MOV.U32 R11, RZ, RZ, R3 ;  /* 0x000000ffff0b7224 */ /* 0x000fce00078e0003 */
.L_x_3208:
[----:B------:R-:W-:Y:S05]  /*05a0*/  BSYNC.RECONVERGENT B0 ;  /* 0x0000000000007941 */ /* 0x000fea0003800200 */
.L_x_3206:
[----:B------:R-:W0:Y:S01]  /*05b0*/  LDCU.64 UR4, c[0x0][0x6c0] ;  /* 0x0000d800ff0477ac */ /* 0x000e220008000a00 */
[----:B------:R-:W-:-:S04]  /*05c0*/  IADD3 R6, P0, PT, R2, -R10, RZ ;  /* 0x8000000a02067210 */ /* 0x000fc80007f1e0ff */
[----:B------:R-:W-:Y:S02]  /*05d0*/  IADD3 R3, P1, PT, R6, 0x8, RZ ;  /* 0x0000000806037810 */ /* 0x000fe40007f3e0ff */
[----:B------:R-:W-:Y:S02]  /*05e0*/  IADD3.X R7, PT, PT, R0, ~R11, RZ, P0, !PT ;  /* 0x8000000b00077210 */ /* 0x000fe400007fe4ff */
[----:B0-----:R-:W-:-:S03]  /*05f0*/  ISETP.GT.U32.AND P0, PT, R3, UR4, PT ;  /* 0x0000000403007c0c */ /* 0x001fc6000bf04070 */
[----:B------:R-:W-:-:S05]  /*0600*/  IMAD.X R3, RZ, RZ, R7, P1 ;  /* 0x000000ffff037224 */ /* 0x000fca00008e0607 */
[----:B------:R-:W-:-:S13]  /*0610*/  ISETP.GT.AND.EX P0, PT, R3, UR5, PT, P0 ;  /* 0x0000000503007c0c */ /* 0x000fda000bf04300 */
[----:B------:R-:W-:Y:S05]  /*0620*/  @!P0 EXIT ;  /* 0x000000000000894d */ /* 0x000fea0003800000 */
[----:B------:R0:W1:Y:S01]  /*0630*/  LDC.64 R14, c[0x0][R5+0x448] ;  /* 0x00011200050e7b82 */ /* 0x0000620000000a00 */
[----:B------:R-:W-:Y:S01]  /*0640*/  ISETP.NE.AND.EX P0, PT, R9, RZ, PT, !PT ;  /* 0x000000ff0900720c */ /* 0x000fe20003f053f0 */
[----:B------:R-:W-:-:S12]  /*0650*/  BSSY.RECONVERGENT B0, `(.L_x_3209) ;  /* 0x000001d000007945 */ /* 0x000fd80003800200 */
[----:B0-----:R-:W-:Y:S05]  /*0660*/  @P0 BRA `(.L_x_3210) ;  /* 0x0000000000500947 */ /* 0x001fea0003800000 */
[----:B------:R-:W0:Y:S01]  /*0670*/  I2F.U32.RP R3, R20 ;  /* 0x0000001400037306 */ /* 0x000e220000209000 */
[----:B------:R-:W-:Y:S02]  /*0680*/  IADD3 R13, PT, PT, RZ, -R20, RZ ;  /* 0x80000014ff0d7210 */ /* 0x000fe40007ffe0ff */
        /* <DEDUP_REMOVED lines=8> */
[----:B------:R-:W-:Y:S02]  /*0710*/  HFMA2 R13, -RZ, RZ, 0, 0 ;  /* 0x00000000ff0d7431 */ /* 0x000fe400000001ff */
        /* <DEDUP_REMOVED lines=9> */
.L_x_3210:
[----:B------:R-:W-:Y:S01]  /*07b0*/  IMAD.MOV.U32 R8, RZ, RZ, R22 ;  /* 0x000000ffff087224 */ /* 0x000fe200078e0016 */
[----:B------:R-:W-:Y:S01]  /*07c0*/  MOV R9, R21 ;  /* 0x0000001500097202 */ /* 0x000fe20000000f00 */
[----:B------:R-:W-:Y:S01]  /*07d0*/  IMAD.MOV.U32 R29, RZ, RZ, R23 ;  /* 0x000000ffff1d7224 */ /* 0x000fe200078e0017 */
[----:B------:R-:W-:-:S07]  /*07e0*/  MOV R4, 0x800 ;  /* 0x0000080000047802 */ /* 0x000fce0000000f00 */
[----:B-1----:R-:W-:Y:S05]  /*07f0*/  CALL.REL.NOINC `($__internal_106_$__cuda_sm20_div_s64) ;  /* 0x0000003c00207944 */ /* 0x002fea0003c00000 */
[----:B------:R-:W-:Y:S02]  /*0800*/  IMAD.MOV.U32 R8, RZ, RZ, R22 ;  /* 0x000000ffff087224 */ /* 0x000fe400078e0016 */
[----:B------:R-:W-:-:S07]  /*0810*/  IMAD.MOV.U32 R13, RZ, RZ, R23 ;  /* 0x000000ffff0d7224 */ /* 0x000fce00078e0017 */
.L_x_3211:
[----:B------:R-:W-:Y:S05]  /*0820*/  BSYNC.RECONVERGENT B0 ;  /* 0x0000000000007941 */ /* 0x000fea0003800200 */
.L_x_3209:
        /* <DEDUP_REMOVED lines=24> */
.L_x_3238:
        /* <DEDUP_REMOVED lines=28> */
.L_x_3215:
[----:B------:R-:W-:Y:S01]  /*0b70*/  MOV R17, UR9 ;  /* 0x0000000900117c02 */ /* 0x000fe20008000f00 */
[----:B------:R-:W-:Y:S01]  /*0b80*/  IMAD.U32 R21, RZ, RZ, UR9 ;  /* 0x00000009ff157e24 */ /* 0x000fe2000f8e00ff */
[----:B------:R-:W-:Y:S01]  /*0b90*/  MOV R20, UR8 ;  /* 0x0000000800147c02 */ /* 0x000fe20008000f00 */
[----:B------:R-:W-:Y:S01]  /*0ba0*/  IMAD.U32 R16, RZ, RZ, UR8 ;  /* 0x00000008ff107e24 */ /* 0x000fe2000f8e00ff */
[----:B------:R-:W-:Y:S01]  /*0bb0*/  MOV R4, 0xbf0 ;  /* 0x00000bf000047802 */ /* 0x000fe20000000f00 */
[----:B------:R-:W-:Y:S02]  /*0bc0*/  IMAD.MOV.U32 R9, RZ, RZ, R17 ;  /* 0x000000ffff097224 */ /* 0x000fe400078e0011 */
[----:B------:R-:W-:-:S07]  /*0bd0*/  IMAD.MOV.U32 R29, RZ, RZ, R13 ;  /* 0x000000ffff1d7224 */ /* 0x000fce00078e000d */
[----:B------:R-:W-:Y:S05]  /*0be0*/  CALL.REL.NOINC `($__internal_106_$__cuda_sm20_div_s64) ;  /* 0x0000003800247944 */ /* 0x000fea0003c00000 */
[-C--:B------:R-:W-:Y:S01]  /*0bf0*/  IADD3 R4, P0, PT, RZ, -R22.reuse, RZ ;  /* 0x80000016ff047210 */ /* 0x080fe20007f1e0ff */
[----:B------:R-:W-:Y:S01]  /*0c00*/  IMAD.MOV.U32 R9, RZ, RZ, R13 ;  /* 0x000000ffff097224 */ /* 0x000fe200078e000d */
[----:B------:R-:W-:Y:S01]  /*0c10*/  MOV R16, R22 ;  /* 0x0000001600107202 */ /* 0x000fe20000000f00 */
[----:B------:R-:W-:Y:S01]  /*0c20*/  IMAD.MOV.U32 R17, RZ, RZ, R23 ;  /* 0x000000ffff117224 */ /* 0x000fe200078e0017 */
[----:B------:R-:W-:Y:S01]  /*0c30*/  IADD3.X R3, PT, PT, RZ, ~R23, RZ, P0, !PT ;  /* 0x80000017ff037210 */ /* 0x000fe200007fe4ff */
[----:B------:R-:W-:-:S04]  /*0c40*/  IMAD.WIDE.U32 R8, R4, UR8, R8 ;  /* 0x0000000804087c25 */ /* 0x000fc8000f8e0008 */
[----:B------:R-:W-:-:S04]  /*0c50*/  IMAD R3, R3, UR8, RZ ;  /* 0x0000000803037c24 */ /* 0x000fc8000f8e02ff */
[----:B------:R-:W-:-:S04]  /*0c60*/  IMAD R3, R4, UR9, R3 ;  /* 0x0000000904037c24 */ /* 0x000fc8000f8e0203 */
[----:B------:R-:W-:-:S07]  /*0c70*/  IMAD.IADD R3, R9, 0x1, R3 ;  /* 0x0000000109037824 */ /* 0x000fce00078e0203 */
.L_x_3216:
[----:B------:R-:W-:Y:S05]  /*0c80*/  BSYNC.RECONVERGENT B0 ;  /* 0x0000000000007941 */ /* 0x000fea0003800200 */
.L_x_3214:
        /* <DEDUP_REMOVED lines=31> */
[----:B------:R-:W-:Y:S01]  /*0e80*/  MOV R16, R9 ;  /* 0x0000000900107202 */ /* 0x000fe20000000f00 */
[----:B------:R-:W-:Y:S01]  /*0e90*/  IMAD.MOV.U32 R17, RZ, RZ, RZ ;  /* 0x000000ffff117224 */ /* 0x000fe200078e00ff */
[----:B------:R-:W-:Y:S06]  /*0ea0*/  BRA `(.L_x_3219) ;  /* 0x0000000000487947 */ /* 0x000fec0003800000 */
.L_x_3218:
[----:B------:R-:W-:Y:S01]  /*0eb0*/  IMAD.U32 R8, RZ, RZ, UR14 ;  /* 0x0000000eff087e24 */ /* 0x000fe2000f8e00ff */
[----:B------:R-:W-:Y:S01]  /*0ec0*/  MOV R21, UR15 ;  /* 0x0000000f00157c02 */ /* 0x000fe20008000f00 */
[----:B------:R-:W-:Y:S01]  /*0ed0*/  IMAD.U32 R20, RZ, RZ, UR14 ;  /* 0x0000000eff147e24 */ /* 0x000fe2000f8e00ff */
[----:B------:R-:W-:Y:S01]  /*0ee0*/  MOV R8, R16 ;  /* 0x0000001000087202 */ /* 0x000fe20000000f00 */
[----:B------:R-:W-:Y:S01]  /*0ef0*/  IMAD.U32 R9, RZ, RZ, UR15 ;  /* 0x0000000fff097e24 */ /* 0x000fe2000f8e00ff */
[----:B------:R-:W-:Y:S01]  /*0f00*/  MOV R4, 0xf30 ;  /* 0x00000f3000047802 */ /* 0x000fe20000000f00 */
[----:B------:R-:W-:-:S07]  /*0f10*/  IMAD.MOV.U32 R29, RZ, RZ, R17 ;  /* 0x000000ffff1d7224 */ /* 0x000fce00078e0011 */
[----:B------:R-:W-:Y:S05]  /*0f20*/  CALL.REL.NOINC `($__internal_106_$__cuda_sm20_div_s64) ;  /* 0x0000003400547944 */ /* 0x000fea0003c00000 */
        /* <DEDUP_REMOVED lines=8> */
[----:B------:R-:W-:-:S04]  /*0fb0*/  IMAD R3, R4, UR15, R3 ;  /* 0x0000000f04037c24 */ /* 0x000fc8000f8e0203 */
[----:B------:R-:W-:-:S07]  /*0fc0*/  IMAD.IADD R3, R9, 0x1, R3 ;  /* 0x0000000109037824 */ /* 0x000fce00078e0203 */
.L_x_3219:
[----:B------:R-:W-:Y:S05]  /*0fd0*/  BSYNC.RECONVERGENT B0 ;  /* 0x0000000000007941 */ /* 0x000fea0003800200 */
.L_x_3217:
        /* <DEDUP_REMOVED lines=12> */
[----:B------:R-:W-:Y:S01]  /*10a0*/  IMAD R17, RZ, RZ, -UR14 ;  /* 0x8000000eff117e24 */ /* 0x000fe2000f8e02ff */
[----:B------:R-:W-:-:S06]  /*10b0*/  ISETP.NE.U32.AND P2, PT, RZ, UR14, PT ;  /* 0x0000000eff007c0c */ /* 0x000fcc000bf45070 */
[----:B0-----:R-:W0:Y:S02]  /*10c0*/  MUFU.RCP R3, R3 ;  /* 0x0000000300037308 */ /* 0x001e240000001000 */
[----:B0-----:R-:W-:Y:S01]  /*10d0*/  VIADD R8, R3, 0xffffffe ;  /* 0x0ffffffe03087836 */ /* 0x001fe20000000000 */
[----:B------:R-:W-:-:S05]  /*10e0*/  MOV R3, RZ ;  /* 0x000000ff00037202 */ /* 0x000fca0000000f00 */
        /* <DEDUP_REMOVED lines=14> */
[----:B------:R-:W-:Y:S02]  /*11d0*/  IMAD R8, R17, UR14, R16 ;  /* 0x0000000e11087c24 */ /* 0x000fe4000f8e0210 */
[----:B------:R-:W-:Y:S02]  /*11e0*/  IMAD.MOV.U32 R16, RZ, RZ, R9 ;  /* 0x000000ffff107224 */ /* 0x000fe400078e0009 */
[----:B------:R-:W-:Y:S01]  /*11f0*/  IMAD.MOV.U32 R17, RZ, RZ, RZ ;  /* 0x000000ffff117224 */ /* 0x000fe200078e00ff */
[----:B------:R-:W-:Y:S06]  /*1200*/  BRA `(.L_x_3222) ;  /* 0x0000000000487947 */ /* 0x000fec0003800000 */
.L_x_3221:
[----:B------:R-:W-:Y:S01]  /*1210*/  IMAD.U32 R8, RZ, RZ, UR14 ;  /* 0x0000000eff087e24 */ /* 0x000fe2000f8e00ff */
[----:B------:R-:W-:Y:S01]  /*1220*/  MOV R20, UR14 ;  /* 0x0000000e00147c02 */ /* 0x000fe20008000f00 */
[----:B------:R-:W-:Y:S01]  /*1230*/  IMAD.U32 R21, RZ, RZ, UR15 ;  /* 0x0000000fff157e24 */ /* 0x000fe2000f8e00ff */
[----:B------:R-:W-:Y:S01]  /*1240*/  MOV R9, UR15 ;  /* 0x0000000f00097c02 */ /* 0x000fe20008000f00 */
[----:B------:R-:W-:Y:S01]  /*1250*/  IMAD.MOV.U32 R8, RZ, RZ, R16 ;  /* 0x000000ffff087224 */ /* 0x000fe200078e0010 */
[----:B------:R-:W-:Y:S01]  /*1260*/  MOV R4, 0x1290 ;  /* 0x0000129000047802 */ /* 0x000fe20000000f00 */
[----:B------:R-:W-:-:S07]  /*1270*/  IMAD.MOV.U32 R29, RZ, RZ, R17 ;  /* 0x000000ffff1d7224 */ /* 0x000fce00078e0011 */
[----:B------:R-:W-:Y:S05]  /*1280*/  CALL.REL.NOINC `($__internal_106_$__cuda_sm20_div_s64) ;  /* 0x00000030007c7944 */ /* 0x000fea0003c00000 */
[----:B------:R-:W-:Y:S01]  /*1290*/  IADD3 R4, P0, PT, RZ, -R22, RZ ;  /* 0x80000016ff047210 */ /* 0x000fe20007f1e0ff */
[----:B------:R-:W-:Y:S02]  /*12a0*/  IMAD.MOV.U32 R8, RZ, RZ, R16 ;  /* 0x000000ffff087224 */ /* 0x000fe400078e0010 */
[----:B------:R-:W-:Y:S01]  /*12b0*/  IMAD.MOV.U32 R9, RZ, RZ, R17 ;  /* 0x000000ffff097224 */ /* 0x000fe200078e0011 */
[-C--:B------:R-:W-:Y:S01]  /*12c0*/  IADD3.X R3, PT, PT, RZ, ~R23.reuse, RZ, P0, !PT ;  /* 0x80000017ff037210 */ /* 0x080fe200007fe4ff */
[----:B------:R-:W-:Y:S01]  /*12d0*/  IMAD.MOV.U32 R16, RZ, RZ, R22 ;  /* 0x000000ffff107224 */ /* 0x000fe200078e0016 */
[----:B------:R-:W-:Y:S01]  /*12e0*/  MOV R17, R23 ;  /* 0x0000001700117202 */ /* 0x000fe20000000f00 */
[----:B------:R-:W-:-:S04]  /*12f0*/  IMAD.WIDE.U32 R8, R4, UR14, R8 ;  /* 0x0000000e04087c25 */ /* 0x000fc8000f8e0008 */
[----:B------:R-:W-:-:S04]  /*1300*/  IMAD R3, R3, UR14, RZ ;  /* 0x0000000e03037c24 */ /* 0x000fc8000f8e02ff */
[----:B------:R-:W-:-:S05]  /*1310*/  IMAD R3, R4, UR15, R3 ;  /* 0x0000000f04037c24 */ /* 0x000fca000f8e0203 */
[----:B------:R-:W-:-:S07]  /*1320*/  IADD3 R3, PT, PT, R9, R3, RZ ;  /* 0x0000000309037210 */ /* 0x000fce0007ffe0ff */
.L_x_3222:
[----:B------:R-:W-:Y:S05]  /*1330*/  BSYNC.RECONVERGENT B0 ;  /* 0x0000000000007941 */ /* 0x000fea0003800200 */
.L_x_3220:
        /* <DEDUP_REMOVED lines=12> */
[----:B------:R-:W-:Y:S02]  /*1400*/  IADD3 R17, PT, PT, RZ, -UR14, RZ ;  /* 0x8000000eff117c10 */ /* 0x000fe4000fffe0ff */
        /* <DEDUP_REMOVED lines=20> */
[----:B------:R-:W-:Y:S01]  /*1550*/  IMAD.MOV.U32 R17, RZ, RZ, RZ ;  /* 0x000000ffff117224 */ /* 0x000fe200078e00ff */
[----:B------:R-:W-:Y:S06]  /*1560*/  BRA `(.L_x_3225) ;  /* 0x0000000000487947 */ /* 0x000fec0003800000 */
.L_x_3224:
[----:B------:R-:W-:Y:S01]  /*1570*/  MOV R8, UR14 ;  /* 0x0000000e00087c02 */ /* 0x000fe20008000f00 */
[----:B------:R-:W-:Y:S01]  /*1580*/  IMAD.U32 R21, RZ, RZ, UR15 ;  /* 0x0000000fff157e24 */ /* 0x000fe2000f8e00ff */
[----:B------:R-:W-:Y:S01]  /*1590*/  MOV R20, UR14 ;  /* 0x0000000e00147c02 */ /* 0x000fe20008000f00 */
[----:B------:R-:W-:Y:S01]  /*15a0*/  IMAD.U32 R9, RZ, RZ, UR15 ;  /* 0x0000000fff097e24 */ /* 0x000fe2000f8e00ff */
[----:B------:R-:W-:Y:S01]  /*15b0*/  MOV R8, R16 ;  /* 0x0000001000087202 */ /* 0x000fe20000000f00 */
[----:B------:R-:W-:Y:S01]  /*15c0*/  IMAD.MOV.U32 R29, RZ, RZ, R17 ;  /* 0x000000ffff1d7224 */ /* 0x000fe200078e0011 */
[----:B------:R-:W-:-:S07]  /*15d0*/  MOV R4, 0x15f0 ;  /* 0x000015f000047802 */ /* 0x000fce0000000f00 */
[----:B------:R-:W-:Y:S05]  /*15e0*/  CALL.REL.NOINC `($__internal_106_$__cuda_sm20_div_s64) ;  /* 0x0000002c00a47944 */ /* 0x000fea0003c00000 */
        /* <DEDUP_REMOVED lines=10> */
.L_x_3225:
[----:B------:R-:W-:Y:S05]  /*1690*/  BSYNC.RECONVERGENT B0 ;  /* 0x0000000000007941 */ /* 0x000fea0003800200 */
.L_x_3223:
        /* <DEDUP_REMOVED lines=32> */
[----:B------:R-:W-:Y:S02]  /*18a0*/  HFMA2 R17, -RZ, RZ, 0, 0 ;  /* 0x00000000ff117431 */ /* 0x000fe400000001ff */
[----:B------:R-:W-:Y:S01]  /*18b0*/  IMAD.MOV.U32 R16, RZ, RZ, R9 ;  /* 0x000000ffff107224 */ /* 0x000fe200078e0009 */
[----:B------:R-:W-:Y:S06]  /*18c0*/  BRA `(.L_x_3228) ;  /* 0x0000000000487947 */ /* 0x000fec0003800000 */
.L_x_3227:
[----:B------:R-:W-:Y:S01]  /*18d0*/  IMAD.U32 R8, RZ, RZ, UR14 ;  /* 0x0000000eff087e24 */ /* 0x000fe2000f8e00ff */
[----:B------:R-:W-:Y:S01]  /*18e0*/  MOV R21, UR15 ;  /* 0x0000000f00157c02 */ /* 0x000fe20008000f00 */
[----:B------:R-:W-:Y:S01]  /*18f0*/  IMAD.U32 R20, RZ, RZ, UR14 ;  /* 0x0000000eff147e24 */ /* 0x000fe2000f8e00ff */
[----:B------:R-:W-:Y:S01]  /*1900*/  MOV R9, UR15 ;  /* 0x0000000f00097c02 */ /* 0x000fe20008000f00 */
[----:B------:R-:W-:Y:S01]  /*1910*/  IMAD.MOV.U32 R8, RZ, RZ, R16 ;  /* 0x000000ffff087224 */ /* 0x000fe200078e0010 */
[----:B------:R-:W-:Y:S02]  /*1920*/  MOV R29, R17 ;  /* 0x00000011001d7202 */ /* 0x000fe40000000f00 */
[----:B------:R-:W-:-:S07]  /*1930*/  MOV R4, 0x1950 ;  /* 0x0000195000047802 */ /* 0x000fce0000000f00 */
[----:B------:R-:W-:Y:S05]  /*1940*/  CALL.REL.NOINC `($__internal_106_$__cuda_sm20_div_s64) ;  /* 0x0000002800cc7944 */ /* 0x000fea0003c00000 */
        /* <DEDUP_REMOVED lines=10> */
.L_x_3228:
[----:B------:R-:W-:Y:S05]  /*19f0*/  BSYNC.RECONVERGENT B0 ;  /* 0x0000000000007941 */ /* 0x000fea0003800200 */
.L_x_3226:
        /* <DEDUP_REMOVED lines=35> */
.L_x_3230:
        /* <DEDUP_REMOVED lines=18> */
.L_x_3231:
[----:B------:R-:W-:Y:S05]  /*1d50*/  BSYNC.RECONVERGENT B0 ;  /* 0x0000000000007941 */ /* 0x000fea0003800200 */
.L_x_3229:
        /* <DEDUP_REMOVED lines=34> */
.L_x_3233:
        /* <DEDUP_REMOVED lines=18> */
.L_x_3234:
[----:B------:R-:W-:Y:S05]  /*20a0*/  BSYNC.RECONVERGENT B0 ;  /* 0x0000000000007941 */ /* 0x000fea0003800200 */
.L_x_3232:
        /* <DEDUP_REMOVED lines=34> */
.L_x_3236:
        /* <DEDUP_REMOVED lines=18> */
.L_x_3237:
[----:B------:R-:W-:Y:S05]  /*23f0*/  BSYNC.RECONVERGENT B0 ;  /* 0x0000000000007941 */ /* 0x000fea0003800200 */
.L_x_3235:
        /* <DEDUP_REMOVED lines=14> */
.L_x_3213:
        /* <DEDUP_REMOVED lines=24> */
[----:B------:R-:W-:Y:S02]  /*2660*/  IMAD.MOV R9, RZ, RZ, -R12 ;  /* 0x000000ffff097224 */ /* 0x000fe400078e0a0c */
[----:B------:R-:W-:Y:S02]  /*2670*/  IMAD.MOV.U32 R13, RZ, RZ, RZ ;  /* 0x000000ffff0d7224 */ /* 0x000fe400078e00ff */
        /* <DEDUP_REMOVED lines=10> */
.L_x_3241:
        /* <DEDUP_REMOVED lines=17> */
.L_x_3242:
[----:B------:R-:W-:Y:S05]  /*2830*/  BSYNC.RECONVERGENT B0 ;  /* 0x0000000000007941 */ /* 0x000fea0003800200 */
.L_x_3240:
        /* <DEDUP_REMOVED lines=33> */
.L_x_3244:
        /* <DEDUP_REMOVED lines=18> */
.L_x_3245:
[----:B------:R-:W-:Y:S05]  /*2b70*/  BSYNC.RECONVERGENT B0 ;  /* 0x0000000000007941 */ /* 0x000fea0003800200 */
.L_x_3243:
        /* <DEDUP_REMOVED lines=20> */
[----:B------:R-:W-:-:S04]  /*2cc0*/  IMAD.HI.U32 R9, R9, R13, R8 ;  /* 0x0000000d09097227 */ /* 0x000fc800078e0008 */
[----:B------:R-:W-:Y:S02]  /*2cd0*/  IMAD.MOV.U32 R13, RZ, RZ, RZ ;  /* 0x000000ffff0d7224 */ /* 0x000fe400078e00ff */
        /* <DEDUP_REMOVED lines=12> */
.L_x_3247:
        /* <DEDUP_REMOVED lines=18> */
.L_x_3248:
[----:B------:R-:W-:Y:S05]  /*2ec0*/  BSYNC.RECONVERGENT B0 ;  /* 0x0000000000007941 */ /* 0x000fea0003800200 */
.L_x_3246:
        /* <DEDUP_REMOVED lines=34> */
.L_x_3250:
        /* <DEDUP_REMOVED lines=9> */
[----:B------:R-:W-:-:S03]  /*3180*/  IMAD.MOV.U32 R8, RZ, RZ, R22 ;  /* 0x000000ffff087224 */ /* 0x000fc600078e0016 */
[----:B------:R-:W-:Y:S01]  /*3190*/  IADD3.X R3, PT, PT, RZ, ~R23, RZ, P0, !PT ;  /* 0x80000017ff037210 */ /* 0x000fe200007fe4ff */
[----:B------:R-:W-:-:S04]  /*31a0*/  IMAD.WIDE.U32 R12, R4, UR8, R12 ;  /* 0x00000008040c7c25 */ /* 0x000fc8000f8e000c */
[----:B------:R-:W-:-:S04]  /*31b0*/  IMAD R3, R3, UR8, RZ ;  /* 0x0000000803037c24 */ /* 0x000fc8000f8e02ff */
[----:B------:R-:W-:-:S05]  /*31c0*/  IMAD R3, R4, UR9, R3 ;  /* 0x0000000904037c24 */ /* 0x000fca000f8e0203 */
[----:B------:R-:W-:Y:S01]  /*31d0*/  IADD3 R3, PT, PT, R13, R3, RZ ;  /* 0x000000030d037210 */ /* 0x000fe20007ffe0ff */
[----:B------:R-:W-:-:S07]  /*31e0*/  IMAD.MOV.U32 R13, RZ, RZ, R23 ;  /* 0x000000ffff0d7224 */ /* 0x000fce00078e0017 */
.L_x_3251:
[----:B------:R-:W-:Y:S05]  /*31f0*/  BSYNC.RECONVERGENT B0 ;  /* 0x0000000000007941 */ /* 0x000fea0003800200 */
.L_x_3249:
[----:B------:R-:W0:Y:S01]  /*3200*/  LDCU.64 UR8, c[0x0][UR4+0x438] ;  /* 0x00008700040877ac */ /* 0x000e220008000a00 */
[----:B------:R-:W-:Y:S01]  /*3210*/  MOV R16, R14 ;  /* 0x0000000e00107202 */ /* 0x000fe20000000f00 */
[----:B------:R-:W-:Y:S01]  /*3220*/  UIADD3 UR5, UPT, UPT, UR5, -0x4, URZ ;  /* 0xfffffffc05057890 */ /* 0x000fe2000fffe0ff */
[----:B0-----:R-:W-:-:S03]  /*3230*/  IMAD R4, R12, UR9, RZ ;  /* 0x000000090c047c24 */ /* 0x001fc6000f8e02ff */
[----:B------:R-:W-:-:S04]  /*3240*/  IMAD.WIDE.U32 R14, R12, UR8, R16 ;  /* 0x000000080c0e7c25 */ /* 0x000fc8000f8e0010 */
[----:B------:R-:W-:-:S04]  /*3250*/  IMAD R3, R3, UR8, R4 ;  /* 0x0000000803037c24 */ /* 0x000fc8000f8e0204 */
[----:B------:R-:W-:-:S07]  /*3260*/  IMAD.IADD R15, R15, 0x1, R3 ;  /* 0x000000010f0f7824 */ /* 0x000fce00078e0203 */
.L_x_3239:
        /* <DEDUP_REMOVED lines=37> */
.L_x_3254:
        /* <DEDUP_REMOVED lines=17> */
.L_x_3255:
[----:B------:R-:W-:Y:S05]  /*35d0*/  BSYNC.RECONVERGENT B0 ;  /* 0x0000000000007941 */ /* 0x000fea0003800200 */
.L_x_3253:
        /* <DEDUP_REMOVED lines=33> */
.L_x_3257:
        /* <DEDUP_REMOVED lines=16> */
.L_x_3258:
[----:B------:R-:W-:Y:S05]  /*38f0*/  BSYNC.RECONVERGENT B0 ;  /* 0x0000000000007941 */ /* 0x000fea0003800200 */
.L_x_3256:
[----:B------:R-:W0:Y:S01]  /*3900*/  LDCU.64 UR8, c[0x0][UR4+0x448] ;  /* 0x00008900040877ac */ /* 0x000e220008000a00 */
[----:B------:R-:W-:Y:S01]  /*3910*/  MOV R16, R14 ;  /* 0x0000000e00107202 */ /* 0x000fe20000000f00 */
[----:B------:R-:W-:Y:S01]  /*3920*/  UIADD3 UR5, UPT, UPT, UR5, -0x2, URZ ;  /* 0xfffffffe05057890 */ /* 0x000fe2000fffe0ff */
[----:B0-----:R-:W-:-:S03]  /*3930*/  IMAD R4, R12, UR9, RZ ;  /* 0x000000090c047c24 */ /* 0x001fc6000f8e02ff */
[----:B------:R-:W-:-:S04]  /*3940*/  IMAD.WIDE.U32 R14, R12, UR8, R16 ;  /* 0x000000080c0e7c25 */ /* 0x000fc8000f8e0010 */
[----:B------:R-:W-:-:S04]  /*3950*/  IMAD R3, R3, UR8, R4 ;  /* 0x0000000803037c24 */ /* 0x000fc8000f8e0204 */
[----:B------:R-:W-:-:S07]  /*3960*/  IMAD.IADD R15, R15, 0x1, R3 ;  /* 0x000000010f0f7824 */ /* 0x000fce00078e0203 */
.L_x_3252:
        /* <DEDUP_REMOVED lines=29> */
.L_x_3260:
[----:B------:R-:W-:Y:S01]  /*3b40*/  IMAD.U32 R16, RZ, RZ, UR12 ;  /* 0x0000000cff107e24 */ /* 0x000fe2000f8e00ff */
[----:B------:R-:W-:Y:S01]  /*3b50*/  MOV R19, UR13 ;  /* 0x0000000d00137c02 */ /* 0x000fe20008000f00 */
[----:B------:R-:W-:Y:S01]  /*3b60*/  IMAD.U32 R18, RZ, RZ, UR12 ;  /* 0x0000000cff127e24 */ /* 0x000fe2000f8e00ff */
[----:B------:R-:W-:Y:S01]  /*3b70*/  MOV R17, UR13 ;  /* 0x0000000d00117c02 */ /* 0x000fe20008000f00 */
[----:B------:R-:W-:Y:S01]  /*3b80*/  IMAD.MOV.U32 R4, RZ, RZ, R16 ;  /* 0x000000ffff047224 */ /* 0x000fe200078e0010 */
[----:B------:R-:W-:Y:S01]  /*3b90*/  MOV R3, R19 ;  /* 0x0000001300037202 */ /* 0x000fe20000000f00 */
[----:B------:R-:W-:Y:S01]  /*3ba0*/  IMAD.MOV.U32 R25, RZ, RZ, R13 ;  /* 0x000000ffff197224 */ /* 0x000fe200078e000d */
[----:B------:R-:W-:-:S07]  /*3bb0*/  MOV R24, 0x3bd0 ;  /* 0x00003bd000187802 */ /* 0x000fce0000000f00 */
[----:B------:R-:W-:Y:S05]  /*3bc0*/  CALL.REL.NOINC `($__internal_107_$__cuda_sm20_rem_s64) ;  /* 0x0000000c00887944 */ /* 0x000fea0003c00000 */
[----:B------:R-:W-:-:S07]  /*3bd0*/  MOV R9, R3 ;  /* 0x0000000300097202 */ /* 0x000fce0000000f00 */
.L_x_3261:
[----:B------:R-:W-:Y:S05]  /*3be0*/  BSYNC.RECONVERGENT B0 ;  /* 0x0000000000007941 */ /* 0x000fea0003800200 */
.L_x_3259:
[----:B------:R-:W0:Y:S02]  /*3bf0*/  LDCU.64 UR8, c[0x0][UR8+0x450] ;  /* 0x00008a00080877ac */ /* 0x000e240008000a00 */
[C---:B0-----:R-:W-:Y:S02]  /*3c00*/  IMAD R3, R8.reuse, UR9, RZ ;  /* 0x0000000908037c24 */ /* 0x041fe4000f8e02ff */
[----:B------:R-:W-:-:S04]  /*3c10*/  IMAD.WIDE.U32 R14, R8, UR8, R14 ;  /* 0x00000008080e7c25 */ /* 0x000fc8000f8e000e */
[----:B------:R-:W-:-:S04]  /*3c20*/  IMAD R3, R9, UR8, R3 ;  /* 0x0000000809037c24 */ /* 0x000fc8000f8e0203 */
[----:B------:R-:W-:-:S07]  /*3c30*/  IMAD.IADD R15, R15, 0x1, R3 ;  /* 0x000000010f0f7824 */ /* 0x000fce00078e0203 */
.L_x_3212:
        /* <DEDUP_REMOVED lines=10> */
[----:B0-----:R-:W-:-:S04]  /*3ce0*/  ISETP.GT.U32.AND P0, PT, R6, UR6, PT ;  /* 0x0000000606007c0c */ /* 0x001fc8000bf04070 */
[----:B------:R-:W-:-:S13]  /*3cf0*/  ISETP.GT.AND.EX P0, PT, R7, UR7, PT, P0 ;  /* 0x0000000707007c0c */ /* 0x000fda000bf04300 */
[----:B------:R-:W0:Y:S02]  /*3d00*/  @P0 LDC.64 R6, c[0x0][0x380] ;  /* 0x0000e000ff060b82 */ /* 0x000e240000000a00 */
[----:B0-----:R-:W-:-:S05]  /*3d10*/  @P0 IADD3 R6, P2, PT, R14, R6, RZ ;  /* 0x000000060e060210 */ /* 0x001fca0007f5e0ff */
[----:B------:R-:W-:-:S05]  /*3d20*/  @P0 IMAD.X R7, R15, 0x1, R7, P2 ;  /* 0x000000010f070824 */ /* 0x000fca00010e0607 */
[----:B-1----:R0:W-:Y:S01]  /*3d30*/  @P0 STG.E.U8 desc[UR4][R6.64], RZ ;  /* 0x000000ff06000986 */ /* 0x0021e2000c101104 */
[----:B------:R-:W-:Y:S05]  /*3d40*/  @P1 EXIT ;  /* 0x000000000000194d */ /* 0x000fea0003800000 */
[----:B------:R-:W-:-:S04]  /*3d50*/  IADD3 R3, P1, PT, -R10, R3, RZ ;  /* 0x000000030a037210 */ /* 0x000fc80007f3e1ff */
[----:B------:R-:W-:Y:S02]  /*3d60*/  ISETP.GT.U32.AND P0, PT, R3, UR6, PT ;  /* 0x0000000603007c0c */ /* 0x000fe4000bf04070 */
[----:B------:R-:W-:-:S04]  /*3d70*/  IADD3.X R3, PT, PT, ~R11, R13, RZ, P1, !PT ;  /* 0x0000000d0b037210 */ /* 0x000fc80000ffe5ff */
[----:B------:R-:W-:Y:S02]  /*3d80*/  ISETP.GT.AND.EX P0, PT, R3, UR7, PT, P0 ;  /* 0x0000000703007c0c */ /* 0x000fe4000bf04300 */
[----:B------:R-:W-:-:S04]  /*3d90*/  IADD3 R3, P4, PT, R2, 0x2, RZ ;  /* 0x0000000202037810 */ /* 0x000fc80007f9e0ff */
[----:B------:R-:W-:Y:S01]  /*3da0*/  ISETP.GE.U32.AND P1, PT, R3, R8, PT ;  /* 0x000000080300720c */ /* 0x000fe20003f26070 */
[----:B------:R-:W-:-:S05]  /*3db0*/  IMAD.X R13, RZ, RZ, R0, P4 ;  /* 0x000000ffff0d7224 */ /* 0x000fca00020e0600 */
[----:B------:R-:W-:Y:S01]  /*3dc0*/  ISETP.GE.U32.AND.EX P1, PT, R13, R9, PT, P1 ;  /* 0x000000090d00720c */ /* 0x000fe20003f26110 */
[----:B0-----:R-:W0:Y:S08]  /*3dd0*/  @P0 LDC.64 R6, c[0x0][R5+0x448] ;  /* 0x0001120005060b82 */ /* 0x001e300000000a00 */
[----:B------:R-:W0:Y:S02]  /*3de0*/  @P0 LDC.64 R16, c[0x0][0x380] ;  /* 0x0000e000ff100b82 */ /* 0x000e240000000a00 */
[----:B0-----:R-:W-:-:S04]  /*3df0*/  @P0 IADD3 R6, P2, P3, R6, R16, R14 ;  /* 0x0000001006060210 */ /* 0x001fc80007b5e00e */
[----:B------:R-:W-:-:S05]  /*3e00*/  @P0 IADD3.X R7, PT, PT, R7, R17, R15, P2, P3 ;  /* 0x0000001107070210 */ /* 0x000fca00017e640f */
[----:B------:R0:W-:Y:S01]  /*3e10*/  @P0 STG.E.U8 desc[UR4][R6.64], RZ ;  /* 0x000000ff06000986 */ /* 0x0001e2000c101104 */
[----:B------:R-:W-:Y:S05]  /*3e20*/  @P1 EXIT ;  /* 0x000000000000194d */ /* 0x000fea0003800000 */
[----:B------:R-:W-:-:S04]  /*3e30*/  IADD3 R3, P1, PT, -R10, R3, RZ ;  /* 0x000000030a037210 */ /* 0x000fc80007f3e1ff */
[----:B------:R-:W-:Y:S02]  /*3e40*/  ISETP.GT.U32.AND P0, PT, R3, UR6, PT ;  /* 0x0000000603007c0c */ /* 0x000fe4000bf04070 */
[----:B------:R-:W-:Y:S02]  /*3e50*/  IADD3.X R3, PT, PT, ~R11, R13, RZ, P1, !PT ;  /* 0x0000000d0b037210 */ /* 0x000fe40000ffe5ff */
[----:B------:R-:W-:Y:S02]  /*3e60*/  IADD3 R13, P3, PT, R2, 0x3, RZ ;  /* 0x00000003020d7810 */ /* 0x000fe40007f7e0ff */
[----:B------:R-:W-:Y:S02]  /*3e70*/  ISETP.GT.AND.EX P0, PT, R3, UR7, PT, P0 ;  /* 0x0000000703007c0c */ /* 0x000fe4000bf04300 */
[----:B------:R-:W-:Y:S01]  /*3e80*/  ISETP.GE.U32.AND P1, PT, R13, R8, PT ;  /* 0x000000080d00720c */ /* 0x000fe20003f26070 */
[----:B------:R-:W-:-:S05]  /*3e90*/  IMAD.X R17, RZ, RZ, R0, P3 ;  /* 0x000000ffff117224 */ /* 0x000fca00018e0600 */
[----:B------:R-:W-:-:S05]  /*3ea0*/  ISETP.GE.U32.AND.EX P1, PT, R17, R9, PT, P1 ;  /* 0x000000091100720c */ /* 0x000fca0003f26110 */
[----:B0-----:R-:W0:Y:S08]  /*3eb0*/  @P0 LDC.64 R6, c[0x0][R5+0x448] ;  /* 0x0001120005060b82 */ /* 0x001e300000000a00 */
[----:B------:R-:W1:Y:S01]  /*3ec0*/  @P0 LDC.64 R18, c[0x0][0x380] ;  /* 0x0000e000ff120b82 */ /* 0x000e620000000a00 */
[----:B0-----:R-:W-:-:S04]  /*3ed0*/  @P0 LEA R3, P2, R6, R14, 0x1 ;  /* 0x0000000e06030211 */ /* 0x001fc800078408ff */
[----:B------:R-:W-:Y:S02]  /*3ee0*/  @P0 LEA.HI.X R4, R6, R15, R7, 0x1, P2 ;  /* 0x0000000f06040211 */ /* 0x000fe400010f0c07 */
[----:B-1----:R-:W-:-:S04]  /*3ef0*/  @P0 IADD3 R6, P2, PT, R3, R18, RZ ;  /* 0x0000001203060210 */ /* 0x002fc80007f5e0ff */
[----:B------:R-:W-:-:S05]  /*3f00*/  @P0 IADD3.X R7, PT, PT, R4, R19, RZ, P2, !PT ;  /* 0x0000001304070210 */ /* 0x000fca00017fe4ff */
[----:B------:R0:W-:Y:S01]  /*3f10*/  @P0 STG.E.U8 desc[UR4][R6.64], RZ ;  /* 0x000000ff06000986 */ /* 0x0001e2000c101104 */
[----:B------:R-:W-:Y:S05]  /*3f20*/  @P1 EXIT ;  /* 0x000000000000194d */ /* 0x000fea0003800000 */
[----:B------:R-:W-:Y:S01]  /*3f30*/  IADD3 R3, P1, PT, -R10, R13, RZ ;  /* 0x0000000d0a037210 */ /* 0x000fe20007f3e1ff */
[----:B------:R-:W-:Y:S01]  /*3f40*/  BSSY.RECONVERGENT B0, `(.L_x_3262) ;  /* 0x0000010000007945 */ /* 0x000fe20003800200 */
[----:B------:R-:W-:Y:S02]  /*3f50*/  IADD3 R19, P2, PT, R2, 0x4, RZ ;  /* 0x0000000402137810 */ /* 0x000fe40007f5e0ff */
[----:B------:R-:W-:Y:S01]  /*3f60*/  ISETP.GT.U32.AND P0, PT, R3, UR6, PT ;  /* 0x0000000603007c0c */ /* 0x000fe2000bf04070 */
[----:B------:R-:W-:Y:S01]  /*3f70*/  IMAD.X R3, R17, 0x1, ~R11, P1 ;  /* 0x0000000111037824 */ /* 0x000fe200008e0e0b */
[----:B------:R-:W-:Y:S02]  /*3f80*/  ISETP.GE.U32.AND P1, PT, R19, R8, PT ;  /* 0x000000081300720c */ /* 0x000fe40003f26070 */
[----:B------:R-:W-:Y:S02]  /*3f90*/  IADD3.X R17, PT, PT, RZ, R0, RZ, P2, !PT ;  /* 0x00000000ff117210 */ /* 0x000fe400017fe4ff */
[----:B------:R-:W-:-:S02]  /*3fa0*/  ISETP.GT.AND.EX P0, PT, R3, UR7, PT, P0 ;  /* 0x0000000703007c0c */ /* 0x000fc4000bf04300 */
[----:B------:R-:W-:-:S11]  /*3fb0*/  ISETP.GE.U32.AND.EX P1, PT, R17, R9, PT, P1 ;  /* 0x000000091100720c */ /* 0x000fd60003f26110 */
[----:B------:R-:W-:Y:S05]  /*3fc0*/  @!P0 BRA `(.L_x_3263) ;  /* 0x00000000001c8947 */ /* 0x000fea0003800000 */
[----:B------:R-:W0:Y:S01]  /*3fd0*/  LDC.64 R12, c[0x0][R5+0x448] ;  /* 0x00011200050c7b82 */ /* 0x000e220000000a00 */
[----:B------:R-:W1:Y:S01]  /*3fe0*/  LDCU.64 UR8, c[0x0][0x380] ;  /* 0x00007000ff0877ac */ /* 0x000e620008000a00 */
[----:B0-----:R-:W-:-:S04]  /*3ff0*/  IMAD.WIDE.U32 R6, R12, 0x3, R14 ;  /* 0x000000030c067825 */ /* 0x001fc800078e000e */
[----:B------:R-:W-:Y:S01]  /*4000*/  IMAD R13, R13, 0x3, RZ ;  /* 0x000000030d0d7824 */ /* 0x000fe200078e02ff */
[----:B-1----:R-:W-:-:S04]  /*4010*/  IADD3 R6, P0, PT, R6, UR8, RZ ;  /* 0x0000000806067c10 */ /* 0x002fc8000ff1e0ff */
[----:B------:R-:W-:-:S05]  /*4020*/  IADD3.X R7, PT, PT, R7, UR9, R13, P0, !PT ;  /* 0x0000000907077c10 */ /* 0x000fca00087fe40d */
[----:B------:R1:W-:Y:S04]  /*4030*/  STG.E.U8 desc[UR4][R6.64], RZ ;  /* 0x000000ff06007986 */ /* 0x0003e8000c101104 */
.L_x_3263:
[----:B------:R-:W-:Y:S05]  /*4040*/  BSYNC.RECONVERGENT B0 ;  /* 0x0000000000007941 */ /* 0x000fea0003800200 */
.L_x_3262:
[----:B------:R-:W-:Y:S05]  /*4050*/  @P1 EXIT ;  /* 0x000000000000194d */ /* 0x000fea0003800000 */
[----:B------:R-:W-:Y:S02]  /*4060*/  IADD3 R3, P1, PT, -R10, R19, RZ ;  /* 0x000000130a037210 */ /* 0x000fe40007f3e1ff */
[----:B------:R-:W-:Y:S02]  /*4070*/  IADD3 R13, P3, PT, R2, 0x5, RZ ;  /* 0x00000005020d7810 */ /* 0x000fe40007f7e0ff */
[----:B------:R-:W-:Y:S01]  /*4080*/  ISETP.GT.U32.AND P0, PT, R3, UR6, PT ;  /* 0x0000000603007c0c */ /* 0x000fe2000bf04070 */
[----:B------:R-:W-:Y:S01]  /*4090*/  IMAD.X R3, R17, 0x1, ~R11, P1 ;  /* 0x0000000111037824 */ /* 0x000fe200008e0e0b */
[----:B------:R-:W-:Y:S02]  /*40a0*/  ISETP.GE.U32.AND P1, PT, R13, R8, PT ;  /* 0x000000080d00720c */ /* 0x000fe40003f26070 */
[----:B------:R-:W-:Y:S02]  /*40b0*/  IADD3.X R17, PT, PT, RZ, R0, RZ, P3, !PT ;  /* 0x00000000ff117210 */ /* 0x000fe40001ffe4ff */
[----:B------:R-:W-:-:S02]  /*40c0*/  ISETP.GT.AND.EX P0, PT, R3, UR7, PT, P0 ;  /* 0x0000000703007c0c */ /* 0x000fc4000bf04300 */
[----:B------:R-:W-:-:S11]  /*40d0*/  ISETP.GE.U32.AND.EX P1, PT, R17, R9, PT, P1 ;  /* 0x000000091100720c */ /* 0x000fd60003f26110 */
[----:B01----:R-:W0:Y:S08]  /*40e0*/  @P0 LDC.64 R6, c[0x0][R5+0x448] ;  /* 0x0001120005060b82 */ /* 0x003e300000000a00 */
[----:B------:R-:W1:Y:S01]  /*40f0*/  @P0 LDC.64 R18, c[0x0][0x380] ;  /* 0x0000e000ff120b82 */ /* 0x000e620000000a00 */
[----:B0-----:R-:W-:-:S04]  /*4100*/  @P0 LEA R3, P2, R6, R14, 0x2 ;  /* 0x0000000e06030211 */ /* 0x001fc800078410ff */
[----:B------:R-:W-:Y:S02]  /*4110*/  @P0 LEA.HI.X R4, R6, R15, R7, 0x2, P2 ;  /* 0x0000000f06040211 */ /* 0x000fe400010f1407 */
[----:B-1----:R-:W-:-:S05]  /*4120*/  @P0 IADD3 R6, P2, PT, R3, R18, RZ ;  /* 0x0000001203060210 */ /* 0x002fca0007f5e0ff */
[----:B------:R-:W-:-:S05]  /*4130*/  @P0 IMAD.X R7, R4, 0x1, R19, P2 ;  /* 0x0000000104070824 */ /* 0x000fca00010e0613 */
[----:B------:R0:W-:Y:S01]  /*4140*/  @P0 STG.E.U8 desc[UR4][R6.64], RZ ;  /* 0x000000ff06000986 */ /* 0x0001e2000c101104 */
[----:B------:R-:W-:Y:S05]  /*4150*/  @P1 EXIT ;  /* 0x000000000000194d */ /* 0x000fea0003800000 */
[----:B------:R-:W-:Y:S01]  /*4160*/  IADD3 R3, P1, PT, -R10, R13, RZ ;  /* 0x0000000d0a037210 */ /* 0x000fe20007f3e1ff */
[----:B------:R-:W-:Y:S01]  /*4170*/  BSSY.RECONVERGENT B0, `(.L_x_3264) ;  /* 0x0000010000007945 */ /* 0x000fe20003800200 */
[----:B------:R-:W-:Y:S02]  /*4180*/  IADD3 R19, P2, PT, R2, 0x6, RZ ;  /* 0x0000000602137810 */ /* 0x000fe40007f5e0ff */
[----:B------:R-:W-:Y:S02]  /*4190*/  ISETP.GT.U32.AND P0, PT, R3, UR6, PT ;  /* 0x0000000603007c0c */ /* 0x000fe4000bf04070 */
[----:B------:R-:W-:Y:S01]  /*41a0*/  IADD3.X R3, PT, PT, ~R11, R17, RZ, P1, !PT ;  /* 0x000000110b037210 */ /* 0x000fe20000ffe5ff */
[----:B------:R-:W-:Y:S01]  /*41b0*/  IMAD.X R17, RZ, RZ, R0, P2 ;  /* 0x000000ffff117224 */ /* 0x000fe200010e0600 */
[----:B------:R-:W-:Y:S02]  /*41c0*/  ISETP.GE.U32.AND P1, PT, R19, R8, PT ;  /* 0x000000081300720c */ /* 0x000fe40003f26070 */
        /* <DEDUP_REMOVED lines=10> */
.L_x_3265:
[----:B------:R-:W-:Y:S05]  /*4270*/  BSYNC.RECONVERGENT B0 ;  /* 0x0000000000007941 */ /* 0x000fea0003800200 */
.L_x_3264:
[----:B------:R-:W-:Y:S05]  /*4280*/  @P1 EXIT ;  /* 0x000000000000194d */ /* 0x000fea0003800000 */
[----:B------:R-:W-:Y:S01]  /*4290*/  IADD3 R3, P0, PT, R2, 0x7, RZ ;  /* 0x0000000702037810 */ /* 0x000fe20007f1e0ff */
[----:B------:R-:W-:Y:S03]  /*42a0*/  BSSY.RECONVERGENT B0, `(.L_x_3266) ;  /* 0x0000014000007945 */ /* 0x000fe60003800200 */
[----:B01----:R-:W-:Y:S02]  /*42b0*/  IADD3.X R7, PT, PT, RZ, R0, RZ, P0, !PT ;  /* 0x00000000ff077210 */ /* 0x003fe400007fe4ff */
[C---:B------:R-:W-:Y:S02]  /*42c0*/  IADD3 R0, P1, PT, -R10.reuse, R19, RZ ;  /* 0x000000130a007210 */ /* 0x040fe40007f3e1ff */
[----:B------:R-:W-:Y:S02]  /*42d0*/  IADD3 R2, P2, PT, -R10, R3, RZ ;  /* 0x000000030a027210 */ /* 0x000fe40007f5e1ff */
[----:B------:R-:W-:-:S02]  /*42e0*/  IADD3.X R10, PT, PT, ~R11, R17, RZ, P1, !PT ;  /* 0x000000110b0a7210 */ /* 0x000fc40000ffe5ff */
[----:B------:R-:W-:Y:S02]  /*42f0*/  ISETP.GT.U32.AND P1, PT, R0, UR6, PT ;  /* 0x0000000600007c0c */ /* 0x000fe4000bf24070 */
[----:B------:R-:W-:Y:S01]  /*4300*/  ISETP.GT.U32.AND P0, PT, R2, UR6, PT ;  /* 0x0000000602007c0c */ /* 0x000fe2000bf04070 */
[----:B------:R-:W-:Y:S01]  /*4310*/  IMAD.X R2, R7, 0x1, ~R11, P2 ;  /* 0x0000000107027824 */ /* 0x000fe200010e0e0b */
[----:B------:R-:W-:Y:S02]  /*4320*/  ISETP.GT.AND.EX P1, PT, R10, UR7, PT, P1 ;  /* 0x000000070a007c0c */ /* 0x000fe4000bf24310 */
[----:B------:R-:W-:Y:S02]  /*4330*/  ISETP.GE.U32.AND P2, PT, R3, R8, PT ;  /* 0x000000080300720c */ /* 0x000fe40003f46070 */
[----:B------:R-:W-:-:S04]  /*4340*/  ISETP.GT.AND.EX P0, PT, R2, UR7, PT, P0 ;  /* 0x0000000702007c0c */ /* 0x000fc8000bf04300 */
[----:B------:R-:W-:-:S05]  /*4350*/  ISETP.GE.U32.OR.EX P0, PT, R7, R9, !P0, P2 ;  /* 0x000000090700720c */ /* 0x000fca0004706520 */
[----:B------:R-:W-:Y:S08]  /*4360*/  @!P1 BRA `(.L_x_3267) ;  /* 0x00000000001c9947 */ /* 0x000ff00003800000 */
[----:B------:R-:W0:Y:S01]  /*4370*/  LDC.64 R6, c[0x0][R5+0x448] ;  /* 0x0001120005067b82 */ /* 0x000e220000000a00 */
[----:B------:R-:W1:Y:S01]  /*4380*/  LDCU.64 UR8, c[0x0][0x380] ;  /* 0x00007000ff0877ac */ /* 0x000e620008000a00 */
[----:B0-----:R-:W-:-:S04]  /*4390*/  IMAD.WIDE.U32 R2, R6, 0x6, R14 ;  /* 0x0000000606027825 */ /* 0x001fc800078e000e */
[----:B------:R-:W-:Y:S01]  /*43a0*/  IMAD R7, R7, 0x6, RZ ;  /* 0x0000000607077824 */ /* 0x000fe200078e02ff */
[----:B-1----:R-:W-:-:S04]  /*43b0*/  IADD3 R2, P1, PT, R2, UR8, RZ ;  /* 0x0000000802027c10 */ /* 0x002fc8000ff3e0ff */
[----:B------:R-:W-:-:S05]  /*43c0*/  IADD3.X R3, PT, PT, R3, UR9, R7, P1, !PT ;  /* 0x0000000903037c10 */ /* 0x000fca0008ffe407 */
[----:B------:R0:W-:Y:S04]  /*43d0*/  STG.E.U8 desc[UR4][R2.64], RZ ;  /* 0x000000ff02007986 */ /* 0x0001e8000c101104 */
.L_x_3267:
[----:B------:R-:W-:Y:S05]  /*43e0*/  BSYNC.RECONVERGENT B0 ;  /* 0x0000000000007941 */ /* 0x000fea0003800200 */
.L_x_3266:
[----:B------:R-:W-:Y:S05]  /*43f0*/  @P0 EXIT ;  /* 0x000000000000094d */ /* 0x000fea0003800000 */
[----:B------:R-:W0:Y:S01]  /*4400*/  LDC.64 R4, c[0x0][R5+0x448] ;  /* 0x0001120005047b82 */ /* 0x000e220000000a00 */
[----:B------:R-:W1:Y:S01]  /*4410*/  LDCU.64 UR6, c[0x0][0x380] ;  /* 0x00007000ff0677ac */ /* 0x000e620008000a00 */
[----:B0-----:R-:W-:-:S04]  /*4420*/  IMAD.WIDE.U32 R2, R4, 0x7, R14 ;  /* 0x0000000704027825 */ /* 0x001fc800078e000e */
[----:B------:R-:W-:Y:S01]  /*4430*/  IMAD R7, R5, 0x7, RZ ;  /* 0x0000000705077824 */ /* 0x000fe200078e02ff */
[----:B-1----:R-:W-:-:S04]  /*4440*/  IADD3 R2, P0, PT, R2, UR6, RZ ;  /* 0x0000000602027c10 */ /* 0x002fc8000ff1e0ff */
[----:B------:R-:W-:-:S05]  /*4450*/  IADD3.X R3, PT, PT, R3, UR7, R7, P0, !PT ;  /* 0x0000000703037c10 */ /* 0x000fca00087fe407 */
[----:B------:R-:W-:Y:S01]  /*4460*/  STG.E.U8 desc[UR4][R2.64], RZ ;  /* 0x000000ff02007986 */ /* 0x000fe2000c101104 */
[----:B------:R-:W-:Y:S05]  /*4470*/  EXIT ;  /* 0x000000000000794d */ /* 0x000fea0003800000 */
        .weak           $__internal_106_$__cuda_sm20_div_s64
        .type           $__internal_106_$__cuda_sm20_div_s64,@function
        .size           $__internal_106_$__cuda_sm20_div_s64,($__internal_107_$__cuda_sm20_rem_s64 - $__internal_106_$__cuda_sm20_div_s64)
$__internal_106_$__cuda_sm20_div_s64:
        /* <DEDUP_REMOVED lines=86> */
[----:B------:R-:W-:Y:S05]  /*49e0*/  RET.REL.NODEC R18 `(_ZN2at6native16triu_tril_kernelIblLb0ELi8ELb1EEEvNS_4cuda6detail10TensorInfoIT_T0_EENS4_IKS5_S6_EEllS6_) ;  /* 0xffffffb412847950 */ /* 0x000fea0003c3ffff */
        .weak           $__internal_107_$__cuda_sm20_rem_s64
        .type           $__internal_107_$__cuda_sm20_rem_s64,@function
        .size           $__internal_107_$__cuda_sm20_rem_s64,(.L_x_6397 - $__internal_107_$__cuda_sm20_rem_s64)
$__internal_107_$__cuda_sm20_rem_s64:
        /* <DEDUP_REMOVED lines=19> */
[----:B------:R-:W-:-:S04]  /*4b20*/  IMAD.WIDE.U32 R18, P0, R16, R27, R18 ;  /* 0x0000001b10127225 */ /* 0x000fc80007800012 */
[C---:B------:R-:W-:Y:S02]  /*4b30*/  IMAD R16, R17.reuse, R27, RZ ;  /* 0x0000001b11107224 */ /* 0x040fe400078e02ff */
[----:B------:R-:W-:Y:S01]  /*4b40*/  IMAD.HI.U32 R19, P1, R17, R29, R18 ;  /* 0x0000001d11137227 */ /* 0x000fe20007820012 */
[----:B------:R-:W-:-:S03]  /*4b50*/  IADD3 R29, P4, PT, RZ, -R8, RZ ;  /* 0x80000008ff1d7210 */ /* 0x000fc60007f9e0ff */
        /* <DEDUP_REMOVED lines=8> */
[----:B------:R-:W-:Y:S02]  /*4be0*/  IMAD R16, R27, R12, R18 ;  /* 0x0000000c1b107224 */ /* 0x000fe400078e0212 */
        /* <DEDUP_REMOVED lines=47> */
[----:B------:R-:W-:Y:S06]  /*4ee0*/  RET.REL.NODEC R24 `(_ZN2at6native16triu_tril_kernelIblLb0ELi8ELb1EEEvNS_4cuda6detail10TensorInfoIT_T0_EENS4_IKS5_S6_EEllS6_) ;  /* 0xffffffb018447950 */ /* 0x000fec0003c3ffff */
.L_x_3268:
        /* <DEDUP_REMOVED lines=9> */
.L_x_6397:


//--------------------- .text._ZN2at6native16triu_tril_kernelIbiLb0ELi8ELb0EEEvNS_4cuda6detail10TensorInfoIT_T0_EENS4_IKS5_S6_EEllS6_ --------------------------
	.section	.text._ZN2at6native16triu_tril_kernelIbiLb0ELi8ELb0EEEvNS_4cuda6detail10TensorInfoIT_T0_EENS4_IKS5_S6_EEllS6_,"ax",@progbits
	.align	128
        .global         _ZN2at6native16triu_tril_kernelIbiLb0ELi8ELb0EEEvNS_4cuda6detail10TensorInfoIT_T0_EENS4_IKS5_S6_EEllS6_
        .type           _ZN2at6native16triu_tril_kernelIbiLb0ELi8ELb0EEEvNS_4cuda6detail10TensorInfoIT_T0_EENS4_IKS5_S6_EEllS6_,@function
        .size           _ZN2at6native16triu_tril_kernelIbiLb0ELi8ELb0EEEvNS_4cuda6detail10TensorInfoIT_T0_EENS4_IKS5_S6_EEllS6_,(.L_x_6399 - _ZN2at6native16triu_tril_kernelIbiLb0ELi8ELb0EEEvNS_4cuda6detail10TensorInfoIT_T0_EENS4_IKS5_S6_EEllS6_)
        .other          _ZN2at6native16triu_tril_kernelIbiLb0ELi8ELb0EEEvNS_4cuda6detail10TensorInfoIT_T0_EENS4_IKS5_S6_EEllS6_,@"STO_CUDA_ENTRY STV_DEFAULT"
_ZN2at6native16triu_tril_kernelIbiLb0ELi8ELb0EEEvNS_4cuda6detail10TensorInfoIT_T0_EENS4_IKS5_S6_EEllS6_:
.text._ZN2at6native16triu_tril_kernelIbiLb0ELi8ELb0EEEvNS_4cuda6detail10TensorInfoIT_T0_EENS4_IKS5_S6_EEllS6_:
        /* <DEDUP_REMOVED lines=40> */
.L_x_3270:
[----:B------:R-:W0:Y:S01]  /*0280*/  LDCU UR6, c[0x0][0x540] ;  /* 0x0000a800ff0677ac */ /* 0x000e220008000800 */
[----:B------:R-:W-:Y:S01]  /*0290*/  MOV R18, R4 ;  /* 0x0000000400127202 */ /* 0x000fe20000000f00 */
[----:B------:R-:W-:Y:S01]  /*02a0*/  IMAD.U32 R3, RZ, RZ, UR4 ;  /* 0x00000004ff037e24 */ /* 0x000fe2000f8e00ff */
[----:B------:R-:W-:Y:S01]  /*02b0*/  MOV R6, 0x2e0 ;  /* 0x000002e000067802 */ /* 0x000fe20000000f00 */
[----:B0-----:R-:W-:-:S07]  /*02c0*/  IMAD.U32 R2, RZ, RZ, UR6 ;  /* 0x00000006ff027e24 */ /* 0x001fce000f8e00ff */
[----:B------:R-:W-:Y:S05]  /*02d0*/  CALL.REL.NOINC `($__internal_108_$__cuda_sm20_div_s64) ;  /* 0x0000003800bc7944 */ /* 0x000fea0003c00000 */
[----:B------:R-:W0:Y:S01]  /*02e0*/  LDCU UR6, c[0x0][0x540] ;  /* 0x0000a800ff0677ac */ /* 0x000e220008000800 */
[----:B------:R-:W-:Y:S01]  /*02f0*/  IMAD.MOV R3, RZ, RZ, -R9 ;  /* 0x000000ffff037224 */ /* 0x000fe200078e0a09 */
[----:B------:R-:W-:Y:S01]  /*0300*/  MOV R16, R9 ;  /* 0x0000000900107202 */ /* 0x000fe20000000f00 */
[----:B------:R-:W-:Y:S02]  /*0310*/  IMAD.MOV.U32 R17, RZ, RZ, R8 ;  /* 0x000000ffff117224 */ /* 0x000fe400078e0008 */
[----:B0-----:R-:W-:-:S07]  /*0320*/  IMAD R4, R3, UR6, R4 ;  /* 0x0000000603047c24 */ /* 0x001fce000f8e0204 */
.L_x_3271:
[----:B------:R-:W-:Y:S05]  /*0330*/  BSYNC.RECONVERGENT B0 ;  /* 0x0000000000007941 */ /* 0x000fea0003800200 */
.L_x_3269:
        /* <DEDUP_REMOVED lines=30> */
.L_x_3273:
[----:B------:R-:W-:Y:S01]  /*0520*/  MOV R18, R16 ;  /* 0x0000001000127202 */ /* 0x000fe20000000f00 */
[----:B------:R-:W-:Y:S01]  /*0530*/  IMAD.MOV.U32 R5, RZ, RZ, R17 ;  /* 0x000000ffff057224 */ /* 0x000fe200078e0011 */
[----:B------:R-:W-:-:S07]  /*0540*/  MOV R6, 0x560 ;  /* 0x0000056000067802 */ /* 0x000fce0000000f00 */
[----:B------:R-:W-:Y:S05]  /*0550*/  CALL.REL.NOINC `($__internal_108_$__cuda_sm20_div_s64) ;  /* 0x00000038001c7944 */ /* 0x000fea0003c00000 */
[--C-:B------:R-:W-:Y:S02]  /*0560*/  IMAD.MOV R7, RZ, RZ, -R9.reuse ;  /* 0x000000ffff077224 */ /* 0x100fe400078e0a09 */
[----:B------:R-:W-:Y:S02]  /*0570*/  IMAD.MOV.U32 R12, RZ, RZ, R9 ;  /* 0x000000ffff0c7224 */ /* 0x000fe400078e0009 */
[----:B------:R-:W-:-:S07]  /*0580*/  IMAD R7, R2, R7, R16 ;  /* 0x0000000702077224 */ /* 0x000fce00078e0210 */
.L_x_3274:
[----:B------:R-:W-:Y:S05]  /*0590*/  BSYNC.RECONVERGENT B0 ;  /* 0x0000000000007941 */ /* 0x000fea0003800200 */
.L_x_3272:
        /* <DEDUP_REMOVED lines=19> */
.L_x_3301:
        /* <DEDUP_REMOVED lines=30> */
.L_x_3278:
[----:B------:R-:W-:Y:S01]  /*08b0*/  IMAD.MOV.U32 R5, RZ, RZ, R8 ;  /* 0x000000ffff057224 */ /* 0x000fe200078e0008 */
[----:B------:R-:W-:Y:S01]  /*08c0*/  MOV R3, UR9 ;  /* 0x0000000900037c02 */ /* 0x000fe20008000f00 */
[----:B------:R-:W-:Y:S01]  /*08d0*/  IMAD.MOV.U32 R18, RZ, RZ, R12 ;  /* 0x000000ffff127224 */ /* 0x000fe200078e000c */
[----:B------:R-:W-:Y:S01]  /*08e0*/  MOV R6, 0x910 ;  /* 0x0000091000067802 */ /* 0x000fe20000000f00 */
[----:B------:R-:W-:-:S07]  /*08f0*/  IMAD.U32 R2, RZ, RZ, UR7 ;  /* 0x00000007ff027e24 */ /* 0x000fce000f8e00ff */
[----:B------:R-:W-:Y:S05]  /*0900*/  CALL.REL.NOINC `($__internal_108_$__cuda_sm20_div_s64) ;  /* 0x0000003400307944 */ /* 0x000fea0003c00000 */
[--C-:B------:R-:W-:Y:S02]  /*0910*/  IMAD.MOV R3, RZ, RZ, -R9.reuse ;  /* 0x000000ffff037224 */ /* 0x100fe400078e0a09 */
[----:B------:R-:W-:Y:S02]  /*0920*/  IMAD.MOV.U32 R16, RZ, RZ, R9 ;  /* 0x000000ffff107224 */ /* 0x000fe400078e0009 */
[----:B------:R-:W-:Y:S02]  /*0930*/  IMAD R3, R3, UR7, R12 ;  /* 0x0000000703037c24 */ /* 0x000fe4000f8e020c */
[----:B------:R-:W-:-:S07]  /*0940*/  IMAD.MOV.U32 R17, RZ, RZ, R8 ;  /* 0x000000ffff117224 */ /* 0x000fce00078e0008 */
.L_x_3279:
[----:B------:R-:W-:Y:S05]  /*0950*/  BSYNC.RECONVERGENT B0 ;  /* 0x0000000000007941 */ /* 0x000fea0003800200 */
.L_x_3277:
        /* <DEDUP_REMOVED lines=34> */
.L_x_3281:
        /* <DEDUP_REMOVED lines=10> */
.L_x_3282:
[----:B------:R-:W-:Y:S05]  /*0c20*/  BSYNC.RECONVERGENT B0 ;  /* 0x0000000000007941 */ /* 0x000fea0003800200 */
.L_x_3280:
        /* <DEDUP_REMOVED lines=34> */
.L_x_3284:
        /* <DEDUP_REMOVED lines=10> */
.L_x_3285:
[----:B------:R-:W-:Y:S05]  /*0ef0*/  BSYNC.RECONVERGENT B0 ;  /* 0x0000000000007941 */ /* 0x000fea0003800200 */
.L_x_3283:
        /* <DEDUP_REMOVED lines=34> */
.L_x_3287:
[----:B------:R-:W-:Y:S01]  /*1120*/  MOV R18, R16 ;  /* 0x0000001000127202 */ /* 0x000fe20000000f00 */
[----:B------:R-:W-:Y:S01]  /*1130*/  IMAD.MOV.U32 R5, RZ, RZ, R17 ;  /* 0x000000ffff057224 */ /* 0x000fe200078e0011 */
[----:B------:R-:W-:Y:S01]  /*1140*/  MOV R3, UR13 ;  /* 0x0000000d00037c02 */ /* 0x000fe20008000f00 */
[----:B------:R-:W-:Y:S01]  /*1150*/  IMAD.U32 R2, RZ, RZ, UR12 ;  /* 0x0000000cff027e24 */ /* 0x000fe2000f8e00ff */
[----:B------:R-:W-:-:S07]  /*1160*/  MOV R6, 0x1180 ;  /* 0x0000118000067802 */ /* 0x000fce0000000f00 */
[----:B------:R-:W-:Y:S05]  /*1170*/  CALL.REL.NOINC `($__internal_108_$__cuda_sm20_div_s64) ;  /* 0x0000002c00147944 */ /* 0x000fea0003c00000 */
[--C-:B------:R-:W-:Y:S01]  /*1180*/  IMAD.MOV R17, RZ, RZ, -R9.reuse ;  /* 0x000000ffff117224 */ /* 0x100fe200078e0a09 */
[----:B------:R-:W-:Y:S01]  /*1190*/  MOV R13, R8 ;  /* 0x00000008000d7202 */ /* 0x000fe20000000f00 */
[----:B------:R-:W-:Y:S02]  /*11a0*/  IMAD.MOV.U32 R12, RZ, RZ, R9 ;  /* 0x000000ffff0c7224 */ /* 0x000fe400078e0009 */
[----:B------:R-:W-:-:S07]  /*11b0*/  IMAD R17, R17, UR12, R16 ;  /* 0x0000000c11117c24 */ /* 0x000fce000f8e0210 */
.L_x_3288:
[----:B------:R-:W-:Y:S05]  /*11c0*/  BSYNC.RECONVERGENT B0 ;  /* 0x0000000000007941 */ /* 0x000fea0003800200 */
.L_x_3286:
        /* <DEDUP_REMOVED lines=34> */
.L_x_3290:
[----:B------:R-:W-:Y:S01]  /*13f0*/  IMAD.MOV.U32 R18, RZ, RZ, R12 ;  /* 0x000000ffff127224 */ /* 0x000fe200078e000c */
[----:B------:R-:W-:Y:S01]  /*1400*/  MOV R2, UR12 ;  /* 0x0000000c00027c02 */ /* 0x000fe20008000f00 */
[----:B------:R-:W-:Y:S01]  /*1410*/  IMAD.MOV.U32 R5, RZ, RZ, R13 ;  /* 0x000000ffff057224 */ /* 0x000fe200078e000d */
[----:B------:R-:W-:Y:S01]  /*1420*/  MOV R6, 0x1450 ;  /* 0x0000145000067802 */ /* 0x000fe20000000f00 */
[----:B------:R-:W-:-:S07]  /*1430*/  IMAD.U32 R3, RZ, RZ, UR13 ;  /* 0x0000000dff037e24 */ /* 0x000fce000f8e00ff */
[----:B------:R-:W-:Y:S05]  /*1440*/  CALL.REL.NOINC `($__internal_108_$__cuda_sm20_div_s64) ;  /* 0x0000002800607944 */ /* 0x000fea0003c00000 */
[----:B------:R-:W-:Y:S01]  /*1450*/  IMAD.MOV R13, RZ, RZ, -R9 ;  /* 0x000000ffff0d7224 */ /* 0x000fe200078e0a09 */
[----:B------:R-:W-:Y:S01]  /*1460*/  MOV R16, R9 ;  /* 0x0000000900107202 */ /* 0x000fe20000000f00 */
[----:B------:R-:W-:Y:S02]  /*1470*/  IMAD.MOV.U32 R17, RZ, RZ, R8 ;  /* 0x000000ffff117224 */ /* 0x000fe400078e0008 */
[----:B------:R-:W-:-:S07]  /*1480*/  IMAD R13, R13, UR12, R12 ;  /* 0x0000000c0d0d7c24 */ /* 0x000fce000f8e020c */
.L_x_3291:
[----:B------:R-:W-:Y:S05]  /*1490*/  BSYNC.RECONVERGENT B0 ;  /* 0x0000000000007941 */ /* 0x000fea0003800200 */
.L_x_3289:
        /* <DEDUP_REMOVED lines=34> */
.L_x_3293:
[----:B------:R-:W-:Y:S01]  /*16c0*/  IMAD.MOV.U32 R18, RZ, RZ, R16 ;  /* 0x000000ffff127224 */ /* 0x000fe200078e0010 */
[----:B------:R-:W-:Y:S01]  /*16d0*/  MOV R5, R17 ;  /* 0x0000001100057202 */ /* 0x000fe20000000f00 */
[----:B------:R-:W-:Y:S01]  /*16e0*/  IMAD.U32 R2, RZ, RZ, UR12 ;  /* 0x0000000cff027e24 */ /* 0x000fe2000f8e00ff */
[----:B------:R-:W-:Y:S01]  /*16f0*/  MOV R6, 0x1720 ;  /* 0x0000172000067802 */ /* 0x000fe20000000f00 */
[----:B------:R-:W-:-:S07]  /*1700*/  IMAD.U32 R3, RZ, RZ, UR13 ;  /* 0x0000000dff037e24 */ /* 0x000fce000f8e00ff */
[----:B------:R-:W-:Y:S05]  /*1710*/  CALL.REL.NOINC `($__internal_108_$__cuda_sm20_div_s64) ;  /* 0x0000002400ac7944 */ /* 0x000fea0003c00000 */
[----:B------:R-:W-:Y:S01]  /*1720*/  IADD3 R17, PT, PT, -R9, RZ, RZ ;  /* 0x000000ff09117210 */ /* 0x000fe20007ffe1ff */
[----:B------:R-:W-:Y:S02]  /*1730*/  IMAD.MOV.U32 R12, RZ, RZ, R9 ;  /* 0x000000ffff0c7224 */ /* 0x000fe400078e0009 */
[----:B------:R-:W-:Y:S02]  /*1740*/  IMAD.MOV.U32 R13, RZ, RZ, R8 ;  /* 0x000000ffff0d7224 */ /* 0x000fe400078e0008 */
[----:B------:R-:W-:-:S07]  /*1750*/  IMAD R17, R17, UR12, R16 ;  /* 0x0000000c11117c24 */ /* 0x000fce000f8e0210 */
.L_x_3294:
[----:B------:R-:W-:Y:S05]  /*1760*/  BSYNC.RECONVERGENT B0 ;  /* 0x0000000000007941 */ /* 0x000fea0003800200 */
.L_x_3292:
        /* <DEDUP_REMOVED lines=34> */
.L_x_3296:
        /* <DEDUP_REMOVED lines=10> */
.L_x_3297:
[----:B------:R-:W-:Y:S05]  /*1a30*/  BSYNC.RECONVERGENT B0 ;  /* 0x0000000000007941 */ /* 0x000fea0003800200 */
.L_x_3295:
        /* <DEDUP_REMOVED lines=33> */
.L_x_3299:
[----:B------:R-:W-:Y:S01]  /*1c50*/  IMAD.MOV.U32 R18, RZ, RZ, R16 ;  /* 0x000000ffff127224 */ /* 0x000fe200078e0010 */
[----:B------:R-:W-:Y:S01]  /*1c60*/  MOV R2, UR11 ;  /* 0x0000000b00027c02 */ /* 0x000fe20008000f00 */
[----:B------:R-:W-:Y:S01]  /*1c70*/  IMAD.MOV.U32 R5, RZ, RZ, R17 ;  /* 0x000000ffff057224 */ /* 0x000fe200078e0011 */
[----:B------:R-:W-:Y:S01]  /*1c80*/  MOV R6, 0x1cb0 ;  /* 0x00001cb000067802 */ /* 0x000fe20000000f00 */
[----:B------:R-:W-:-:S07]  /*1c90*/  IMAD.U32 R3, RZ, RZ, UR12 ;  /* 0x0000000cff037e24 */ /* 0x000fce000f8e00ff */
[----:B------:R-:W-:Y:S05]  /*1ca0*/  CALL.REL.NOINC `($__internal_108_$__cuda_sm20_div_s64) ;  /* 0x0000002000487944 */ /* 0x000fea0003c00000 */
[----:B------:R-:W-:Y:S01]  /*1cb0*/  IMAD.MOV R17, RZ, RZ, -R9 ;  /* 0x000000ffff117224 */ /* 0x000fe200078e0a09 */
[----:B------:R-:W-:-:S03]  /*1cc0*/  MOV R12, R9 ;  /* 0x00000009000c7202 */ /* 0x000fc60000000f00 */
[----:B------:R-:W-:-:S07]  /*1cd0*/  IMAD R17, R17, UR11, R16 ;  /* 0x0000000b11117c24 */ /* 0x000fce000f8e0210 */
.L_x_3300:
[----:B------:R-:W-:Y:S05]  /*1ce0*/  BSYNC.RECONVERGENT B0 ;  /* 0x0000000000007941 */ /* 0x000fea0003800200 */
.L_x_3298:
        /* <DEDUP_REMOVED lines=9> */
.L_x_3276:
        /* <DEDUP_REMOVED lines=34> */
.L_x_3304:
        /* <DEDUP_REMOVED lines=10> */
.L_x_3305:
[----:B------:R-:W-:Y:S05]  /*2040*/  BSYNC.RECONVERGENT B0 ;  /* 0x0000000000007941 */ /* 0x000fea0003800200 */
.L_x_3303:
        /* <DEDUP_REMOVED lines=36> */
.L_x_3307:
        /* <DEDUP_REMOVED lines=10> */
.L_x_3308:
[----:B------:R-:W-:Y:S05]  /*2330*/  BSYNC.RECONVERGENT B0 ;  /* 0x0000000000007941 */ /* 0x000fea0003800200 */
.L_x_3306:
        /* <DEDUP_REMOVED lines=36> */
.L_x_3310:
        /* <DEDUP_REMOVED lines=10> */
.L_x_3311:
[----:B------:R-:W-:Y:S05]  /*2620*/  BSYNC.RECONVERGENT B0 ;  /* 0x0000000000007941 */ /* 0x000fea0003800200 */
.L_x_3309:
        /* <DEDUP_REMOVED lines=36> */
.L_x_3313:
        /* <DEDUP_REMOVED lines=9> */
.L_x_3314:
[----:B------:R-:W-:Y:S05]  /*2900*/  BSYNC.RECONVERGENT B0 ;  /* 0x0000000000007941 */ /* 0x000fea0003800200 */
.L_x_3312:
[----:B------:R-:W-:Y:S01]  /*2910*/  UMOV UR6, 0x6c ;  /* 0x0000006c00067882 */ /* 0x000fe20000000000 */
[----:B------:R-:W0:Y:S01]  /*2920*/  LDCU UR8, c[0x0][UR8+0x4c4] ;  /* 0x00009880080877ac */ /* 0x000e220008000800 */
[----:B------:R-:W-:Y:S02]  /*2930*/  ULEA UR6, UR9, UR6, 0x2 ;  /* 0x0000000609067291 */ /* 0x000fe4000f8e10ff */
[----:B------:R-:W-:-:S10]  /*2940*/  UIADD3 UR4, UPT, UPT, UR4, -0x4, URZ ;  /* 0xfffffffc04047890 */ /* 0x000fd4000fffe0ff */
[----:B------:R-:W1:Y:S01]  /*2950*/  LDCU UR6, c[0x0][UR6+0x380] ;  /* 0x00007000060677ac */ /* 0x000e620008000800 */
[C---:B0-----:R-:W-:Y:S02]  /*2960*/  IMAD R20, R17.reuse, UR8, R20 ;  /* 0x0000000811147c24 */ /* 0x041fe4000f8e0214 */
[----:B-1----:R-:W-:-:S07]  /*2970*/  IMAD R22, R17, UR6, R22 ;  /* 0x0000000611167c24 */ /* 0x002fce000f8e0216 */
.L_x_3302:
        /* <DEDUP_REMOVED lines=33> */
.L_x_3317:
        /* <DEDUP_REMOVED lines=10> */
.L_x_3318:
[----:B------:R-:W-:Y:S05]  /*2c30*/  BSYNC.RECONVERGENT B0 ;  /* 0x0000000000007941 */ /* 0x000fea0003800200 */
.L_x_3316:
        /* <DEDUP_REMOVED lines=36> */
.L_x_3320:
[----:B------:R-:W-:Y:S01]  /*2e80*/  IMAD.MOV.U32 R18, RZ, RZ, R16 ;  /* 0x000000ffff127224 */ /* 0x000fe200078e0010 */
[----:B------:R-:W-:Y:S01]  /*2e90*/  MOV R5, R17 ;  /* 0x0000001100057202 */ /* 0x000fe20000000f00 */
[----:B------:R-:W-:Y:S01]  /*2ea0*/  IMAD.U32 R2, RZ, RZ, UR9 ;  /* 0x00000009ff027e24 */ /* 0x000fe2000f8e00ff */
[----:B------:R-:W-:Y:S01]  /*2eb0*/  MOV R6, 0x2ee0 ;  /* 0x00002ee000067802 */ /* 0x000fe20000000f00 */
[----:B------:R-:W-:-:S07]  /*2ec0*/  IMAD.U32 R3, RZ, RZ, UR10 ;  /* 0x0000000aff037e24 */ /* 0x000fce000f8e00ff */
[----:B------:R-:W-:Y:S05]  /*2ed0*/  CALL.REL.NOINC `($__internal_108_$__cuda_sm20_div_s64) ;  /* 0x0000000c00bc7944 */ /* 0x000fea0003c00000 */
[----:B------:R-:W-:Y:S01]  /*2ee0*/  IADD3 R17, PT, PT, -R9, RZ, RZ ;  /* 0x000000ff09117210 */ /* 0x000fe20007ffe1ff */
[----:B------:R-:W-:-:S04]  /*2ef0*/  IMAD.MOV.U32 R12, RZ, RZ, R9 ;  /* 0x000000ffff0c7224 */ /* 0x000fc800078e0009 */
[----:B------:R-:W-:-:S07]  /*2f00*/  IMAD R17, R17, UR9, R16 ;  /* 0x0000000911117c24 */ /* 0x000fce000f8e0210 */
.L_x_3321:
[----:B------:R-:W-:Y:S05]  /*2f10*/  BSYNC.RECONVERGENT B0 ;  /* 0x0000000000007941 */ /* 0x000fea0003800200 */
.L_x_3319:
[----:B------:R-:W-:Y:S01]  /*2f20*/  UMOV UR5, 0x6c ;  /* 0x0000006c00057882 */ /* 0x000fe20000000000 */
[----:B------:R-:W0:Y:S01]  /*2f30*/  LDCU UR7, c[0x0][UR7+0x4c4] ;  /* 0x00009880070777ac */ /* 0x000e220008000800 */
[----:B------:R-:W-:Y:S02]  /*2f40*/  ULEA UR5, UR8, UR5, 0x2 ;  /* 0x0000000508057291 */ /* 0x000fe4000f8e10ff */
[----:B------:R-:W-:-:S10]  /*2f50*/  UIADD3 UR4, UPT, UPT, UR4, -0x2, URZ ;  /* 0xfffffffe04047890 */ /* 0x000fd4000fffe0ff */
[----:B------:R-:W1:Y:S01]  /*2f60*/  LDCU UR5, c[0x0][UR5+0x380] ;  /* 0x00007000050577ac */ /* 0x000e620008000800 */
[C---:B0-----:R-:W-:Y:S02]  /*2f70*/  IMAD R20, R17.reuse, UR7, R20 ;  /* 0x0000000711147c24 */ /* 0x041fe4000f8e0214 */
[----:B-1----:R-:W-:-:S07]  /*2f80*/  IMAD R22, R17, UR5, R22 ;  /* 0x0000000511167c24 */ /* 0x002fce000f8e0216 */
.L_x_3315:
        /* <DEDUP_REMOVED lines=29> */
.L_x_3323:
[----:B------:R-:W-:Y:S01]  /*3160*/  IMAD.MOV.U32 R3, RZ, RZ, R8 ;  /* 0x000000ffff037224 */ /* 0x000fe200078e0008 */
[----:B------:R-:W-:-:S07]  /*3170*/  MOV R2, 0x3190 ;  /* 0x0000319000027802 */ /* 0x000fce0000000f00 */
[----:B------:R-:W-:Y:S05]  /*3180*/  CALL.REL.NOINC `($__internal_109_$__cuda_sm20_rem_s64) ;  /* 0x00000010006c7944 */ /* 0x000fea0003c00000 */
.L_x_3324:
[----:B------:R-:W-:Y:S05]  /*3190*/  BSYNC.RECONVERGENT B0 ;  /* 0x0000000000007941 */ /* 0x000fea0003800200 */
.L_x_3322:
[----:B------:R-:W0:Y:S01]  /*31a0*/  LDCU UR4, c[0x0][UR6+0x4c4] ;  /* 0x00009880060477ac */ /* 0x000e220008000800 */
[----:B------:R-:W1:Y:S01]  /*31b0*/  LDCU UR6, c[0x0][UR6+0x3ec] ;  /* 0x00007d80060677ac */ /* 0x000e620008000800 */
[C---:B0-----:R-:W-:Y:S02]  /*31c0*/  IMAD R20, R12.reuse, UR4, R20 ;  /* 0x000000040c147c24 */ /* 0x041fe4000f8e0214 */
[----:B-1----:R-:W-:-:S07]  /*31d0*/  IMAD R22, R12, UR6, R22 ;  /* 0x000000060c167c24 */ /* 0x002fce000f8e0216 */
.L_x_3275:
[----:B------:R-:W0:Y:S01]  /*31e0*/  LDCU.64 UR6, c[0x0][0x530] ;  /* 0x0000a600ff0677ac */ /* 0x000e220008000a00 */
[----:B------:R-:W-:Y:S01]  /*31f0*/  IADD3 R2, PT, PT, R4, -R7, RZ ;  /* 0x8000000704027210 */ /* 0x000fe20007ffe0ff */
        /* <DEDUP_REMOVED lines=10> */
[----:B0-----:R-:W-:Y:S02]  /*32a0*/  ISETP.GT.U32.AND P0, PT, R2, UR6, PT ;  /* 0x0000000602007c0c */ /* 0x001fe4000bf04070 */
[----:B------:R-:W-:-:S04]  /*32b0*/  SHF.R.S32.HI R2, RZ, 0x1f, R2 ;  /* 0x0000001fff027819 */ /* 0x000fc80000011402 */
[----:B------:R-:W-:-:S13]  /*32c0*/  ISETP.GT.AND.EX P0, PT, R2, UR7, PT, P0 ;  /* 0x0000000702007c0c */ /* 0x000fda000bf04300 */
[----:B-1----:R-:W-:Y:S05]  /*32d0*/  @P0 BRA `(.L_x_3326) ;  /* 0x0000000400e80947 */ /* 0x002fea0003800000 */
        /* <DEDUP_REMOVED lines=74> */
.L_x_3328:
[----:B------:R-:W-:Y:S05]  /*3780*/  BSYNC.RECONVERGENT B1 ;  /* 0x0000000000017941 */ /* 0x000fea0003800200 */
.L_x_3327:
[----:B------:R-:W-:-:S04]  /*3790*/  IMAD.IADD R7, R4, 0x1, -R7 ;  /* 0x0000000104077824 */ /* 0x000fc800078e0a07 */
[C---:B0-----:R-:W-:Y:S01]  /*37a0*/  VIADD R2, R7.reuse, 0x1 ;  /* 0x0000000107027836 */ /* 0x041fe20000000000 */
[C---:B------:R-:W-:Y:S01]  /*37b0*/  IADD3 R3, PT, PT, R7.reuse, 0x2, RZ ;  /* 0x0000000207037810 */ /* 0x040fe20007ffe0ff */
[C---:B------:R-:W-:Y:S01]  /*37c0*/  VIADD R8, R7.reuse, 0x3 ;  /* 0x0000000307087836 */ /* 0x040fe20000000000 */
[----:B------:R-:W-:Y:S02]  /*37d0*/  ISETP.GT.U32.AND P1, PT, R7, UR6, PT ;  /* 0x0000000607007c0c */ /* 0x000fe4000bf24070 */
[----:B------:R-:W-:Y:S02]  /*37e0*/  ISETP.GT.U32.AND P0, PT, R2, UR6, PT ;  /* 0x0000000602007c0c */ /* 0x000fe4000bf04070 */
[----:B------:R-:W-:Y:S02]  /*37f0*/  ISETP.GT.U32.AND P3, PT, R8, UR6, PT ;  /* 0x0000000608007c0c */ /* 0x000fe4000bf64070 */
[----:B------:R-:W-:Y:S02]  /*3800*/  SHF.R.S32.HI R2, RZ, 0x1f, R2 ;  /* 0x0000001fff027819 */ /* 0x000fe40000011402 */
[----:B------:R-:W-:-:S02]  /*3810*/  ISETP.GT.U32.AND P4, PT, R3, UR6, PT ;  /* 0x0000000603007c0c */ /* 0x000fc4000bf84070 */
[----:B------:R-:W-:Y:S02]  /*3820*/  SHF.R.S32.HI R8, RZ, 0x1f, R8 ;  /* 0x0000001fff087819 */ /* 0x000fe40000011408 */
[----:B------:R-:W-:Y:S02]  /*3830*/  SHF.R.S32.HI R3, RZ, 0x1f, R3 ;  /* 0x0000001fff037819 */ /* 0x000fe40000011403 */
[----:B------:R-:W-:Y:S01]  /*3840*/  ISETP.GT.AND.EX P0, PT, R2, UR7, PT, P0 ;  /* 0x0000000702007c0c */ /* 0x000fe2000bf04300 */
[C---:B------:R-:W-:Y:S01]  /*3850*/  VIADD R2, R7.reuse, 0x4 ;  /* 0x0000000407027836 */ /* 0x040fe20000000000 */
[----:B------:R-:W-:Y:S01]  /*3860*/  ISETP.GT.AND.EX P3, PT, R8, UR7, PT, P3 ;  /* 0x0000000708007c0c */ /* 0x000fe2000bf64330 */
[----:B------:R-:W-:Y:S01]  /*3870*/  VIADD R8, R7, 0x6 ;  /* 0x0000000607087836 */ /* 0x000fe20000000000 */
[----:B------:R-:W-:Y:S02]  /*3880*/  SHF.R.S32.HI R11, RZ, 0x1f, R7 ;  /* 0x0000001fff0b7819 */ /* 0x000fe40000011407 */
[----:B------:R-:W-:-:S02]  /*3890*/  ISETP.GT.AND.EX P4, PT, R3, UR7, PT, P4 ;  /* 0x0000000703007c0c */ /* 0x000fc4000bf84340 */
[C---:B------:R-:W-:Y:S01]  /*38a0*/  IADD3 R3, PT, PT, R7.reuse, 0x5, RZ ;  /* 0x0000000507037810 */ /* 0x040fe20007ffe0ff */
[----:B------:R-:W-:Y:S01]  /*38b0*/  VIADD R7, R7, 0x7 ;  /* 0x0000000707077836 */ /* 0x000fe20000000000 */
[----:B------:R-:W-:Y:S02]  /*38c0*/  ISETP.GT.AND.EX P1, PT, R11, UR7, PT, P1 ;  /* 0x000000070b007c0c */ /* 0x000fe4000bf24310 */
[----:B------:R-:W-:Y:S02]  /*38d0*/  ISETP.GT.U32.AND P2, PT, R2, UR6, PT ;  /* 0x0000000602007c0c */ /* 0x000fe4000bf44070 */
[----:B------:R-:W-:Y:S02]  /*38e0*/  ISETP.GT.U32.AND P6, PT, R3, UR6, PT ;  /* 0x0000000603007c0c */ /* 0x000fe4000bfc4070 */
[----:B------:R-:W-:Y:S02]  /*38f0*/  ISETP.GT.U32.AND P5, PT, R8, UR6, PT ;  /* 0x0000000608007c0c */ /* 0x000fe4000bfa4070 */
[----:B------:R-:W-:-:S02]  /*3900*/  SHF.R.S32.HI R2, RZ, 0x1f, R2 ;  /* 0x0000001fff027819 */ /* 0x000fc40000011402 */
[----:B------:R-:W-:Y:S02]  /*3910*/  SHF.R.S32.HI R3, RZ, 0x1f, R3 ;  /* 0x0000001fff037819 */ /* 0x000fe40000011403 */
[----:B------:R-:W-:Y:S02]  /*3920*/  SHF.R.S32.HI R8, RZ, 0x1f, R8 ;  /* 0x0000001fff087819 */ /* 0x000fe40000011408 */
[----:B-----5:R-:W-:Y:S02]  /*3930*/  SEL R6, R6, RZ, !P1 ;  /* 0x000000ff06067207 */ /* 0x020fe40004800000 */
[----:B------:R-:W-:Y:S02]  /*3940*/  ISETP.GT.U32.AND P1, PT, R7, UR6, PT ;  /* 0x0000000607007c0c */ /* 0x000fe4000bf24070 */
[----:B------:R-:W-:Y:S02]  /*3950*/  SHF.R.S32.HI R7, RZ, 0x1f, R7 ;  /* 0x0000001fff077819 */ /* 0x000fe40000011407 */
[----:B------:R-:W-:-:S02]  /*3960*/  ISETP.GT.AND.EX P2, PT, R2, UR7, PT, P2 ;  /* 0x0000000702007c0c */ /* 0x000fc4000bf44320 */
[----:B------:R-:W-:Y:S02]  /*3970*/  ISETP.GT.AND.EX P6, PT, R3, UR7, PT, P6 ;  /* 0x0000000703007c0c */ /* 0x000fe4000bfc4360 */
[----:B------:R-:W-:Y:S02]  /*3980*/  ISETP.GT.AND.EX P5, PT, R8, UR7, PT, P5 ;  /* 0x0000000708007c0c */ /* 0x000fe4000bfa4350 */
[----:B------:R-:W-:Y:S02]  /*3990*/  SEL R9, R9, RZ, !P0 ;  /* 0x000000ff09097207 */ /* 0x000fe40004000000 */
[----:B------:R-:W-:Y:S02]  /*39a0*/  SEL R10, R10, RZ, !P4 ;  /* 0x000000ff0a0a7207 */ /* 0x000fe40006000000 */
[----:B------:R-:W-:Y:S02]  /*39b0*/  ISETP.GT.AND.EX P1, PT, R7, UR7, PT, P1 ;  /* 0x0000000707007c0c */ /* 0x000fe4000bf24310 */
[----:B------:R-:W-:-:S02]  /*39c0*/  SEL R15, R15, RZ, !P3 ;  /* 0x000000ff0f0f7207 */ /* 0x000fc40005800000 */
[----:B------:R-:W-:Y:S02]  /*39d0*/  SEL R14, R14, RZ, !P2 ;  /* 0x000000ff0e0e7207 */ /* 0x000fe40005000000 */
[----:B------:R-:W-:Y:S02]  /*39e0*/  SEL R16, R16, RZ, !P6 ;  /* 0x000000ff10107207 */ /* 0x000fe40007000000 */
[----:B------:R-:W-:Y:S02]  /*39f0*/  SEL R17, R17, RZ, !P5 ;  /* 0x000000ff11117207 */ /* 0x000fe40006800000 */
[----:B------:R-:W-:Y:S02]  /*3a00*/  PRMT R12, R9, 0x7610, R12 ;  /* 0x00007610090c7816 */ /* 0x000fe4000000000c */
[----:B------:R-:W-:Y:S02]  /*3a10*/  PRMT R13, R6, 0x7610, R13 ;  /* 0x00007610060d7816 */ /* 0x000fe4000000000d */
[----:B------:R-:W-:-:S02]  /*3a20*/  PRMT R9, R10, 0x7610, R9 ;  /* 0x000076100a097816 */ /* 0x000fc40000000009 */
[----:B------:R-:W-:Y:S02]  /*3a30*/  PRMT R6, R15, 0x7610, R6 ;  /* 0x000076100f067816 */ /* 0x000fe40000000006 */
[----:B------:R-:W-:Y:S02]  /*3a40*/  SEL R5, R5, RZ, !P1 ;  /* 0x000000ff05057207 */ /* 0x000fe40004800000 */
[----:B------:R-:W-:Y:S02]  /*3a50*/  PRMT R11, R14, 0x7610, R11 ;  /* 0x000076100e0b7816 */ /* 0x000fe4000000000b */
[----:B------:R-:W-:Y:S02]  /*3a60*/  PRMT R10, R16, 0x7610, R10 ;  /* 0x00007610100a7816 */ /* 0x000fe4000000000a */
[----:B------:R-:W-:-:S07]  /*3a70*/  PRMT R8, R17, 0x7610, R8 ;  /* 0x0000761011087816 */ /* 0x000fce0000000008 */
.L_x_3326:
[----:B------:R-:W-:Y:S05]  /*3a80*/  BSYNC.RECONVERGENT B0 ;  /* 0x0000000000007941 */ /* 0x000fea0003800200 */
.L_x_3325:
        /* <DEDUP_REMOVED lines=52> */
        .weak           $__internal_108_$__cuda_sm20_div_s64
        .type           $__internal_108_$__cuda_sm20_div_s64,@function
        .size           $__internal_108_$__cuda_sm20_div_s64,($__internal_109_$__cuda_sm20_rem_s64 - $__internal_108_$__cuda_sm20_div_s64)
$__internal_108_$__cuda_sm20_div_s64:
        /* <DEDUP_REMOVED lines=86> */
[----:B------:R-:W-:Y:S06]  /*4330*/  RET.REL.NODEC R10 `(_ZN2at6native16triu_tril_kernelIbiLb0ELi8ELb0EEEvNS_4cuda6detail10TensorInfoIT_T0_EENS4_IKS5_S6_EEllS6_) ;  /* 0xffffffbc0a307950 */ /* 0x000fec0003c3ffff */
        .weak           $__internal_109_$__cuda_sm20_rem_s64
        .type           $__internal_109_$__cuda_sm20_rem_s64,@function
        .size           $__internal_109_$__cuda_sm20_rem_s64,(.L_x_6399 - $__internal_109_$__cuda_sm20_rem_s64)
$__internal_109_$__cuda_sm20_rem_s64:
        /* <DEDUP_REMOVED lines=74> */
[----:B------:R-:W-:Y:S06]  /*47e0*/  RET.REL.NODEC R2 `(_ZN2at6native16triu_tril_kernelIbiLb0ELi8ELb0EEEvNS_4cuda6detail10TensorInfoIT_T0_EENS4_IKS5_S6_EEllS6_) ;  /* 0xffffffb802047950 */ /* 0x000fec0003c3ffff */
.L_x_3329:
        /* <DEDUP_REMOVED lines=9> */
.L_x_6399:


//--------------------- .text._ZN2at6native16triu_tril_kernelIbiLb0ELi8ELb1EEEvNS_4cuda6detail10TensorInfoIT_T0_EENS4_IKS5_S6_EEllS6_ --------------------------
	.section	.text._ZN2at6native16triu_tril_kernelIbiLb0ELi8ELb1EEEvNS_4cuda6detail10TensorInfoIT_T0_EENS4_IKS5_S6_EEllS6_,"ax",@progbits
	.align	128
        .global         _ZN2at6native16triu_tril_kernelIbiLb0ELi8ELb1EEEvNS_4cuda6detail10TensorInfoIT_T0_EENS4_IKS5_S6_EEllS6_
        .type           _ZN2at6native16triu_tril_kernelIbiLb0ELi8ELb1EEEvNS_4cuda6detail10TensorInfoIT_T0_EENS4_IKS5_S6_EEllS6_,@function
        .size           _ZN2at6native16triu_tril_kernelIbiLb0ELi8ELb1EEEvNS_4cuda6detail10TensorInfoIT_T0_EENS4_IKS5_S6_EEllS6_,(.L_x_6401 - _ZN2at6native16triu_tril_kernelIbiLb0ELi8ELb1EEEvNS_4cuda6detail10TensorInfoIT_T0_EENS4_IKS5_S6_EEllS6_)
        .other          _ZN2at6native16triu_tril_kernelIbiLb0ELi8ELb1EEEvNS_4cuda6detail10TensorInfoIT_T0_EENS4_IKS5_S6_EEllS6_,@"STO_CUDA_ENTRY STV_DEFAULT"
_ZN2at6native16triu_tril_kernelIbiLb0ELi8ELb1EEEvNS_4cuda6detail10TensorInfoIT_T0_EENS4_IKS5_S6_EEllS6_:
.text._ZN2at6native16triu_tril_kernelIbiLb0ELi8ELb1EEEvNS_4cuda6detail10TensorInfoIT_T0_EENS4_IKS5_S6_EEllS6_:
        /* <DEDUP_REMOVED lines=40> */
.L_x_3331:
[----:B------:R-:W0:Y:S01]  /*0280*/  LDCU UR6, c[0x0][0x540] ;  /* 0x0000a800ff0677ac */ /* 0x000e220008000800 */
[----:B------:R-:W-:Y:S01]  /*0290*/  MOV R20, R6 ;  /* 0x0000000600147202 */ /* 0x000fe20000000f00 */
[----:B------:R-:W-:Y:S01]  /*02a0*/  IMAD.U32 R4, RZ, RZ, UR4 ;  /* 0x00000004ff047e24 */ /* 0x000fe2000f8e00ff */
[----:B------:R-:W-:Y:S01]  /*02b0*/  MOV R8, 0x2e0 ;  /* 0x000002e000087802 */ /* 0x000fe20000000f00 */
[----:B0-----:R-:W-:-:S07]  /*02c0*/  IMAD.U32 R3, RZ, RZ, UR6 ;  /* 0x00000006ff037e24 */ /* 0x001fce000f8e00ff */
[----:B------:R-:W-:Y:S05]  /*02d0*/  CALL.REL.NOINC `($__internal_110_$__cuda_sm20_div_s64) ;  /* 0x0000003400907944 */ /* 0x000fea0003c00000 */
[----:B------:R-:W0:Y:S01]  /*02e0*/  LDCU UR6, c[0x0][0x540] ;  /* 0x0000a800ff0677ac */ /* 0x000e220008000800 */
[----:B------:R-:W-:-:S05]  /*02f0*/  IADD3 R3, PT, PT, -R10, RZ, RZ ;  /* 0x000000ff0a037210 */ /* 0x000fca0007ffe1ff */
[----:B0-----:R-:W-:-:S07]  /*0300*/  IMAD R6, R3, UR6, R6 ;  /* 0x0000000603067c24 */ /* 0x001fce000f8e0206 */
.L_x_3332:
[----:B------:R-:W-:Y:S05]  /*0310*/  BSYNC.RECONVERGENT B0 ;  /* 0x0000000000007941 */ /* 0x000fea0003800200 */
.L_x_3330:
        /* <DEDUP_REMOVED lines=26> */
.L_x_3334:
[----:B------:R-:W-:Y:S01]  /*04c0*/  IMAD.MOV.U32 R16, RZ, RZ, R10 ;  /* 0x000000ffff107224 */ /* 0x000fe200078e000a */
[----:B------:R-:W-:Y:S02]  /*04d0*/  MOV R15, R11 ;  /* 0x0000000b000f7202 */ /* 0x000fe40000000f00 */
[----:B------:R-:W-:-:S07]  /*04e0*/  MOV R18, 0x500 ;  /* 0x0000050000127802 */ /* 0x000fce0000000f00 */
[----:B------:R-:W-:Y:S05]  /*04f0*/  CALL.REL.NOINC `($__internal_111_$__cuda_sm20_rem_s64) ;  /* 0x0000003800607944 */ /* 0x000fea0003c00000 */
[----:B------:R-:W-:-:S07]  /*0500*/  IMAD.MOV.U32 R21, RZ, RZ, R13 ;  /* 0x000000ffff157224 */ /* 0x000fce00078e000d */
.L_x_3335:
[----:B------:R-:W-:Y:S05]  /*0510*/  BSYNC.RECONVERGENT B0 ;  /* 0x0000000000007941 */ /* 0x000fea0003800200 */
.L_x_3333:
[----:B------:R-:W0:Y:S01]  /*0520*/  LDCU.64 UR4, c[0x0][0x530] ;  /* 0x0000a600ff0477ac */ /* 0x000e220008000a00 */
[----:B------:R-:W-:-:S05]  /*0530*/  IMAD.IADD R0, R6, 0x1, -R21 ;  /* 0x0000000106007824 */ /* 0x000fca00078e0a15 */
[----:B------:R-:W-:-:S04]  /*0540*/  IADD3 R4, PT, PT, R0, 0x8, RZ ;  /* 0x0000000800047810 */ /* 0x000fc80007ffe0ff */
[----:B0-----:R-:W-:Y:S02]  /*0550*/  ISETP.GT.U32.AND P0, PT, R4, UR4, PT ;  /* 0x0000000404007c0c */ /* 0x001fe4000bf04070 */
[----:B------:R-:W-:-:S04]  /*0560*/  SHF.R.S32.HI R4, RZ, 0x1f, R4 ;  /* 0x0000001fff047819 */ /* 0x000fc80000011404 */
[----:B------:R-:W-:-:S13]  /*0570*/  ISETP.GT.AND.EX P0, PT, R4, UR5, PT, P0 ;  /* 0x0000000504007c0c */ /* 0x000fda000bf04300 */
[----:B------:R-:W-:Y:S05]  /*0580*/  @!P0 EXIT ;  /* 0x000000000000894d */ /* 0x000fea0003800000 */
        /* <DEDUP_REMOVED lines=9> */
[----:B0-----:R-:W-:-:S06]  /*0620*/  VIADD R4, R7, 0xffffffe ;  /* 0x0ffffffe07047836 */ /* 0x001fcc0000000000 */
        /* <DEDUP_REMOVED lines=14> */
.L_x_3337:
[----:B------:R-:W-:Y:S01]  /*0710*/  MOV R20, R10 ;  /* 0x0000000a00147202 */ /* 0x000fe20000000f00 */
[----:B------:R-:W-:Y:S01]  /*0720*/  IMAD.MOV.U32 R5, RZ, RZ, R11 ;  /* 0x000000ffff057224 */ /* 0x000fe200078e000b */
[----:B------:R-:W-:Y:S01]  /*0730*/  MOV R8, 0x760 ;  /* 0x0000076000087802 */ /* 0x000fe20000000f00 */
[----:B------:R-:W-:-:S07]  /*0740*/  IMAD.MOV.U32 R4, RZ, RZ, R7 ;  /* 0x000000ffff047224 */ /* 0x000fce00078e0007 */
[----:B-1----:R-:W-:Y:S05]  /*0750*/  CALL.REL.NOINC `($__internal_110_$__cuda_sm20_div_s64) ;  /* 0x0000003000707944 */ /* 0x002fea0003c00000 */
[----:B------:R-:W-:-:S07]  /*0760*/  MOV R13, R10 ;  /* 0x0000000a000d7202 */ /* 0x000fce0000000f00 */
.L_x_3338:
[----:B------:R-:W-:Y:S05]  /*0770*/  BSYNC.RECONVERGENT B0 ;  /* 0x0000000000007941 */ /* 0x000fea0003800200 */
.L_x_3336:
        /* <DEDUP_REMOVED lines=14> */
.L_x_3365:
        /* <DEDUP_REMOVED lines=30> */
.L_x_3342:
[----:B------:R-:W-:Y:S01]  /*0a40*/  IMAD.MOV.U32 R5, RZ, RZ, R11 ;  /* 0x000000ffff057224 */ /* 0x000fe200078e000b */
[----:B------:R-:W-:Y:S01]  /*0a50*/  MOV R3, UR6 ;  /* 0x0000000600037c02 */ /* 0x000fe20008000f00 */
[----:B------:R-:W-:Y:S01]  /*0a60*/  IMAD.MOV.U32 R20, RZ, RZ, R13 ;  /* 0x000000ffff147224 */ /* 0x000fe200078e000d */
[----:B------:R-:W-:Y:S01]  /*0a70*/  MOV R8, 0xaa0 ;  /* 0x00000aa000087802 */ /* 0x000fe20000000f00 */
[----:B------:R-:W-:-:S07]  /*0a80*/  IMAD.U32 R4, RZ, RZ, UR8 ;  /* 0x00000008ff047e24 */ /* 0x000fce000f8e00ff */
[----:B------:R-:W-:Y:S05]  /*0a90*/  CALL.REL.NOINC `($__internal_110_$__cuda_sm20_div_s64) ;  /* 0x0000002c00a07944 */ /* 0x000fea0003c00000 */
[----:B------:R-:W-:Y:S01]  /*0aa0*/  IMAD.MOV R4, RZ, RZ, -R10 ;  /* 0x000000ffff047224 */ /* 0x000fe200078e0a0a */
[----:B------:R-:W-:Y:S01]  /*0ab0*/  MOV R22, R10 ;  /* 0x0000000a00167202 */ /* 0x000fe20000000f00 */
[----:B------:R-:W-:Y:S02]  /*0ac0*/  IMAD.MOV.U32 R23, RZ, RZ, R11 ;  /* 0x000000ffff177224 */ /* 0x000fe400078e000b */
[----:B------:R-:W-:-:S07]  /*0ad0*/  IMAD R4, R4, UR6, R13 ;  /* 0x0000000604047c24 */ /* 0x000fce000f8e020d */
.L_x_3343:
[----:B------:R-:W-:Y:S05]  /*0ae0*/  BSYNC.RECONVERGENT B0 ;  /* 0x0000000000007941 */ /* 0x000fea0003800200 */
.L_x_3341:
        /* <DEDUP_REMOVED lines=34> */
.L_x_3345:
[----:B------:R-:W-:Y:S01]  /*0d10*/  IMAD.MOV.U32 R20, RZ, RZ, R22 ;  /* 0x000000ffff147224 */ /* 0x000fe200078e0016 */
[----:B------:R-:W-:Y:S01]  /*0d20*/  MOV R5, R23 ;  /* 0x0000001700057202 */ /* 0x000fe20000000f00 */
[----:B------:R-:W-:Y:S01]  /*0d30*/  IMAD.U32 R3, RZ, RZ, UR9 ;  /* 0x00000009ff037e24 */ /* 0x000fe2000f8e00ff */
[----:B------:R-:W-:Y:S01]  /*0d40*/  MOV R8, 0xd70 ;  /* 0x00000d7000087802 */ /* 0x000fe20000000f00 */
[----:B------:R-:W-:-:S07]  /*0d50*/  IMAD.U32 R4, RZ, RZ, UR7 ;  /* 0x00000007ff047e24 */ /* 0x000fce000f8e00ff */
[----:B------:R-:W-:Y:S05]  /*0d60*/  CALL.REL.NOINC `($__internal_110_$__cuda_sm20_div_s64) ;  /* 0x0000002800ec7944 */ /* 0x000fea0003c00000 */
[----:B------:R-:W-:Y:S01]  /*0d70*/  IADD3 R3, PT, PT, -R10, RZ, RZ ;  /* 0x000000ff0a037210 */ /* 0x000fe20007ffe1ff */
[----:B------:R-:W-:Y:S02]  /*0d80*/  IMAD.MOV.U32 R16, RZ, RZ, R10 ;  /* 0x000000ffff107224 */ /* 0x000fe400078e000a */
[----:B------:R-:W-:Y:S02]  /*0d90*/  IMAD.MOV.U32 R17, RZ, RZ, R11 ;  /* 0x000000ffff117224 */ /* 0x000fe400078e000b */
[----:B------:R-:W-:-:S07]  /*0da0*/  IMAD R22, R3, UR9, R22 ;  /* 0x0000000903167c24 */ /* 0x000fce000f8e0216 */
.L_x_3346:
[----:B------:R-:W-:Y:S05]  /*0db0*/  BSYNC.RECONVERGENT B0 ;  /* 0x0000000000007941 */ /* 0x000fea0003800200 */
.L_x_3344:
        /* <DEDUP_REMOVED lines=34> */
.L_x_3348:
[----:B------:R-:W-:Y:S01]  /*0fe0*/  MOV R20, R16 ;  /* 0x0000001000147202 */ /* 0x000fe20000000f00 */
[----:B------:R-:W-:Y:S01]  /*0ff0*/  IMAD.MOV.U32 R5, RZ, RZ, R17 ;  /* 0x000000ffff057224 */ /* 0x000fe200078e0011 */
[----:B------:R-:W-:Y:S01]  /*1000*/  MOV R4, UR8 ;  /* 0x0000000800047c02 */ /* 0x000fe20008000f00 */
[----:B------:R-:W-:Y:S01]  /*1010*/  IMAD.U32 R3, RZ, RZ, UR9 ;  /* 0x00000009ff037e24 */ /* 0x000fe2000f8e00ff */
[----:B------:R-:W-:-:S07]  /*1020*/  MOV R8, 0x1040 ;  /* 0x0000104000087802 */ /* 0x000fce0000000f00 */
[----:B------:R-:W-:Y:S05]  /*1030*/  CALL.REL.NOINC `($__internal_110_$__cuda_sm20_div_s64) ;  /* 0x0000002800387944 */ /* 0x000fea0003c00000 */
[--C-:B------:R-:W-:Y:S01]  /*1040*/  IMAD.MOV R3, RZ, RZ, -R10.reuse ;  /* 0x000000ffff037224 */ /* 0x100fe200078e0a0a */
[----:B------:R-:W-:Y:S01]  /*1050*/  MOV R13, R11 ;  /* 0x0000000b000d7202 */ /* 0x000fe20000000f00 */
[----:B------:R-:W-:Y:S02]  /*1060*/  IMAD.MOV.U32 R12, RZ, RZ, R10 ;  /* 0x000000ffff0c7224 */ /* 0x000fe400078e000a */
[----:B------:R-:W-:-:S07]  /*1070*/  IMAD R16, R3, UR9, R16 ;  /* 0x0000000903107c24 */ /* 0x000fce000f8e0210 */
.L_x_3349:
[----:B------:R-:W-:Y:S05]  /*1080*/  BSYNC.RECONVERGENT B0 ;  /* 0x0000000000007941 */ /* 0x000fea0003800200 */
.L_x_3347:
        /* <DEDUP_REMOVED lines=34> */
.L_x_3351:
        /* <DEDUP_REMOVED lines=10> */
.L_x_3352:
[----:B------:R-:W-:Y:S05]  /*1350*/  BSYNC.RECONVERGENT B0 ;  /* 0x0000000000007941 */ /* 0x000fea0003800200 */
.L_x_3350:
        /* <DEDUP_REMOVED lines=34> */
.L_x_3354:
        /* <DEDUP_REMOVED lines=10> */
.L_x_3355:
[----:B------:R-:W-:Y:S05]  /*1620*/  BSYNC.RECONVERGENT B0 ;  /* 0x0000000000007941 */ /* 0x000fea0003800200 */
.L_x_3353:
        /* <DEDUP_REMOVED lines=34> */
.L_x_3357:
        /* <DEDUP_REMOVED lines=10> */
.L_x_3358:
[----:B------:R-:W-:Y:S05]  /*18f0*/  BSYNC.RECONVERGENT B0 ;  /* 0x0000000000007941 */ /* 0x000fea0003800200 */
.L_x_3356:
        /* <DEDUP_REMOVED lines=34> */
.L_x_3360:
        /* <DEDUP_REMOVED lines=10> */
.L_x_3361:
[----:B------:R-:W-:Y:S05]  /*1bc0*/  BSYNC.RECONVERGENT B0 ;  /* 0x0000000000007941 */ /* 0x000fea0003800200 */
.L_x_3359:
        /* <DEDUP_REMOVED lines=33> */
.L_x_3363:
[----:B------:R-:W-:Y:S01]  /*1de0*/  IMAD.MOV.U32 R20, RZ, RZ, R12 ;  /* 0x000000ffff147224 */ /* 0x000fe200078e000c */
[----:B------:R-:W-:Y:S01]  /*1df0*/  MOV R5, R13 ;  /* 0x0000000d00057202 */ /* 0x000fe20000000f00 */
[----:B------:R-:W-:Y:S01]  /*1e00*/  IMAD.U32 R3, RZ, RZ, UR8 ;  /* 0x00000008ff037e24 */ /* 0x000fe2000f8e00ff */
[----:B------:R-:W-:Y:S01]  /*1e10*/  MOV R8, 0x1e40 ;  /* 0x00001e4000087802 */ /* 0x000fe20000000f00 */
[----:B------:R-:W-:-:S07]  /*1e20*/  IMAD.U32 R4, RZ, RZ, UR9 ;  /* 0x00000009ff047e24 */ /* 0x000fce000f8e00ff */
[----:B------:R-:W-:Y:S05]  /*1e30*/  CALL.REL.NOINC `($__internal_110_$__cuda_sm20_div_s64) ;  /* 0x0000001800b87944 */ /* 0x000fea0003c00000 */
[----:B------:R-:W-:Y:S01]  /*1e40*/  IADD3 R3, PT, PT, -R10, RZ, RZ ;  /* 0x000000ff0a037210 */ /* 0x000fe20007ffe1ff */
[----:B------:R-:W-:-:S04]  /*1e50*/  IMAD.MOV.U32 R13, RZ, RZ, R10 ;  /* 0x000000ffff0d7224 */ /* 0x000fc800078e000a */
[----:B------:R-:W-:-:S07]  /*1e60*/  IMAD R12, R3, UR8, R12 ;  /* 0x00000008030c7c24 */ /* 0x000fce000f8e020c */
.L_x_3364:
[----:B------:R-:W-:Y:S05]  /*1e70*/  BSYNC.RECONVERGENT B0 ;  /* 0x0000000000007941 */ /* 0x000fea0003800200 */
.L_x_3362:
        /* <DEDUP_REMOVED lines=9> */
.L_x_3340:
        /* <DEDUP_REMOVED lines=34> */
.L_x_3368:
        /* <DEDUP_REMOVED lines=10> */
.L_x_3369:
[----:B------:R-:W-:Y:S05]  /*21d0*/  BSYNC.RECONVERGENT B0 ;  /* 0x0000000000007941 */ /* 0x000fea0003800200 */
.L_x_3367:
        /* <DEDUP_REMOVED lines=34> */
.L_x_3371:
        /* <DEDUP_REMOVED lines=10> */
.L_x_3372:
[----:B------:R-:W-:Y:S05]  /*24a0*/  BSYNC.RECONVERGENT B0 ;  /* 0x0000000000007941 */ /* 0x000fea0003800200 */
.L_x_3370:
        /* <DEDUP_REMOVED lines=34> */
.L_x_3374:
        /* <DEDUP_REMOVED lines=10> */
.L_x_3375:
[----:B------:R-:W-:Y:S05]  /*2770*/  BSYNC.RECONVERGENT B0 ;  /* 0x0000000000007941 */ /* 0x000fea0003800200 */
.L_x_3373:
        /* <DEDUP_REMOVED lines=34> */
.L_x_3377:
[----:B------:R-:W-:Y:S01]  /*29a0*/  MOV R20, R16 ;  /* 0x0000001000147202 */ /* 0x000fe20000000f00 */
[----:B------:R-:W-:Y:S01]  /*29b0*/  IMAD.MOV.U32 R5, RZ, RZ, R17 ;  /* 0x000000ffff057224 */ /* 0x000fe200078e0011 */
[----:B------:R-:W-:Y:S01]  /*29c0*/  MOV R3, UR8 ;  /* 0x0000000800037c02 */ /* 0x000fe20008000f00 */
[----:B------:R-:W-:Y:S01]  /*29d0*/  IMAD.U32 R4, RZ, RZ, UR7 ;  /* 0x00000007ff047e24 */ /* 0x000fe2000f8e00ff */
[----:B------:R-:W-:-:S07]  /*29e0*/  MOV R8, 0x2a00 ;  /* 0x00002a0000087802 */ /* 0x000fce0000000f00 */
[----:B------:R-:W-:Y:S05]  /*29f0*/  CALL.REL.NOINC `($__internal_110_$__cuda_sm20_div_s64) ;  /* 0x0000000c00c87944 */ /* 0x000fea0003c00000 */
[----:B------:R-:W-:Y:S01]  /*2a00*/  IADD3 R3, PT, PT, -R10, RZ, RZ ;  /* 0x000000ff0a037210 */ /* 0x000fe20007ffe1ff */
[----:B------:R-:W-:-:S04]  /*2a10*/  IMAD.MOV.U32 R13, RZ, RZ, R10 ;  /* 0x000000ffff0d7224 */ /* 0x000fc800078e000a */
[----:B------:R-:W-:-:S07]  /*2a20*/  IMAD R16, R3, UR8, R16 ;  /* 0x0000000803107c24 */ /* 0x000fce000f8e0210 */
.L_x_3378:
[----:B------:R-:W-:Y:S05]  /*2a30*/  BSYNC.RECONVERGENT B0 ;  /* 0x0000000000007941 */ /* 0x000fea0003800200 */
.L_x_3376:
[----:B------:R-:W-:Y:S01]  /*2a40*/  UMOV UR5, 0x6c ;  /* 0x0000006c00057882 */ /* 0x000fe20000000000 */
[----:B------:R-:W-:Y:S02]  /*2a50*/  UIADD3 UR4, UPT, UPT, UR4, -0x4, URZ ;  /* 0xfffffffc04047890 */ /* 0x000fe4000fffe0ff */
[----:B------:R-:W-:-:S12]  /*2a60*/  ULEA UR5, UR6, UR5, 0x2 ;  /* 0x0000000506057291 */ /* 0x000fd8000f8e10ff */
[----:B------:R-:W0:Y:S02]  /*2a70*/  LDCU UR5, c[0x0][UR5+0x380] ;  /* 0x00007000050577ac */ /* 0x000e240008000800 */
[----:B0-----:R-:W-:-:S07]  /*2a80*/  IMAD R21, R16, UR5, R21 ;  /* 0x0000000510157c24 */ /* 0x001fce000f8e0215 */
.L_x_3366:
        /* <DEDUP_REMOVED lines=33> */
.L_x_3381:
[----:B------:R-:W-:Y:S01]  /*2ca0*/  IMAD.MOV.U32 R5, RZ, RZ, R11 ;  /* 0x000000ffff057224 */ /* 0x000fe200078e000b */
[----:B------:R-:W-:Y:S01]  /*2cb0*/  MOV R20, R13 ;  /* 0x0000000d00147202 */ /* 0x000fe20000000f00 */
[----:B------:R-:W-:Y:S01]  /*2cc0*/  IMAD.U32 R3, RZ, RZ, UR5 ;  /* 0x00000005ff037e24 */ /* 0x000fe2000f8e00ff */
[----:B------:R-:W-:Y:S02]  /*2cd0*/  MOV R4, UR6 ;  /* 0x0000000600047c02 */ /* 0x000fe40008000f00 */
[----:B------:R-:W-:-:S07]  /*2ce0*/  MOV R8, 0x2d00 ;  /* 0x00002d0000087802 */ /* 0x000fce0000000f00 */
[----:B------:R-:W-:Y:S05]  /*2cf0*/  CALL.REL.NOINC `($__internal_110_$__cuda_sm20_div_s64) ;  /* 0x0000000c00087944 */ /* 0x000fea0003c00000 */
[----:B------:R-:W-:Y:S01]  /*2d00*/  IMAD.MOV R4, RZ, RZ, -R10 ;  /* 0x000000ffff047224 */ /* 0x000fe200078e0a0a */
[----:B------:R-:W-:Y:S01]  /*2d10*/  MOV R16, R10 ;  /* 0x0000000a00107202 */ /* 0x000fe20000000f00 */
[----:B------:R-:W-:Y:S02]  /*2d20*/  IMAD.MOV.U32 R17, RZ, RZ, R11 ;  /* 0x000000ffff117224 */ /* 0x000fe400078e000b */
[----:B------:R-:W-:-:S07]  /*2d30*/  IMAD R4, R4, UR5, R13 ;  /* 0x0000000504047c24 */ /* 0x000fce000f8e020d */
.L_x_3382:
[----:B------:R-:W-:Y:S05]  /*2d40*/  BSYNC.RECONVERGENT B0 ;  /* 0x0000000000007941 */ /* 0x000fea0003800200 */
.L_x_3380:
        /* <DEDUP_REMOVED lines=34> */
.L_x_3384:
[----:B------:R-:W-:Y:S01]  /*2f70*/  IMAD.MOV.U32 R20, RZ, RZ, R16 ;  /* 0x000000ffff147224 */ /* 0x000fe200078e0010 */
[----:B------:R-:W-:Y:S01]  /*2f80*/  MOV R5, R17 ;  /* 0x0000001100057202 */ /* 0x000fe20000000f00 */
[----:B------:R-:W-:Y:S01]  /*2f90*/  IMAD.U32 R3, RZ, RZ, UR6 ;  /* 0x00000006ff037e24 */ /* 0x000fe2000f8e00ff */
[----:B------:R-:W-:Y:S02]  /*2fa0*/  MOV R4, UR8 ;  /* 0x0000000800047c02 */ /* 0x000fe40008000f00 */
[----:B------:R-:W-:-:S07]  /*2fb0*/  MOV R8, 0x2fd0 ;  /* 0x00002fd000087802 */ /* 0x000fce0000000f00 */
[----:B------:R-:W-:Y:S05]  /*2fc0*/  CALL.REL.NOINC `($__internal_110_$__cuda_sm20_div_s64) ;  /* 0x0000000800547944 */ /* 0x000fea0003c00000 */
[----:B------:R-:W-:Y:S01]  /*2fd0*/  IMAD.MOV R3, RZ, RZ, -R10 ;  /* 0x000000ffff037224 */ /* 0x000fe200078e0a0a */
[----:B------:R-:W-:-:S03]  /*2fe0*/  MOV R13, R10 ;  /* 0x0000000a000d7202 */ /* 0x000fc60000000f00 */
[----:B------:R-:W-:-:S07]  /*2ff0*/  IMAD R16, R3, UR6, R16 ;  /* 0x0000000603107c24 */ /* 0x000fce000f8e0210 */
.L_x_3385:
[----:B------:R-:W-:Y:S05]  /*3000*/  BSYNC.RECONVERGENT B0 ;  /* 0x0000000000007941 */ /* 0x000fea0003800200 */
.L_x_3383:
[----:B------:R-:W-:Y:S01]  /*3010*/  UMOV UR5, 0x6c ;  /* 0x0000006c00057882 */ /* 0x000fe20000000000 */
[----:B------:R-:W-:Y:S02]  /*3020*/  UIADD3 UR4, UPT, UPT, UR4, -0x2, URZ ;  /* 0xfffffffe04047890 */ /* 0x000fe4000fffe0ff */
[----:B------:R-:W-:-:S12]  /*3030*/  ULEA UR5, UR7, UR5, 0x2 ;  /* 0x0000000507057291 */ /* 0x000fd8000f8e10ff */
[----:B------:R-:W0:Y:S02]  /*3040*/  LDCU UR5, c[0x0][UR5+0x380] ;  /* 0x00007000050577ac */ /* 0x000e240008000800 */
[----:B0-----:R-:W-:-:S07]  /*3050*/  IMAD R21, R16, UR5, R21 ;  /* 0x0000000510157c24 */ /* 0x001fce000f8e0215 */
.L_x_3379:
        /* <DEDUP_REMOVED lines=29> */
.L_x_3387:
[----:B------:R-:W-:Y:S01]  /*3230*/  IMAD.MOV.U32 R16, RZ, RZ, R13 ;  /* 0x000000ffff107224 */ /* 0x000fe200078e000d */
[----:B------:R-:W-:Y:S01]  /*3240*/  MOV R15, R11 ;  /* 0x0000000b000f7202 */ /* 0x000fe20000000f00 */
[----:B------:R-:W-:Y:S01]  /*3250*/  IMAD.U32 R3, RZ, RZ, UR5 ;  /* 0x00000005ff037e24 */ /* 0x000fe2000f8e00ff */
[----:B------:R-:W-:Y:S02]  /*3260*/  MOV R7, UR6 ;  /* 0x0000000600077c02 */ /* 0x000fe40008000f00 */
[----:B------:R-:W-:-:S07]  /*3270*/  MOV R18, 0x3290 ;  /* 0x0000329000127802 */ /* 0x000fce0000000f00 */
[----:B------:R-:W-:Y:S05]  /*3280*/  CALL.REL.NOINC `($__internal_111_$__cuda_sm20_rem_s64) ;  /* 0x0000000800fc7944 */ /* 0x000fea0003c00000 */
.L_x_3388:
[----:B------:R-:W-:Y:S05]  /*3290*/  BSYNC.RECONVERGENT B0 ;  /* 0x0000000000007941 */ /* 0x000fea0003800200 */
.L_x_3386:
[----:B------:R-:W-:Y:S02]  /*32a0*/  UMOV UR5, 0x6c ;  /* 0x0000006c00057882 */ /* 0x000fe40000000000 */
[----:B------:R-:W-:-:S12]  /*32b0*/  ULEA UR5, UR4, UR5, 0x2 ;  /* 0x0000000504057291 */ /* 0x000fd8000f8e10ff */
[----:B------:R-:W0:Y:S02]  /*32c0*/  LDCU UR5, c[0x0][UR5+0x380] ;  /* 0x00007000050577ac */ /* 0x000e240008000800 */
[----:B0-----:R-:W-:-:S07]  /*32d0*/  IMAD R21, R13, UR5, R21 ;  /* 0x000000050d157c24 */ /* 0x001fce000f8e0215 */
.L_x_3339:
[----:B------:R-:W0:Y:S02]  /*32e0*/  LDC R3, c[0x0][R2+0x45c] ;  /* 0x0001170002037b82 */ /* 0x000e240000000800 */
[----:B0-----:R-:W-:-:S05]  /*32f0*/  VIMNMX R3, PT, PT, R3, R6, !PT ;  /* 0x0000000603037248 */ /* 0x001fca0007fe0100 */
[----:B------:R-:W-:-:S05]  /*3300*/  IMAD.IADD R6, R3, 0x1, -R6 ;  /* 0x0000000103067824 */ /* 0x000fca00078e0a06 */
[----:B------:R-:W-:-:S13]  /*3310*/  ISETP.NE.AND P0, PT, R6, RZ, PT ;  /* 0x000000ff0600720c */ /* 0x000fda0003f05270 */
[----:B------:R-:W-:Y:S05]  /*3320*/  @!P0 EXIT ;  /* 0x000000000000894d */ /* 0x000fea0003800000 */
[----:B------:R-:W0:Y:S01]  /*3330*/  LDCU.64 UR6, c[0x0][0x530] ;  /* 0x0000a600ff0677ac */ /* 0x000e220008000a00 */
[----:B------:R-:W-:Y:S02]  /*3340*/  SHF.R.S32.HI R3, RZ, 0x1f, R0 ;  /* 0x0000001fff037819 */ /* 0x000fe40000011400 */
[----:B------:R-:W-:Y:S01]  /*3350*/  ISETP.NE.AND P1, PT, R6, 0x1, PT ;  /* 0x000000010600780c */ /* 0x000fe20003f25270 */
[----:B------:R-:W1:Y:S01]  /*3360*/  LDCU.64 UR4, c[0x0][0x358] ;  /* 0x00006b00ff0477ac */ /* 0x000e620008000a00 */
[----:B0-----:R-:W-:-:S04]  /*3370*/  ISETP.GT.U32.AND P0, PT, R0, UR6, PT ;  /* 0x0000000600007c0c */ /* 0x001fc8000bf04070 */
[----:B------:R-:W-:-:S13]  /*3380*/  ISETP.GT.AND.EX P0, PT, R3, UR7, PT, P0 ;  /* 0x0000000703007c0c */ /* 0x000fda000bf04300 */
[----:B------:R-:W0:Y:S02]  /*3390*/  @P0 LDC.64 R4, c[0x0][0x380] ;  /* 0x0000e000ff040b82 */ /* 0x000e240000000a00 */
[----:B0-----:R-:W-:-:S04]  /*33a0*/  @P0 IADD3 R4, P2, PT, R21, R4, RZ ;  /* 0x0000000415040210 */ /* 0x001fc80007f5e0ff */
[----:B------:R-:W-:-:S05]  /*33b0*/  @P0 LEA.HI.X.SX32 R5, R21, R5, 0x1, P2 ;  /* 0x0000000515050211 */ /* 0x000fca00010f0eff */
[----:B-1----:R0:W-:Y:S01]  /*33c0*/  @P0 STG.E.U8 desc[UR4][R4.64], RZ ;  /* 0x000000ff04000986 */ /* 0x0021e2000c101104 */
[----:B------:R-:W-:Y:S05]  /*33d0*/  @!P1 EXIT ;  /* 0x000000000000994d */ /* 0x000fea0003800000 */
[----:B------:R-:W-:-:S04]  /*33e0*/  IADD3 R3, PT, PT, R0, 0x1, RZ ;  /* 0x0000000100037810 */ /* 0x000fc80007ffe0ff */
[----:B------:R-:W-:Y:S02]  /*33f0*/  ISETP.GT.U32.AND P0, PT, R3, UR6, PT ;  /* 0x0000000603007c0c */ /* 0x000fe4000bf04070 */
[----:B------:R-:W-:-:S04]  /*3400*/  SHF.R.S32.HI R3, RZ, 0x1f, R3 ;  /* 0x0000001fff037819 */ /* 0x000fc80000011403 */
[----:B------:R-:W-:-:S13]  /*3410*/  ISETP.GT.AND.EX P0, PT, R3, UR7, PT, P0 ;  /* 0x0000000703007c0c */ /* 0x000fda000bf04300 */
[----:B0-----:R-:W0:Y:S08]  /*3420*/  @P0 LDC R4, c[0x0][R2+0x3e8] ;  /* 0x0000fa0002040b82 */ /* 0x001e300000000800 */
[----:B------:R-:W1:Y:S01]  /*3430*/  @P0 LDC.64 R8, c[0x0][0x380] ;  /* 0x0000e000ff080b82 */ /* 0x000e620000000a00 */
[----:B0-----:R-:W-:-:S05]  /*3440*/  @P0 IMAD.IADD R3, R4, 0x1, R21 ;  /* 0x0000000104030824 */ /* 0x001fca00078e0215 */
[----:B-1----:R-:W-:-:S04]  /*3450*/  @P0 IADD3 R4, P1, PT, R3, R8, RZ ;  /* 0x0000000803040210 */ /* 0x002fc80007f3e0ff */
[----:B------:R-:W-:Y:S02]  /*3460*/  @P0 LEA.HI.X.SX32 R5, R3, R9, 0x1, P1 ;  /* 0x0000000903050211 */ /* 0x000fe400008f0eff */
[----:B------:R-:W-:-:S03]  /*3470*/  ISETP.NE.AND P1, PT, R6, 0x2, PT ;  /* 0x000000020600780c */ /* 0x000fc60003f25270 */
[----:B------:R0:W-:Y:S10]  /*3480*/  @P0 STG.E.U8 desc[UR4][R4.64], RZ ;  /* 0x000000ff04000986 */ /* 0x0001f4000c101104 */
[----:B0-----:R-:W-:Y:S05]  /*3490*/  @!P1 EXIT ;  /* 0x000000000000994d */ /* 0x001fea0003800000 */
[----:B------:R-:W-:-:S04]  /*34a0*/  IADD3 R3, PT, PT, R0, 0x2, RZ ;  /* 0x0000000200037810 */ /* 0x000fc80007ffe0ff */
[----:B------:R-:W-:Y:S02]  /*34b0*/  ISETP.GT.U32.AND P0, PT, R3, UR6, PT ;  /* 0x0000000603007c0c */ /* 0x000fe4000bf04070 */
[----:B------:R-:W-:-:S04]  /*34c0*/  SHF.R.S32.HI R3, RZ, 0x1f, R3 ;  /* 0x0000001fff037819 */ /* 0x000fc80000011403 */
[----:B------:R-:W-:-:S13]  /*34d0*/  ISETP.GT.AND.EX P0, PT, R3, UR7, PT, P0 ;  /* 0x0000000703007c0c */ /* 0x000fda000bf04300 */
[----:B------:R-:W0:Y:S08]  /*34e0*/  @P0 LDC R4, c[0x0][R2+0x3e8] ;  /* 0x0000fa0002040b82 */ /* 0x000e300000000800 */
[----:B------:R-:W1:Y:S01]  /*34f0*/  @P0 LDC.64 R8, c[0x0][0x380] ;  /* 0x0000e000ff080b82 */ /* 0x000e620000000a00 */
[----:B0-----:R-:W-:-:S05]  /*3500*/  @P0 IMAD R3, R4, 0x2, R21 ;  /* 0x0000000204030824 */ /* 0x001fca00078e0215 */
        /* <DEDUP_REMOVED lines=17> */
[----:B------:R-:W-:-:S05]  /*3620*/  VIADD R3, R0, 0x4 ;  /* 0x0000000400037836 */ /* 0x000fca0000000000 */
[----:B------:R-:W-:Y:S02]  /*3630*/  ISETP.GT.U32.AND P0, PT, R3, UR6, PT ;  /* 0x0000000603007c0c */ /* 0x000fe4000bf04070 */
[----:B------:R-:W-:-:S04]  /*3640*/  SHF.R.S32.HI R3, RZ, 0x1f, R3 ;  /* 0x0000001fff037819 */ /* 0x000fc80000011403 */
[----:B------:R-:W-:-:S13]  /*3650*/  ISETP.GT.AND.EX P0, PT, R3, UR7, PT, P0 ;  /* 0x0000000703007c0c */ /* 0x000fda000bf04300 */
[----:B------:R-:W0:Y:S08]  /*3660*/  @P0 LDC R4, c[0x0][R2+0x3e8] ;  /* 0x0000fa0002040b82 */ /* 0x000e300000000800 */
[----:B------:R-:W1:Y:S01]  /*3670*/  @P0 LDC.64 R8, c[0x0][0x380] ;  /* 0x0000e000ff080b82 */ /* 0x000e620000000a00 */
[----:B0-----:R-:W-:-:S04]  /*3680*/  @P0 LEA R3, R4, R21, 0x2 ;  /* 0x0000001504030211 */ /* 0x001fc800078e10ff */
        /* <DEDUP_REMOVED lines=33> */
[----:B------:R-:W-:Y:S05]  /*38a0*/  @!P0 EXIT ;  /* 0x000000000000894d */ /* 0x000fea0003800000 */
[----:B------:R-:W0:Y:S01]  /*38b0*/  LDC R2, c[0x0][R2+0x3e8] ;  /* 0x0000fa0002027b82 */ /* 0x000e220000000800 */
[----:B------:R-:W1:Y:S01]  /*38c0*/  LDCU.64 UR6, c[0x0][0x380] ;  /* 0x00007000ff0677ac */ /* 0x000e620008000a00 */
[----:B0-----:R-:W-:-:S05]  /*38d0*/  IMAD R21, R2, 0x7, R21 ;  /* 0x0000000702157824 */ /* 0x001fca00078e0215 */
[----:B-1----:R-:W-:-:S04]  /*38e0*/  IADD3 R4, P0, PT, R21, UR6, RZ ;  /* 0x0000000615047c10 */ /* 0x002fc8000ff1e0ff */
[----:B------:R-:W-:-:S05]  /*38f0*/  LEA.HI.X.SX32 R5, R21, UR7, 0x1, P0 ;  /* 0x0000000715057c11 */ /* 0x000fca00080f0eff */
[----:B------:R-:W-:Y:S01]  /*3900*/  STG.E.U8 desc[UR4][R4.64], RZ ;  /* 0x000000ff04007986 */ /* 0x000fe2000c101104 */
[----:B------:R-:W-:Y:S05]  /*3910*/  EXIT ;  /* 0x000000000000794d */ /* 0x000fea0003800000 */
        .weak           $__internal_110_$__cuda_sm20_div_s64
        .type           $__internal_110_$__cuda_sm20_div_s64,@function
        .size           $__internal_110_$__cuda_sm20_div_s64,($__internal_111_$__cuda_sm20_rem_s64 - $__internal_110_$__cuda_sm20_div_s64)
$__internal_110_$__cuda_sm20_div_s64:
        /* <DEDUP_REMOVED lines=85> */
[----:B------:R-:W-:Y:S06]  /*3e70*/  RET.REL.NODEC R8 `(_ZN2at6native16triu_tril_kernelIbiLb0ELi8ELb1EEEvNS_4cuda6detail10TensorInfoIT_T0_EENS4_IKS5_S6_EEllS6_) ;  /* 0xffffffc008607950 */ /* 0x000fec0003c3ffff */
        .weak           $__internal_111_$__cuda_sm20_rem_s64
        .type           $__internal_111_$__cuda_sm20_rem_s64,@function
        .size           $__internal_111_$__cuda_sm20_rem_s64,(.L_x_6401 - $__internal_111_$__cuda_sm20_rem_s64)
$__internal_111_$__cuda_sm20_rem_s64:
        /* <DEDUP_REMOVED lines=74> */
[----:B------:R-:W-:Y:S06]  /*4320*/  RET.REL.NODEC R18 `(_ZN2at6native16triu_tril_kernelIbiLb0ELi8ELb1EEEvNS_4cuda6detail10TensorInfoIT_T0_EENS4_IKS5_S6_EEllS6_) ;  /* 0xffffffbc12347950 */ /* 0x000fec0003c3ffff */
.L_x_3389:
        /* <DEDUP_REMOVED lines=13> */
.L_x_6401:


//--------------------- .text._ZN2at6native16triu_tril_kernelIN3c108BFloat16ElLb0ELi4ELb0EEEvNS_4cuda6detail10TensorInfoIT_T0_EENS6_IKS7_S8_EEllS8_ --------------------------
	.section	.text._ZN2at6native16triu_tril_kernelIN3c108BFloat16ElLb0ELi4ELb0EEEvNS_4cuda6detail10TensorInfoIT_T0_EENS6_IKS7_S8_EEllS8_,"ax",@progbits
	.align	128
        .global         _ZN2at6native16triu_tril_kernelIN3c108BFloat16ElLb0ELi4ELb0EEEvNS_4cuda6detail10TensorInfoIT_T0_EENS6_IKS7_S8_EEllS8_
        .type           _ZN2at6native16triu_tril_kernelIN3c108BFloat16ElLb0ELi4ELb0EEEvNS_4cuda6detail10TensorInfoIT_T0_EENS6_IKS7_S8_EEllS8_,@function
        .size           _ZN2at6native16triu_tril_kernelIN3c108BFloat16ElLb0ELi4ELb0EEEvNS_4cuda6detail10TensorInfoIT_T0_EENS6_IKS7_S8_EEllS8_,(.L_x_6403 - _ZN2at6native16triu_tril_kernelIN3c108BFloat16ElLb0ELi4ELb0EEEvNS_4cuda6detail10TensorInfoIT_T0_EENS6_IKS7_S8_EEllS8_)
        .other          _ZN2at6native16triu_tril_kernelIN3c108BFloat16ElLb0ELi4ELb0EEEvNS_4cuda6detail10TensorInfoIT_T0_EENS6_IKS7_S8_EEllS8_,@"STO_CUDA_ENTRY STV_DEFAULT"
_ZN2at6native16triu_tril_kernelIN3c108BFloat16ElLb0ELi4ELb0EEEvNS_4cuda6detail10TensorInfoIT_T0_EENS6_IKS7_S8_EEllS8_:
.text._ZN2at6native16triu_tril_kernelIN3c108BFloat16ElLb0ELi4ELb0EEEvNS_4cuda6detail10TensorInfoIT_T0_EENS6_IKS7_S8_EEllS8_:
        /* <DEDUP_REMOVED lines=41> */
.L_x_3391:
[----:B------:R-:W0:Y:S01]  /*0290*/  LDCU.64 UR4, c[0x0][0x6d0] ;  /* 0x0000da00ff0477ac */ /* 0x000e220008000a00 */
[----:B------:R-:W-:Y:S01]  /*02a0*/  MOV R21, R6 ;  /* 0x0000000600157202 */ /* 0x000fe20000000f00 */
[----:B------:R-:W-:Y:S01]  /*02b0*/  IMAD.MOV.U32 R24, RZ, RZ, R7 ;  /* 0x000000ffff187224 */ /* 0x000fe200078e0007 */
[----:B------:R-:W-:Y:S01]  /*02c0*/  MOV R8, 0x300 ;  /* 0x0000030000087802 */ /* 0x000fe20000000f00 */
[----:B0-----:R-:W-:Y:S01]  /*02d0*/  IMAD.U32 R5, RZ, RZ, UR4 ;  /* 0x00000004ff057e24 */ /* 0x001fe2000f8e00ff */
[----:B------:R-:W-:-:S07]  /*02e0*/  MOV R4, UR5 ;  /* 0x0000000500047c02 */ /* 0x000fce0008000f00 */
[----:B------:R-:W-:Y:S05]  /*02f0*/  CALL.REL.NOINC `($__internal_112_$__cuda_sm20_div_s64) ;  /* 0x0000004800087944 */ /* 0x000fea0003c00000 */
        /* <DEDUP_REMOVED lines=9> */
.L_x_3392:
[----:B------:R-:W-:Y:S05]  /*0390*/  BSYNC.RECONVERGENT B0 ;  /* 0x0000000000007941 */ /* 0x000fea0003800200 */
.L_x_3390:
        /* <DEDUP_REMOVED lines=31> */
.L_x_3394:
[----:B------:R-:W-:Y:S01]  /*0590*/  MOV R21, R14 ;  /* 0x0000000e00157202 */ /* 0x000fe20000000f00 */
[----:B------:R-:W-:Y:S01]  /*05a0*/  IMAD.MOV.U32 R24, RZ, RZ, R15 ;  /* 0x000000ffff187224 */ /* 0x000fe200078e000f */
[----:B------:R-:W-:Y:S01]  /*05b0*/  MOV R5, R12 ;  /* 0x0000000c00057202 */ /* 0x000fe20000000f00 */
[----:B------:R-:W-:Y:S01]  /*05c0*/  IMAD.MOV.U32 R4, RZ, RZ, R13 ;  /* 0x000000ffff047224 */ /* 0x000fe200078e000d */
[----:B------:R-:W-:-:S07]  /*05d0*/  MOV R8, 0x5f0 ;  /* 0x000005f000087802 */ /* 0x000fce0000000f00 */
[----:B------:R-:W-:Y:S05]  /*05e0*/  CALL.REL.NOINC `($__internal_112_$__cuda_sm20_div_s64) ;  /* 0x00000044004c7944 */ /* 0x000fea0003c00000 */
        /* <DEDUP_REMOVED lines=11> */
.L_x_3395:
[----:B------:R-:W-:Y:S05]  /*06a0*/  BSYNC.RECONVERGENT B0 ;  /* 0x0000000000007941 */ /* 0x000fea0003800200 */
.L_x_3393:
        /* <DEDUP_REMOVED lines=37> */
.L_x_3422:
        /* <DEDUP_REMOVED lines=28> */
.L_x_3399:
        /* <DEDUP_REMOVED lines=9> */
[----:B------:R-:W-:Y:S05]  /*0b50*/  CALL.REL.NOINC `($__internal_112_$__cuda_sm20_div_s64) ;  /* 0x0000003c00f07944 */ /* 0x000fea0003c00000 */
        /* <DEDUP_REMOVED lines=9> */
.L_x_3400:
[----:B------:R-:W-:Y:S05]  /*0bf0*/  BSYNC.RECONVERGENT B0 ;  /* 0x0000000000007941 */ /* 0x000fea0003800200 */
.L_x_3398:
        /* <DEDUP_REMOVED lines=43> */
.L_x_3402:
        /* <DEDUP_REMOVED lines=21> */
.L_x_3403:
[----:B------:R-:W-:Y:S05]  /*1000*/  BSYNC.RECONVERGENT B0 ;  /* 0x0000000000007941 */ /* 0x000fea0003800200 */
.L_x_3401:
        /* <DEDUP_REMOVED lines=40> */
.L_x_3405:
        /* <DEDUP_REMOVED lines=21> */
.L_x_3406:
[----:B------:R-:W-:Y:S05]  /*13e0*/  BSYNC.RECONVERGENT B0 ;  /* 0x0000000000007941 */ /* 0x000fea0003800200 */
.L_x_3404:
        /* <DEDUP_REMOVED lines=40> */
.L_x_3408:
        /* <DEDUP_REMOVED lines=21> */
.L_x_3409:
[----:B------:R-:W-:Y:S05]  /*17c0*/  BSYNC.RECONVERGENT B0 ;  /* 0x0000000000007941 */ /* 0x000fea0003800200 */
.L_x_3407:
        /* <DEDUP_REMOVED lines=40> */
.L_x_3411:
        /* <DEDUP_REMOVED lines=21> */
.L_x_3412:
[----:B------:R-:W-:Y:S05]  /*1ba0*/  BSYNC.RECONVERGENT B0 ;  /* 0x0000000000007941 */ /* 0x000fea0003800200 */
.L_x_3410:
        /* <DEDUP_REMOVED lines=40> */
.L_x_3414:
        /* <DEDUP_REMOVED lines=21> */
.L_x_3415:
[----:B------:R-:W-:Y:S05]  /*1f80*/  BSYNC.RECONVERGENT B0 ;  /* 0x0000000000007941 */ /* 0x000fea0003800200 */
.L_x_3413:
        /* <DEDUP_REMOVED lines=40> */
.L_x_3417:
        /* <DEDUP_REMOVED lines=21> */
.L_x_3418:
[----:B------:R-:W-:Y:S05]  /*2360*/  BSYNC.RECONVERGENT B0 ;  /* 0x0000000000007941 */ /* 0x000fea0003800200 */
.L_x_3416:
        /* <DEDUP_REMOVED lines=41> */
.L_x_3420:
        /* <DEDUP_REMOVED lines=21> */
.L_x_3421:
[----:B------:R-:W-:Y:S05]  /*2750*/  BSYNC.RECONVERGENT B0 ;  /* 0x0000000000007941 */ /* 0x000fea0003800200 */
.L_x_3419:
        /* <DEDUP_REMOVED lines=24> */
.L_x_3397:
        /* <DEDUP_REMOVED lines=36> */
.L_x_3425:
        /* <DEDUP_REMOVED lines=19> */
.L_x_3426:
[----:B------:R-:W-:Y:S05]  /*2c50*/  BSYNC.RECONVERGENT B0 ;  /* 0x0000000000007941 */ /* 0x000fea0003800200 */
.L_x_3424:
        /* <DEDUP_REMOVED lines=42> */
.L_x_3428:
        /* <DEDUP_REMOVED lines=21> */
.L_x_3429:
[----:B------:R-:W-:Y:S05]  /*3050*/  BSYNC.RECONVERGENT B0 ;  /* 0x0000000000007941 */ /* 0x000fea0003800200 */
.L_x_3427:
        /* <DEDUP_REMOVED lines=40> */
.L_x_3431:
        /* <DEDUP_REMOVED lines=21> */
.L_x_3432:
[----:B------:R-:W-:Y:S05]  /*3430*/  BSYNC.RECONVERGENT B0 ;  /* 0x0000000000007941 */ /* 0x000fea0003800200 */
.L_x_3430:
        /* <DEDUP_REMOVED lines=41> */
.L_x_3434:
        /* <DEDUP_REMOVED lines=20> */
.L_x_3435:
[----:B------:R-:W-:Y:S05]  /*3810*/  BSYNC.RECONVERGENT B0 ;  /* 0x0000000000007941 */ /* 0x000fea0003800200 */
.L_x_3433:
        /* <DEDUP_REMOVED lines=15> */
.L_x_3423:
        /* <DEDUP_REMOVED lines=37> */
.L_x_3438:
        /* <DEDUP_REMOVED lines=19> */
.L_x_3439:
[----:B------:R-:W-:Y:S05]  /*3c90*/  BSYNC.RECONVERGENT B0 ;  /* 0x0000000000007941 */ /* 0x000fea0003800200 */
.L_x_3437:
        /* <DEDUP_REMOVED lines=45> */
.L_x_3441:
        /* <DEDUP_REMOVED lines=20> */
.L_x_3442:
[----:B------:R-:W-:Y:S05]  /*40b0*/  BSYNC.RECONVERGENT B0 ;  /* 0x0000000000007941 */ /* 0x000fea0003800200 */
.L_x_3440:
        /* <DEDUP_REMOVED lines=15> */
.L_x_3436:
        /* <DEDUP_REMOVED lines=30> */
.L_x_3444:
[----:B------:R-:W-:-:S07]  /*4390*/  MOV R10, 0x43b0 ;  /* 0x000043b0000a7802 */ /* 0x000fce0000000f00 */
[----:B------:R-:W-:Y:S05]  /*43a0*/  CALL.REL.NOINC `($__internal_113_$__cuda_sm20_rem_s64) ;  /* 0x0000000c00347944 */ /* 0x000fea0003c00000 */
.L_x_3445:
[----:B------:R-:W-:Y:S05]  /*43b0*/  BSYNC.RECONVERGENT B0 ;  /* 0x0000000000007941 */ /* 0x000fea0003800200 */
.L_x_3443:
        /* <DEDUP_REMOVED lines=16> */
.L_x_3396:
        /* <DEDUP_REMOVED lines=9> */
[----:B0-----:R-:W-:-:S04]  /*4550*/  ISETP.GT.U32.AND P0, PT, R19, UR6, PT ;  /* 0x0000000613007c0c */ /* 0x001fc8000bf04070 */
[----:B------:R-:W-:-:S13]  /*4560*/  ISETP.GT.AND.EX P0, PT, R21, UR7, PT, P0 ;  /* 0x0000000715007c0c */ /* 0x000fda000bf04300 */
[----:B-1----:R-:W-:Y:S05]  /*4570*/  @P0 BRA `(.L_x_3447) ;  /* 0x0000000000d80947 */ /* 0x002fea0003800000 */
        /* <DEDUP_REMOVED lines=12> */
[----:B------:R-:W-:Y:S01]  /*4640*/  ISETP.GE.U32.AND P0, PT, R11, R8, PT ;  /* 0x000000080b00720c */ /* 0x000fe20003f06070 */
[----:B------:R-:W-:Y:S01]  /*4650*/  IMAD.X R11, RZ, RZ, R7, P1 ;  /* 0x000000ffff0b7224 */ /* 0x000fe200008e0607 */
[----:B------:R-:W-:-:S04]  /*4660*/  PRMT R18, RZ, 0x7610, R18 ;  /* 0x00007610ff127816 */ /* 0x000fc80000000012 */
[----:B------:R-:W-:-:S13]  /*4670*/  ISETP.GE.U32.AND.EX P0, PT, R11, R9, PT, P0 ;  /* 0x000000090b00720c */ /* 0x000fda0003f06100 */
[----:B0-----:R-:W-:Y:S05]  /*4680*/  @P0 BRA `(.L_x_3449) ;  /* 0x00000000005c0947 */ /* 0x001fea0003800000 */
[----:B------:R-:W0:Y:S02]  /*4690*/  LDC.64 R10, c[0x0][R3+0x5e8] ;  /* 0x00017a00030a7b82 */ /* 0x000e240000000a00 */
[C---:B0-----:R-:W-:Y:S02]  /*46a0*/  SHF.L.U32 R15, R10.reuse, 0x1, RZ ;  /* 0x000000010a0f7819 */ /* 0x041fe400000006ff */
[----:B------:R-:W-:Y:S02]  /*46b0*/  SHF.L.U64.HI R23, R10, 0x1, R11 ;  /* 0x000000010a177819 */ /* 0x000fe4000001020b */
        /* <DEDUP_REMOVED lines=17> */
[----:B------:R-:W-:-:S05]  /*47d0*/  @!P0 IMAD R11, R11, 0x6, RZ ;  /* 0x000000060b0b8824 */ /* 0x000fca00078e02ff */
[----:B------:R-:W-:-:S05]  /*47e0*/  @!P0 IADD3 R9, PT, PT, R9, R11, RZ ;  /* 0x0000000b09098210 */ /* 0x000fca0007ffe0ff */
[----:B------:R0:W5:Y:S02]  /*47f0*/  @!P0 LDG.E.U16 R2, desc[UR4][R8.64] ;  /* 0x0000000408028981 */ /* 0x000164000c1e1500 */
.L_x_3449:
[----:B------:R-:W-:Y:S05]  /*4800*/  BSYNC.RECONVERGENT B1 ;  /* 0x0000000000017941 */ /* 0x000fea0003800200 */
.L_x_3448:
[C---:B------:R-:W-:Y:S02]  /*4810*/  IADD3 R5, P3, PT, R19.reuse, 0x2, RZ ;  /* 0x0000000213057810 */ /* 0x040fe40007f7e0ff */
[----:B------:R-:W-:Y:S02]  /*4820*/  IADD3 R4, P4, PT, R19, 0x3, RZ ;  /* 0x0000000313047810 */ /* 0x000fe40007f9e0ff */
[----:B------:R-:W-:Y:S01]  /*4830*/  ISETP.GT.U32.AND P1, PT, R5, UR6, PT ;  /* 0x0000000605007c0c */ /* 0x000fe2000bf24070 */
[----:B------:R-:W-:Y:S01]  /*4840*/  IMAD.X R5, RZ, RZ, R21, P3 ;  /* 0x000000ffff057224 */ /* 0x000fe200018e0615 */
[----:B------:R-:W-:Y:S02]  /*4850*/  ISETP.GT.U32.AND P0, PT, R4, UR6, PT ;  /* 0x0000000604007c0c */ /* 0x000fe4000bf04070 */
[----:B------:R-:W-:Y:S02]  /*4860*/  ISETP.GE.U32.AND P2, PT, R19, UR6, PT ;  /* 0x0000000613007c0c */ /* 0x000fe4000bf46070 */
[----:B------:R-:W-:-:S02]  /*4870*/  IADD3.X R4, PT, PT, RZ, R21, RZ, P4, !PT ;  /* 0x00000015ff047210 */ /* 0x000fc400027fe4ff */
[----:B------:R-:W-:Y:S02]  /*4880*/  ISETP.GE.AND.EX P2, PT, R21, UR7, PT, P2 ;  /* 0x0000000715007c0c */ /* 0x000fe4000bf46320 */
[----:B------:R-:W-:Y:S02]  /*4890*/  ISETP.GT.AND.EX P1, PT, R5, UR7, PT, P1 ;  /* 0x0000000705007c0c */ /* 0x000fe4000bf24310 */
[----:B------:R-:W-:-:S09]  /*48a0*/  ISETP.GT.AND.EX P0, PT, R4, UR7, PT, P0 ;  /* 0x0000000704007c0c */ /* 0x000fd2000bf04300 */
[----:B-----5:R-:W-:Y:S02]  /*48b0*/  @P2 PRMT R18, RZ, 0x7610, R18 ;  /* 0x00007610ff122816 */ /* 0x020fe40000000012 */
[----:B------:R-:W-:Y:S02]  /*48c0*/  @P1 PRMT R20, RZ, 0x7610, R20 ;  /* 0x00007610ff141816 */ /* 0x000fe40000000014 */
[----:B------:R-:W-:-:S07]  /*48d0*/  @P0 PRMT R2, RZ, 0x7610, R2 ;  /* 0x00007610ff020816 */ /* 0x000fce0000000002 */
.L_x_3447:
[----:B------:R-:W-:Y:S05]  /*48e0*/  BSYNC.RECONVERGENT B0 ;  /* 0x0000000000007941 */ /* 0x000fea0003800200 */
.L_x_3446:
[----:B0-----:R-:W0:Y:S02]  /*48f0*/  LDC.64 R8, c[0x0][R3+0x520] ;  /* 0x0001480003087b82 */ /* 0x001e240000000a00 */
        /* <DEDUP_REMOVED lines=10> */
[----:B------:R0:W-:Y:S02]  /*49a0*/  STG.E.U16 desc[UR4][R4.64], R0 ;  /* 0x0000000004007986 */ /* 0x0001e4000c101504 */
[----:B------:R-:W-:Y:S05]  /*49b0*/  @P0 EXIT ;  /* 0x000000000000094d */ /* 0x000fea0003800000 */
[----:B------:R-:W1:Y:S01]  /*49c0*/  LDC.64 R10, c[0x0][R3+0x448] ;  /* 0x00011200030a7b82 */ /* 0x000e620000000a00 */
[----:B------:R-:W-:-:S04]  /*49d0*/  IADD3 R13, P1, PT, R6, 0x2, RZ ;  /* 0x00000002060d7810 */ /* 0x000fc80007f3e0ff */
[----:B------:R-:W-:Y:S01]  /*49e0*/  ISETP.GE.U32.AND P0, PT, R13, R8, PT ;  /* 0x000000080d00720c */ /* 0x000fe20003f06070 */
[----:B------:R-:W-:-:S05]  /*49f0*/  IMAD.X R13, RZ, RZ, R7, P1 ;  /* 0x000000ffff0d7224 */ /* 0x000fca00008e0607 */
[----:B------:R-:W-:Y:S02]  /*4a00*/  ISETP.GE.U32.AND.EX P0, PT, R13, R9, PT, P0 ;  /* 0x000000090d00720c */ /* 0x000fe40003f06100 */
[----:B-1----:R-:W-:-:S04]  /*4a10*/  LEA R12, P1, R10, R4, 0x1 ;  /* 0x000000040a0c7211 */ /* 0x002fc800078208ff */
[----:B------:R-:W-:-:S05]  /*4a20*/  LEA.HI.X R13, R10, R5, R11, 0x1, P1 ;  /* 0x000000050a0d7211 */ /* 0x000fca00008f0c0b */
[----:B------:R1:W-:Y:S02]  /*4a30*/  STG.E.U16 desc[UR4][R12.64], R18 ;  /* 0x000000120c007986 */ /* 0x0003e4000c101504 */
[----:B------:R-:W-:Y:S05]  /*4a40*/  @P0 EXIT ;  /* 0x000000000000094d */ /* 0x000fea0003800000 */
[----:B------:R-:W-:-:S04]  /*4a50*/  IADD3 R3, P1, PT, R6, 0x3, RZ ;  /* 0x0000000306037810 */ /* 0x000fc80007f3e0ff */
[----:B------:R-:W-:Y:S02]  /*4a60*/  ISETP.GE.U32.AND P0, PT, R3, R8, PT ;  /* 0x000000080300720c */ /* 0x000fe40003f06070 */
[----:B------:R-:W-:Y:S02]  /*4a70*/  IADD3.X R7, PT, PT, RZ, R7, RZ, P1, !PT ;  /* 0x00000007ff077210 */ /* 0x000fe40000ffe4ff */
[C---:B------:R-:W-:Y:S02]  /*4a80*/  LEA R6, P1, R10.reuse, R4, 0x2 ;  /* 0x000000040a067211 */ /* 0x040fe400078210ff */
        /* <DEDUP_REMOVED lines=9> */
        .weak           $__internal_112_$__cuda_sm20_div_s64
        .type           $__internal_112_$__cuda_sm20_div_s64,@function
        .size           $__internal_112_$__cuda_sm20_div_s64,($__internal_113_$__cuda_sm20_rem_s64 - $__internal_112_$__cuda_sm20_div_s64)
$__internal_112_$__cuda_sm20_div_s64:
        /* <DEDUP_REMOVED lines=85> */
[----:B------:R-:W-:Y:S06]  /*5070*/  RET.REL.NODEC R8 `(_ZN2at6native16triu_tril_kernelIN3c108BFloat16ElLb0ELi4ELb0EEEvNS_4cuda6detail10TensorInfoIT_T0_EENS6_IKS7_S8_EEllS8_) ;  /* 0xffffffac08e07950 */ /* 0x000fec0003c3ffff */
        .weak           $__internal_113_$__cuda_sm20_rem_s64
        .type           $__internal_113_$__cuda_sm20_rem_s64,@function
        .size           $__internal_113_$__cuda_sm20_rem_s64,(.L_x_6403 - $__internal_113_$__cuda_sm20_rem_s64)
$__internal_113_$__cuda_sm20_rem_s64:
        /* <DEDUP_REMOVED lines=79> */
[----:B------:R-:W-:Y:S06]  /*5570*/  RET.REL.NODEC R10 `(_ZN2at6native16triu_tril_kernelIN3c108BFloat16ElLb0ELi4ELb0EEEvNS_4cuda6detail10TensorInfoIT_T0_EENS6_IKS7_S8_EEllS8_) ;  /* 0xffffffa80aa07950 */ /* 0x000fec0003c3ffff */
.L_x_3450:
        /* <DEDUP_REMOVED lines=16> */
.L_x_6403:


//--------------------- .text._ZN2at6native16triu_tril_kernelIN3c108BFloat16ElLb0ELi4ELb1EEEvNS_4cuda6detail10TensorInfoIT_T0_EENS6_IKS7_S8_EEllS8_ --------------------------
	.section	.text._ZN2at6native16triu_tril_kernelIN3c108BFloat16ElLb0ELi4ELb1EEEvNS_4cuda6detail10TensorInfoIT_T0_EENS6_IKS7_S8_EEllS8_,"ax",@progbits
	.align	128
        .global         _ZN2at6native16triu_tril_kernelIN3c108BFloat16ElLb0ELi4ELb1EEEvNS_4cuda6detail10TensorInfoIT_T0_EENS6_IKS7_S8_EEllS8_
        .type           _ZN2at6native16triu_tril_kernelIN3c108BFloat16ElLb0ELi4ELb1EEEvNS_4cuda6detail10TensorInfoIT_T0_EENS6_IKS7_S8_EEllS8_,@function
        .size           _ZN2at6native16triu_tril_kernelIN3c108BFloat16ElLb0ELi4ELb1EEEvNS_4cuda6detail10TensorInfoIT_T0_EENS6_IKS7_S8_EEllS8_,(.L_x_6405 - _ZN2at6native16triu_tril_kernelIN3c108BFloat16ElLb0ELi4ELb1EEEvNS_4cuda6detail10TensorInfoIT_T0_EENS6_IKS7_S8_EEllS8_)
        .other          _ZN2at6native16triu_tril_kernelIN3c108BFloat16ElLb0ELi4ELb1EEEvNS_4cuda6detail10TensorInfoIT_T0_EENS6_IKS7_S8_EEllS8_,@"STO_CUDA_ENTRY STV_DEFAULT"
_ZN2at6native16triu_tril_kernelIN3c108BFloat16ElLb0ELi4ELb1EEEvNS_4cuda6detail10TensorInfoIT_T0_EENS6_IKS7_S8_EEllS8_:
.text._ZN2at6native16triu_tril_kernelIN3c108BFloat16ElLb0ELi4ELb1EEEvNS_4cuda6detail10TensorInfoIT_T0_EENS6_IKS7_S8_EEllS8_:
        /* <DEDUP_REMOVED lines=41> */
.L_x_3452:
[----:B------:R-:W0:Y:S01]  /*0290*/  LDCU.64 UR4, c[0x0][0x6d0] ;  /* 0x0000da00ff0477ac */ /* 0x000e220008000a00 */
[----:B------:R-:W-:Y:S01]  /*02a0*/  IMAD.MOV.U32 R8, RZ, RZ, R6 ;  /* 0x000000ffff087224 */ /* 0x000fe200078e0006 */
[----:B------:R-:W-:Y:S01]  /*02b0*/  MOV R4, 0x300 ;  /* 0x0000030000047802 */ /* 0x000fe20000000f00 */
[----:B------:R-:W-:Y:S02]  /*02c0*/  IMAD.MOV.U32 R29, RZ, RZ, R7 ;  /* 0x000000ffff1d7224 */ /* 0x000fe400078e0007 */
[----:B0-----:R-:W-:Y:S01]  /*02d0*/  IMAD.U32 R20, RZ, RZ, UR4 ;  /* 0x00000004ff147e24 */ /* 0x001fe2000f8e00ff */
[----:B------:R-:W-:-:S07]  /*02e0*/  MOV R9, UR5 ;  /* 0x0000000500097c02 */ /* 0x000fce0008000f00 */
[----:B------:R-:W-:Y:S05]  /*02f0*/  CALL.REL.NOINC `($__internal_114_$__cuda_sm20_div_s64) ;  /* 0x0000003c00487944 */ /* 0x000fea0003c00000 */
[----:B------:R-:W0:Y:S01]  /*0300*/  LDCU.64 UR4, c[0x0][0x6d0] ;  /* 0x0000da00ff0477ac */ /* 0x000e220008000a00 */
[----:B------:R-:W-:-:S05]  /*0310*/  IADD3 R5, P0, PT, RZ, -R22, RZ ;  /* 0x80000016ff057210 */ /* 0x000fca0007f1e0ff */
[----:B------:R-:W-:-:S04]  /*0320*/  IMAD.X R0, RZ, RZ, ~R23, P0 ;  /* 0x000000ffff007224 */ /* 0x000fc800000e0e17 */
[----:B0-----:R-:W-:Y:S02]  /*0330*/  IMAD R0, R0, UR4, RZ ;  /* 0x0000000400007c24 */ /* 0x001fe4000f8e02ff */
[----:B------:R-:W-:-:S04]  /*0340*/  IMAD.WIDE.U32 R2, R5, UR4, R6 ;  /* 0x0000000405027c25 */ /* 0x000fc8000f8e0006 */
[----:B------:R-:W-:-:S05]  /*0350*/  IMAD R5, R5, UR5, R0 ;  /* 0x0000000505057c24 */ /* 0x000fca000f8e0200 */
[----:B------:R-:W-:-:S07]  /*0360*/  IADD3 R0, PT, PT, R3, R5, RZ ;  /* 0x0000000503007210 */ /* 0x000fce0007ffe0ff */
.L_x_3453:
[----:B------:R-:W-:Y:S05]  /*0370*/  BSYNC.RECONVERGENT B0 ;  /* 0x0000000000007941 */ /* 0x000fea0003800200 */
.L_x_3451:
        /* <DEDUP_REMOVED lines=26> */
.L_x_3455:
[----:B------:R-:W-:Y:S01]  /*0520*/  MOV R8, R22 ;  /* 0x0000001600087202 */ /* 0x000fe20000000f00 */
[----:B------:R-:W-:Y:S01]  /*0530*/  IMAD.MOV.U32 R25, RZ, RZ, R23 ;  /* 0x000000ffff197224 */ /* 0x000fe200078e0017 */
[----:B------:R-:W-:Y:S01]  /*0540*/  MOV R3, R21 ;  /* 0x0000001500037202 */ /* 0x000fe20000000f00 */
[----:B------:R-:W-:Y:S01]  /*0550*/  IMAD.MOV.U32 R4, RZ, RZ, R20 ;  /* 0x000000ffff047224 */ /* 0x000fe200078e0014 */
[----:B------:R-:W-:-:S07]  /*0560*/  MOV R24, 0x580 ;  /* 0x0000058000187802 */ /* 0x000fce0000000f00 */
[----:B------:R-:W-:Y:S05]  /*0570*/  CALL.REL.NOINC `($__internal_115_$__cuda_sm20_rem_s64) ;  /* 0x0000004000047944 */ /* 0x000fea0003c00000 */
[----:B------:R-:W-:Y:S02]  /*0580*/  IMAD.MOV.U32 R10, RZ, RZ, R8 ;  /* 0x000000ffff0a7224 */ /* 0x000fe400078e0008 */
[----:B------:R-:W-:-:S07]  /*0590*/  IMAD.MOV.U32 R11, RZ, RZ, R3 ;  /* 0x000000ffff0b7224 */ /* 0x000fce00078e0003 */
.L_x_3456:
[----:B------:R-:W-:Y:S05]  /*05a0*/  BSYNC.RECONVERGENT B0 ;  /* 0x0000000000007941 */ /* 0x000fea0003800200 */
.L_x_3454:
        /* <DEDUP_REMOVED lines=32> */
.L_x_3458:
[----:B------:R-:W-:Y:S01]  /*07b0*/  IMAD.MOV.U32 R8, RZ, RZ, R22 ;  /* 0x000000ffff087224 */ /* 0x000fe200078e0016 */
[----:B------:R-:W-:Y:S01]  /*07c0*/  MOV R29, R23 ;  /* 0x00000017001d7202 */ /* 0x000fe20000000f00 */
[----:B------:R-:W-:Y:S01]  /*07d0*/  IMAD.MOV.U32 R9, RZ, RZ, R21 ;  /* 0x000000ffff097224 */ /* 0x000fe200078e0015 */
[----:B------:R-:W-:-:S07]  /*07e0*/  MOV R4, 0x800 ;  /* 0x0000080000047802 */ /* 0x000fce0000000f00 */
[----:B-1----:R-:W-:Y:S05]  /*07f0*/  CALL.REL.NOINC `($__internal_114_$__cuda_sm20_div_s64) ;  /* 0x0000003800087944 */ /* 0x002fea0003c00000 */
[----:B------:R-:W-:Y:S01]  /*0800*/  MOV R8, R22 ;  /* 0x0000001600087202 */ /* 0x000fe20000000f00 */
[----:B------:R-:W-:-:S07]  /*0810*/  IMAD.MOV.U32 R13, RZ, RZ, R23 ;  /* 0x000000ffff0d7224 */ /* 0x000fce00078e0017 */
.L_x_3459:
[----:B------:R-:W-:Y:S05]  /*0820*/  BSYNC.RECONVERGENT B0 ;  /* 0x0000000000007941 */ /* 0x000fea0003800200 */
.L_x_3457:
        /* <DEDUP_REMOVED lines=24> */
.L_x_3486:
        /* <DEDUP_REMOVED lines=28> */
.L_x_3463:
[----:B------:R-:W-:Y:S01]  /*0b70*/  IMAD.U32 R17, RZ, RZ, UR9 ;  /* 0x00000009ff117e24 */ /* 0x000fe2000f8e00ff */
[----:B------:R-:W-:Y:S01]  /*0b80*/  MOV R20, UR8 ;  /* 0x0000000800147c02 */ /* 0x000fe20008000f00 */
[----:B------:R-:W-:Y:S01]  /*0b90*/  IMAD.U32 R21, RZ, RZ, UR9 ;  /* 0x00000009ff157e24 */ /* 0x000fe2000f8e00ff */
[----:B------:R-:W-:Y:S01]  /*0ba0*/  MOV R16, UR8 ;  /* 0x0000000800107c02 */ /* 0x000fe20008000f00 */
[----:B------:R-:W-:Y:S01]  /*0bb0*/  IMAD.MOV.U32 R29, RZ, RZ, R13 ;  /* 0x000000ffff1d7224 */ /* 0x000fe200078e000d */
[----:B------:R-:W-:Y:S02]  /*0bc0*/  MOV R9, R17 ;  /* 0x0000001100097202 */ /* 0x000fe40000000f00 */
[----:B------:R-:W-:-:S07]  /*0bd0*/  MOV R4, 0xbf0 ;  /* 0x00000bf000047802 */ /* 0x000fce0000000f00 */
[----:B------:R-:W-:Y:S05]  /*0be0*/  CALL.REL.NOINC `($__internal_114_$__cuda_sm20_div_s64) ;  /* 0x00000034000c7944 */ /* 0x000fea0003c00000 */
        /* <DEDUP_REMOVED lines=9> */
.L_x_3464:
[----:B------:R-:W-:Y:S05]  /*0c80*/  BSYNC.RECONVERGENT B0 ;  /* 0x0000000000007941 */ /* 0x000fea0003800200 */
.L_x_3462:
        /* <DEDUP_REMOVED lines=34> */
.L_x_3466:
        /* <DEDUP_REMOVED lines=18> */
.L_x_3467:
[----:B------:R-:W-:Y:S05]  /*0fd0*/  BSYNC.RECONVERGENT B0 ;  /* 0x0000000000007941 */ /* 0x000fea0003800200 */
.L_x_3465:
        /* <DEDUP_REMOVED lines=35> */
.L_x_3469:
[----:B------:R-:W-:Y:S01]  /*1210*/  MOV R8, UR14 ;  /* 0x0000000e00087c02 */ /* 0x000fe20008000f00 */
[----:B------:R-:W-:Y:S01]  /*1220*/  IMAD.U32 R21, RZ, RZ, UR15 ;  /* 0x0000000fff157e24 */ /* 0x000fe2000f8e00ff */
[----:B------:R-:W-:Y:S01]  /*1230*/  MOV R20, UR14 ;  /* 0x0000000e00147c02 */ /* 0x000fe20008000f00 */
[----:B------:R-:W-:Y:S01]  /*1240*/  IMAD.U32 R9, RZ, RZ, UR15 ;  /* 0x0000000fff097e24 */ /* 0x000fe2000f8e00ff */
[----:B------:R-:W-:Y:S01]  /*1250*/  MOV R8, R16 ;  /* 0x0000001000087202 */ /* 0x000fe20000000f00 */
[----:B------:R-:W-:Y:S01]  /*1260*/  IMAD.MOV.U32 R29, RZ, RZ, R17 ;  /* 0x000000ffff1d7224 */ /* 0x000fe200078e0011 */
[----:B------:R-:W-:-:S07]  /*1270*/  MOV R4, 0x1290 ;  /* 0x0000129000047802 */ /* 0x000fce0000000f00 */
[----:B------:R-:W-:Y:S05]  /*1280*/  CALL.REL.NOINC `($__internal_114_$__cuda_sm20_div_s64) ;  /* 0x0000002c00647944 */ /* 0x000fea0003c00000 */
        /* <DEDUP_REMOVED lines=10> */
.L_x_3470:
[----:B------:R-:W-:Y:S05]  /*1330*/  BSYNC.RECONVERGENT B0 ;  /* 0x0000000000007941 */ /* 0x000fea0003800200 */
.L_x_3468:
        /* <DEDUP_REMOVED lines=35> */
.L_x_3472:
        /* <DEDUP_REMOVED lines=18> */
.L_x_3473:
[----:B------:R-:W-:Y:S05]  /*1690*/  BSYNC.RECONVERGENT B0 ;  /* 0x0000000000007941 */ /* 0x000fea0003800200 */
.L_x_3471:
        /* <DEDUP_REMOVED lines=35> */
.L_x_3475:
        /* <DEDUP_REMOVED lines=18> */
.L_x_3476:
[----:B------:R-:W-:Y:S05]  /*19f0*/  BSYNC.RECONVERGENT B0 ;  /* 0x0000000000007941 */ /* 0x000fea0003800200 */
.L_x_3474:
        /* <DEDUP_REMOVED lines=35> */
.L_x_3478:
        /* <DEDUP_REMOVED lines=18> */
.L_x_3479:
[----:B------:R-:W-:Y:S05]  /*1d50*/  BSYNC.RECONVERGENT B0 ;  /* 0x0000000000007941 */ /* 0x000fea0003800200 */
.L_x_3477:
        /* <DEDUP_REMOVED lines=34> */
.L_x_3481:
        /* <DEDUP_REMOVED lines=18> */
.L_x_3482:
[----:B------:R-:W-:Y:S05]  /*20a0*/  BSYNC.RECONVERGENT B0 ;  /* 0x0000000000007941 */ /* 0x000fea0003800200 */
.L_x_3480:
        /* <DEDUP_REMOVED lines=16> */
[----:B------:R-:W-:-:S04]  /*21b0*/  HFMA2 R3, -RZ, RZ, 0, 0 ;  /* 0x00000000ff037431 */ /* 0x000fc800000001ff */
        /* <DEDUP_REMOVED lines=17> */
.L_x_3484:
        /* <DEDUP_REMOVED lines=16> */
[----:B------:R-:W-:Y:S01]  /*23d0*/  IMAD.IADD R3, R13, 0x1, R3 ;  /* 0x000000010d037824 */ /* 0x000fe200078e0203 */
[----:B------:R-:W-:-:S07]  /*23e0*/  MOV R13, R23 ;  /* 0x00000017000d7202 */ /* 0x000fce0000000f00 */
.L_x_3485:
[----:B------:R-:W-:Y:S05]  /*23f0*/  BSYNC.RECONVERGENT B0 ;  /* 0x0000000000007941 */ /* 0x000fea0003800200 */
.L_x_3483:
        /* <DEDUP_REMOVED lines=14> */
.L_x_3461:
        /* <DEDUP_REMOVED lines=24> */
[----:B------:R-:W-:Y:S01]  /*2660*/  HFMA2 R13, -RZ, RZ, 0, 0 ;  /* 0x00000000ff0d7431 */ /* 0x000fe200000001ff */
        /* <DEDUP_REMOVED lines=11> */
.L_x_3489:
        /* <DEDUP_REMOVED lines=8> */
[-C--:B------:R-:W-:Y:S02]  /*27a0*/  IADD3 R4, P0, PT, RZ, -R22.reuse, RZ ;  /* 0x80000016ff047210 */ /* 0x080fe40007f1e0ff */
        /* <DEDUP_REMOVED lines=8> */
.L_x_3490:
[----:B------:R-:W-:Y:S05]  /*2830*/  BSYNC.RECONVERGENT B0 ;  /* 0x0000000000007941 */ /* 0x000fea0003800200 */
.L_x_3488:
        /* <DEDUP_REMOVED lines=33> */
.L_x_3492:
        /* <DEDUP_REMOVED lines=18> */
.L_x_3493:
[----:B------:R-:W-:Y:S05]  /*2b70*/  BSYNC.RECONVERGENT B0 ;  /* 0x0000000000007941 */ /* 0x000fea0003800200 */
.L_x_3491:
        /* <DEDUP_REMOVED lines=20> */
[----:B------:R-:W-:-:S04]  /*2cc0*/  IMAD.HI.U32 R9, R9, R13, R8 ;  /* 0x0000000d09097227 */ /* 0x000fc800078e0008 */
[----:B------:R-:W-:Y:S02]  /*2cd0*/  HFMA2 R13, -RZ, RZ, 0, 0 ;  /* 0x00000000ff0d7431 */ /* 0x000fe400000001ff */
        /* <DEDUP_REMOVED lines=12> */
.L_x_3495:
        /* <DEDUP_REMOVED lines=18> */
.L_x_3496:
[----:B------:R-:W-:Y:S05]  /*2ec0*/  BSYNC.RECONVERGENT B0 ;  /* 0x0000000000007941 */ /* 0x000fea0003800200 */
.L_x_3494:
        /* <DEDUP_REMOVED lines=34> */
.L_x_3498:
        /* <DEDUP_REMOVED lines=8> */
[-C--:B------:R-:W-:Y:S02]  /*3170*/  IADD3 R4, P0, PT, RZ, -R22.reuse, RZ ;  /* 0x80000016ff047210 */ /* 0x080fe40007f1e0ff */
[----:B------:R-:W-:-:S03]  /*3180*/  MOV R8, R22 ;  /* 0x0000001600087202 */ /* 0x000fc60000000f00 */
[----:B------:R-:W-:Y:S02]  /*3190*/  IMAD.X R3, RZ, RZ, ~R23, P0 ;  /* 0x000000ffff037224 */ /* 0x000fe400000e0e17 */
[----:B------:R-:W-:-:S04]  /*31a0*/  IMAD.WIDE.U32 R12, R4, UR8, R12 ;  /* 0x00000008040c7c25 */ /* 0x000fc8000f8e000c */
[----:B------:R-:W-:-:S04]  /*31b0*/  IMAD R3, R3, UR8, RZ ;  /* 0x0000000803037c24 */ /* 0x000fc8000f8e02ff */
[----:B------:R-:W-:-:S04]  /*31c0*/  IMAD R3, R4, UR9, R3 ;  /* 0x0000000904037c24 */ /* 0x000fc8000f8e0203 */
[----:B------:R-:W-:Y:S01]  /*31d0*/  IMAD.IADD R3, R13, 0x1, R3 ;  /* 0x000000010d037824 */ /* 0x000fe200078e0203 */
[----:B------:R-:W-:-:S07]  /*31e0*/  MOV R13, R23 ;  /* 0x00000017000d7202 */ /* 0x000fce0000000f00 */
.L_x_3499:
[----:B------:R-:W-:Y:S05]  /*31f0*/  BSYNC.RECONVERGENT B0 ;  /* 0x0000000000007941 */ /* 0x000fea0003800200 */
.L_x_3497:
[----:B------:R-:W0:Y:S01]  /*3200*/  LDCU.64 UR8, c[0x0][UR4+0x438] ;  /* 0x00008700040877ac */ /* 0x000e220008000a00 */
[----:B------:R-:W-:Y:S01]  /*3210*/  IMAD.MOV.U32 R16, RZ, RZ, R14 ;  /* 0x000000ffff107224 */ /* 0x000fe200078e000e */
[----:B------:R-:W-:Y:S01]  /*3220*/  UIADD3 UR5, UPT, UPT, UR5, -0x4, URZ ;  /* 0xfffffffc05057890 */ /* 0x000fe2000fffe0ff */
[C---:B0-----:R-:W-:Y:S02]  /*3230*/  IMAD R4, R12.reuse, UR9, RZ ;  /* 0x000000090c047c24 */ /* 0x041fe4000f8e02ff */
[----:B------:R-:W-:-:S04]  /*3240*/  IMAD.WIDE.U32 R14, R12, UR8, R16 ;  /* 0x000000080c0e7c25 */ /* 0x000fc8000f8e0010 */
[----:B------:R-:W-:-:S05]  /*3250*/  IMAD R3, R3, UR8, R4 ;  /* 0x0000000803037c24 */ /* 0x000fca000f8e0204 */
[----:B------:R-:W-:-:S07]  /*3260*/  IADD3 R15, PT, PT, R15, R3, RZ ;  /* 0x000000030f0f7210 */ /* 0x000fce0007ffe0ff */
.L_x_3487:
        /* <DEDUP_REMOVED lines=37> */
.L_x_3502:
        /* <DEDUP_REMOVED lines=17> */
.L_x_3503:
[----:B------:R-:W-:Y:S05]  /*35d0*/  BSYNC.RECONVERGENT B0 ;  /* 0x0000000000007941 */ /* 0x000fea0003800200 */
.L_x_3501:
        /* <DEDUP_REMOVED lines=33> */
.L_x_3505:
        /* <DEDUP_REMOVED lines=16> */
.L_x_3506:
[----:B------:R-:W-:Y:S05]  /*38f0*/  BSYNC.RECONVERGENT B0 ;  /* 0x0000000000007941 */ /* 0x000fea0003800200 */
.L_x_3504:
[----:B------:R-:W0:Y:S01]  /*3900*/  LDCU.64 UR8, c[0x0][UR4+0x448] ;  /* 0x00008900040877ac */ /* 0x000e220008000a00 */
[----:B------:R-:W-:Y:S01]  /*3910*/  IMAD.MOV.U32 R16, RZ, RZ, R14 ;  /* 0x000000ffff107224 */ /* 0x000fe200078e000e */
[----:B------:R-:W-:Y:S01]  /*3920*/  UIADD3 UR5, UPT, UPT, UR5, -0x2, URZ ;  /* 0xfffffffe05057890 */ /* 0x000fe2000fffe0ff */
[C---:B0-----:R-:W-:Y:S02]  /*3930*/  IMAD R4, R12.reuse, UR9, RZ ;  /* 0x000000090c047c24 */ /* 0x041fe4000f8e02ff */
[----:B------:R-:W-:-:S04]  /*3940*/  IMAD.WIDE.U32 R14, R12, UR8, R16 ;  /* 0x000000080c0e7c25 */ /* 0x000fc8000f8e0010 */
[----:B------:R-:W-:-:S05]  /*3950*/  IMAD R3, R3, UR8, R4 ;  /* 0x0000000803037c24 */ /* 0x000fca000f8e0204 */
[----:B------:R-:W-:-:S07]  /*3960*/  IADD3 R15, PT, PT, R15, R3, RZ ;  /* 0x000000030f0f7210 */ /* 0x000fce0007ffe0ff */
.L_x_3500:
        /* <DEDUP_REMOVED lines=29> */
.L_x_3508:
[----:B------:R-:W-:Y:S01]  /*3b40*/  MOV R16, UR12 ;  /* 0x0000000c00107c02 */ /* 0x000fe20008000f00 */
[----:B------:R-:W-:Y:S01]  /*3b50*/  IMAD.U32 R19, RZ, RZ, UR13 ;  /* 0x0000000dff137e24 */ /* 0x000fe2000f8e00ff */
[----:B------:R-:W-:Y:S01]  /*3b60*/  MOV R18, UR12 ;  /* 0x0000000c00127c02 */ /* 0x000fe20008000f00 */
[----:B------:R-:W-:Y:S01]  /*3b70*/  IMAD.U32 R17, RZ, RZ, UR13 ;  /* 0x0000000dff117e24 */ /* 0x000fe2000f8e00ff */
[----:B------:R-:W-:Y:S01]  /*3b80*/  MOV R4, R16 ;  /* 0x0000001000047202 */ /* 0x000fe20000000f00 */
[----:B------:R-:W-:Y:S01]  /*3b90*/  IMAD.MOV.U32 R3, RZ, RZ, R19 ;  /* 0x000000ffff037224 */ /* 0x000fe200078e0013 */
[----:B------:R-:W-:Y:S02]  /*3ba0*/  MOV R25, R13 ;  /* 0x0000000d00197202 */ /* 0x000fe40000000f00 */
[----:B------:R-:W-:-:S07]  /*3bb0*/  MOV R24, 0x3bd0 ;  /* 0x00003bd000187802 */ /* 0x000fce0000000f00 */
[----:B------:R-:W-:Y:S05]  /*3bc0*/  CALL.REL.NOINC `($__internal_115_$__cuda_sm20_rem_s64) ;  /* 0x0000000800707944 */ /* 0x000fea0003c00000 */
[----:B------:R-:W-:-:S07]  /*3bd0*/  IMAD.MOV.U32 R9, RZ, RZ, R3 ;  /* 0x000000ffff097224 */ /* 0x000fce00078e0003 */
.L_x_3509:
[----:B------:R-:W-:Y:S05]  /*3be0*/  BSYNC.RECONVERGENT B0 ;  /* 0x0000000000007941 */ /* 0x000fea0003800200 */
.L_x_3507:
[----:B------:R-:W0:Y:S02]  /*3bf0*/  LDCU.64 UR8, c[0x0][UR8+0x450] ;  /* 0x00008a00080877ac */ /* 0x000e240008000a00 */
[C---:B0-----:R-:W-:Y:S02]  /*3c00*/  IMAD R3, R8.reuse, UR9, RZ ;  /* 0x0000000908037c24 */ /* 0x041fe4000f8e02ff */
[----:B------:R-:W-:-:S04]  /*3c10*/  IMAD.WIDE.U32 R14, R8, UR8, R14 ;  /* 0x00000008080e7c25 */ /* 0x000fc8000f8e000e */
[----:B------:R-:W-:-:S05]  /*3c20*/  IMAD R3, R9, UR8, R3 ;  /* 0x0000000809037c24 */ /* 0x000fca000f8e0203 */
[----:B------:R-:W-:-:S07]  /*3c30*/  IADD3 R15, PT, PT, R15, R3, RZ ;  /* 0x000000030f0f7210 */ /* 0x000fce0007ffe0ff */
.L_x_3460:
        /* <DEDUP_REMOVED lines=8> */
[----:B------:R-:W-:-:S05]  /*3cc0*/  IMAD.X R13, RZ, RZ, R0, P2 ;  /* 0x000000ffff0d7224 */ /* 0x000fca00010e0600 */
[----:B------:R-:W-:Y:S02]  /*3cd0*/  ISETP.GE.U32.AND.EX P1, PT, R13, R9, PT, P1 ;  /* 0x000000090d00720c */ /* 0x000fe40003f26110 */
[----:B0-----:R-:W-:-:S04]  /*3ce0*/  ISETP.GT.U32.AND P0, PT, R6, UR6, PT ;  /* 0x0000000606007c0c */ /* 0x001fc8000bf04070 */
[----:B------:R-:W-:-:S13]  /*3cf0*/  ISETP.GT.AND.EX P0, PT, R7, UR7, PT, P0 ;  /* 0x0000000707007c0c */ /* 0x000fda000bf04300 */
[----:B------:R-:W0:Y:S02]  /*3d00*/  @P0 LDC.64 R6, c[0x0][0x380] ;  /* 0x0000e000ff060b82 */ /* 0x000e240000000a00 */
[----:B0-----:R-:W-:-:S04]  /*3d10*/  @P0 LEA R6, P2, R14, R6, 0x1 ;  /* 0x000000060e060211 */ /* 0x001fc800078408ff */
[----:B------:R-:W-:-:S05]  /*3d20*/  @P0 LEA.HI.X R7, R14, R7, R15, 0x1, P2 ;  /* 0x000000070e070211 */ /* 0x000fca00010f0c0f */
[----:B-1----:R0:W-:Y:S01]  /*3d30*/  @P0 STG.E.U16 desc[UR4][R6.64], RZ ;  /* 0x000000ff06000986 */ /* 0x0021e2000c101504 */
[----:B------:R-:W-:Y:S05]  /*3d40*/  @P1 EXIT ;  /* 0x000000000000194d */ /* 0x000fea0003800000 */
[----:B------:R-:W-:-:S04]  /*3d50*/  IADD3 R3, P1, PT, -R10, R3, RZ ;  /* 0x000000030a037210 */ /* 0x000fc80007f3e1ff */
[----:B------:R-:W-:Y:S02]  /*3d60*/  ISETP.GT.U32.AND P0, PT, R3, UR6, PT ;  /* 0x0000000603007c0c */ /* 0x000fe4000bf04070 */
[----:B------:R-:W-:Y:S02]  /*3d70*/  IADD3.X R3, PT, PT, ~R11, R13, RZ, P1, !PT ;  /* 0x0000000d0b037210 */ /* 0x000fe40000ffe5ff */
[----:B------:R-:W-:Y:S02]  /*3d80*/  IADD3 R13, P3, PT, R2, 0x2, RZ ;  /* 0x00000002020d7810 */ /* 0x000fe40007f7e0ff */
[----:B------:R-:W-:Y:S02]  /*3d90*/  ISETP.GT.AND.EX P0, PT, R3, UR7, PT, P0 ;  /* 0x0000000703007c0c */ /* 0x000fe4000bf04300 */
[----:B------:R-:W-:Y:S02]  /*3da0*/  ISETP.GE.U32.AND P1, PT, R13, R8, PT ;  /* 0x000000080d00720c */ /* 0x000fe40003f26070 */
[----:B------:R-:W-:-:S04]  /*3db0*/  IADD3.X R17, PT, PT, RZ, R0, RZ, P3, !PT ;  /* 0x00000000ff117210 */ /* 0x000fc80001ffe4ff */
[----:B------:R-:W-:-:S05]  /*3dc0*/  ISETP.GE.U32.AND.EX P1, PT, R17, R9, PT, P1 ;  /* 0x000000091100720c */ /* 0x000fca0003f26110 */
[----:B0-----:R-:W0:Y:S08]  /*3dd0*/  @P0 LDC.64 R6, c[0x0][R5+0x448] ;  /* 0x0001120005060b82 */ /* 0x001e300000000a00 */
[----:B------:R-:W1:Y:S01]  /*3de0*/  @P0 LDC.64 R18, c[0x0][0x380] ;  /* 0x0000e000ff120b82 */ /* 0x000e620000000a00 */
[----:B0-----:R-:W-:-:S05]  /*3df0*/  @P0 IADD3 R3, P2, PT, R6, R14, RZ ;  /* 0x0000000e06030210 */ /* 0x001fca0007f5e0ff */
[----:B------:R-:W-:Y:S01]  /*3e00*/  @P0 IMAD.X R4, R7, 0x1, R15, P2 ;  /* 0x0000000107040824 */ /* 0x000fe200010e060f */
[----:B-1----:R-:W-:-:S04]  /*3e10*/  @P0 LEA R6, P2, R3, R18, 0x1 ;  /* 0x0000001203060211 */ /* 0x002fc800078408ff */
[----:B------:R-:W-:-:S05]  /*3e20*/  @P0 LEA.HI.X R7, R3, R19, R4, 0x1, P2 ;  /* 0x0000001303070211 */ /* 0x000fca00010f0c04 */
[----:B------:R0:W-:Y:S01]  /*3e30*/  @P0 STG.E.U16 desc[UR4][R6.64], RZ ;  /* 0x000000ff06000986 */ /* 0x0001e2000c101504 */
[----:B------:R-:W-:Y:S05]  /*3e40*/  @P1 EXIT ;  /* 0x000000000000194d */ /* 0x000fea0003800000 */
[----:B------:R-:W-:-:S04]  /*3e50*/  IADD3 R3, P1, PT, -R10, R13, RZ ;  /* 0x0000000d0a037210 */ /* 0x000fc80007f3e1ff */
[----:B------:R-:W-:Y:S01]  /*3e60*/  ISETP.GT.U32.AND P0, PT, R3, UR6, PT ;  /* 0x0000000603007c0c */ /* 0x000fe2000bf04070 */
[----:B------:R-:W-:-:S05]  /*3e70*/  IMAD.X R3, R17, 0x1, ~R11, P1 ;  /* 0x0000000111037824 */ /* 0x000fca00008e0e0b */
[----:B------:R-:W-:Y:S02]  /*3e80*/  ISETP.GT.AND.EX P0, PT, R3, UR7, PT, P0 ;  /* 0x0000000703007c0c */ /* 0x000fe4000bf04300 */
[----:B------:R-:W-:-:S04]  /*3e90*/  IADD3 R3, P1, PT, R2, 0x3, RZ ;  /* 0x0000000302037810 */ /* 0x000fc80007f3e0ff */
[----:B------:R-:W-:Y:S02]  /*3ea0*/  IADD3.X R17, PT, PT, RZ, R0, RZ, P1, !PT ;  /* 0x00000000ff117210 */ /* 0x000fe40000ffe4ff */
[----:B------:R-:W-:-:S04]  /*3eb0*/  IADD3 R0, P1, PT, -R10, R3, RZ ;  /* 0x000000030a007210 */ /* 0x000fc80007f3e1ff */
[----:B------:R-:W-:Y:S01]  /*3ec0*/  ISETP.GT.U32.AND P2, PT, R0, UR6, PT ;  /* 0x0000000600007c0c */ /* 0x000fe2000bf44070 */
[----:B------:R-:W1:Y:S01]  /*3ed0*/  @P0 LDC.64 R12, c[0x0][R5+0x448] ;  /* 0x00011200050c0b82 */ /* 0x000e620000000a00 */
[----:B------:R-:W-:Y:S01]  /*3ee0*/  IMAD.X R10, R17, 0x1, ~R11, P1 ;  /* 0x00000001110a7824 */ /* 0x000fe200008e0e0b */
[----:B------:R-:W-:-:S04]  /*3ef0*/  ISETP.GE.U32.AND P1, PT, R3, R8, PT ;  /* 0x000000080300720c */ /* 0x000fc80003f26070 */
[----:B------:R-:W-:Y:S02]  /*3f00*/  ISETP.GT.AND.EX P2, PT, R10, UR7, PT, P2 ;  /* 0x000000070a007c0c */ /* 0x000fe4000bf44320 */
[----:B0-----:R-:W0:Y:S02]  /*3f10*/  @P0 LDC.64 R6, c[0x0][0x380] ;  /* 0x0000e000ff060b82 */ /* 0x001e240000000a00 */
[----:B------:R-:W-:Y:S02]  /*3f20*/  ISETP.GE.U32.OR.EX P1, PT, R17, R9, !P2, P1 ;  /* 0x000000091100720c */ /* 0x000fe40005726510 */
[----:B-1----:R-:W-:-:S04]  /*3f30*/  @P0 LEA R2, P3, R12, R14, 0x1 ;  /* 0x0000000e0c020211 */ /* 0x002fc800078608ff */
[----:B------:R-:W-:Y:S02]  /*3f40*/  @P0 LEA.HI.X R12, R12, R15, R13, 0x1, P3 ;  /* 0x0000000f0c0c0211 */ /* 0x000fe400018f0c0d */
[----:B0-----:R-:W-:-:S04]  /*3f50*/  @P0 LEA R6, P3, R2, R6, 0x1 ;  /* 0x0000000602060211 */ /* 0x001fc800078608ff */
[----:B------:R-:W-:-:S05]  /*3f60*/  @P0 LEA.HI.X R7, R2, R7, R12, 0x1, P3 ;  /* 0x0000000702070211 */ /* 0x000fca00018f0c0c */
[----:B------:R0:W-:Y:S01]  /*3f70*/  @P0 STG.E.U16 desc[UR4][R6.64], RZ ;  /* 0x000000ff06000986 */ /* 0x0001e2000c101504 */
[----:B------:R-:W-:Y:S05]  /*3f80*/  @P1 EXIT ;  /* 0x000000000000194d */ /* 0x000fea0003800000 */
[----:B------:R-:W1:Y:S01]  /*3f90*/  LDC.64 R4, c[0x0][R5+0x448] ;  /* 0x0001120005047b82 */ /* 0x000e620000000a00 */
[----:B------:R-:W2:Y:S01]  /*3fa0*/  LDCU.64 UR6, c[0x0][0x380] ;  /* 0x00007000ff0677ac */ /* 0x000ea20008000a00 */
[----:B-1----:R-:W-:-:S04]  /*3fb0*/  IMAD.WIDE.U32 R2, R4, 0x3, R14 ;  /* 0x0000000304027825 */ /* 0x002fc800078e000e */
[----:B0-----:R-:W-:Y:S01]  /*3fc0*/  IMAD R7, R5, 0x3, RZ ;  /* 0x0000000305077824 */ /* 0x001fe200078e02ff */
[----:B--2---:R-:W-:-:S04]  /*3fd0*/  LEA R6, P0, R2, UR6, 0x1 ;  /* 0x0000000602067c11 */ /* 0x004fc8000f8008ff */
[----:B------:R-:W-:-:S04]  /*3fe0*/  IADD3 R3, PT, PT, R3, R7, RZ ;  /* 0x0000000703037210 */ /* 0x000fc80007ffe0ff */
[----:B------:R-:W-:-:S05]  /*3ff0*/  LEA.HI.X R7, R2, UR7, R3, 0x1, P0 ;  /* 0x0000000702077c11 */ /* 0x000fca00080f0c03 */
[----:B------:R-:W-:Y:S01]  /*4000*/  STG.E.U16 desc[UR4][R6.64], RZ ;  /* 0x000000ff06007986 */ /* 0x000fe2000c101504 */
[----:B------:R-:W-:Y:S05]  /*4010*/  EXIT ;  /* 0x000000000000794d */ /* 0x000fea0003800000 */
        .weak           $__internal_114_$__cuda_sm20_div_s64
        .type           $__internal_114_$__cuda_sm20_div_s64,@function
        .size           $__internal_114_$__cuda_sm20_div_s64,($__internal_115_$__cuda_sm20_rem_s64 - $__internal_114_$__cuda_sm20_div_s64)
$__internal_114_$__cuda_sm20_div_s64:
        /* <DEDUP_REMOVED lines=86> */
[----:B------:R-:W-:Y:S05]  /*4580*/  RET.REL.NODEC R18 `(_ZN2at6native16triu_tril_kernelIN3c108BFloat16ElLb0ELi4ELb1EEEvNS_4cuda6detail10TensorInfoIT_T0_EENS6_IKS7_S8_EEllS8_) ;  /* 0xffffffb8129c7950 */ /* 0x000fea0003c3ffff */
        .weak           $__internal_115_$__cuda_sm20_rem_s64
        .type           $__internal_115_$__cuda_sm20_rem_s64,@function
        .size           $__internal_115_$__cuda_sm20_rem_s64,(.L_x_6405 - $__internal_115_$__cuda_sm20_rem_s64)
$__internal_115_$__cuda_sm20_rem_s64:
        /* <DEDUP_REMOVED lines=79> */
[----:B------:R-:W-:Y:S06]  /*4a80*/  RET.REL.NODEC R24 `(_ZN2at6native16triu_tril_kernelIN3c108BFloat16ElLb0ELi4ELb1EEEvNS_4cuda6detail10TensorInfoIT_T0_EENS6_IKS7_S8_EEllS8_) ;  /* 0xffffffb4185c7950 */ /* 0x000fec0003c3ffff */
.L_x_3510:
        /* <DEDUP_REMOVED lines=15> */
.L_x_6405:


//--------------------- .text._ZN2at6native16triu_tril_kernelIN3c108BFloat16EiLb0ELi4ELb0EEEvNS_4cuda6detail10TensorInfoIT_T0_EENS6_IKS7_S8_EEllS8_ --------------------------
	.section	.text._ZN2at6native16triu_tril_kernelIN3c108BFloat16EiLb0ELi4ELb0EEEvNS_4cuda6detail10TensorInfoIT_T0_EENS6_IKS7_S8_EEllS8_,"ax",@progbits
	.align	128
        .global         _ZN2at6native16triu_tril_kernelIN3c108BFloat16EiLb0ELi4ELb0EEEvNS_4cuda6detail10TensorInfoIT_T0_EENS6_IKS7_S8_EEllS8_
        .type           _ZN2at6native16triu_tril_kernelIN3c108BFloat16EiLb0ELi4ELb0EEEvNS_4cuda6detail10TensorInfoIT_T0_EENS6_IKS7_S8_EEllS8_,@function
        .size           _ZN2at6native16triu_tril_kernelIN3c108BFloat16EiLb0ELi4ELb0EEEvNS_4cuda6detail10TensorInfoIT_T0_EENS6_IKS7_S8_EEllS8_,(.L_x_6407 - _ZN2at6native16triu_tril_kernelIN3c108BFloat16EiLb0ELi4ELb0EEEvNS_4cuda6detail10TensorInfoIT_T0_EENS6_IKS7_S8_EEllS8_)
        .other          _ZN2at6native16triu_tril_kernelIN3c108BFloat16EiLb0ELi4ELb0EEEvNS_4cuda6detail10TensorInfoIT_T0_EENS6_IKS7_S8_EEllS8_,@"STO_CUDA_ENTRY STV_DEFAULT"
_ZN2at6native16triu_tril_kernelIN3c108BFloat16EiLb0ELi4ELb0EEEvNS_4cuda6detail10TensorInfoIT_T0_EENS6_IKS7_S8_EEllS8_:
.text._ZN2at6native16triu_tril_kernelIN3c108BFloat16EiLb0ELi4ELb0EEEvNS_4cuda6detail10TensorInfoIT_T0_EENS6_IKS7_S8_EEllS8_:
        /* <DEDUP_REMOVED lines=40> */
.L_x_3512:
[----:B------:R-:W0:Y:S01]  /*0280*/  LDCU UR6, c[0x0][0x540] ;  /* 0x0000a800ff0677ac */ /* 0x000e220008000800 */
[----:B------:R-:W-:Y:S01]  /*0290*/  MOV R18, R4 ;  /* 0x0000000400127202 */ /* 0x000fe20000000f00 */
[----:B------:R-:W-:Y:S01]  /*02a0*/  IMAD.U32 R3, RZ, RZ, UR4 ;  /* 0x00000004ff037e24 */ /* 0x000fe2000f8e00ff */
[----:B------:R-:W-:Y:S01]  /*02b0*/  MOV R6, 0x2e0 ;  /* 0x000002e000067802 */ /* 0x000fe20000000f00 */
[----:B0-----:R-:W-:-:S07]  /*02c0*/  IMAD.U32 R2, RZ, RZ, UR6 ;  /* 0x00000006ff027e24 */ /* 0x001fce000f8e00ff */
[----:B------:R-:W-:Y:S05]  /*02d0*/  CALL.REL.NOINC `($__internal_116_$__cuda_sm20_div_s64) ;  /* 0x0000003400147944 */ /* 0x000fea0003c00000 */
[----:B------:R-:W0:Y:S01]  /*02e0*/  LDCU UR6, c[0x0][0x540] ;  /* 0x0000a800ff0677ac */ /* 0x000e220008000800 */
[----:B------:R-:W-:Y:S01]  /*02f0*/  IADD3 R3, PT, PT, -R9, RZ, RZ ;  /* 0x000000ff09037210 */ /* 0x000fe20007ffe1ff */
[----:B------:R-:W-:Y:S02]  /*0300*/  IMAD.MOV.U32 R16, RZ, RZ, R9 ;  /* 0x000000ffff107224 */ /* 0x000fe400078e0009 */
[----:B------:R-:W-:Y:S02]  /*0310*/  IMAD.MOV.U32 R17, RZ, RZ, R8 ;  /* 0x000000ffff117224 */ /* 0x000fe400078e0008 */
[----:B0-----:R-:W-:-:S07]  /*0320*/  IMAD R4, R3, UR6, R4 ;  /* 0x0000000603047c24 */ /* 0x001fce000f8e0204 */
.L_x_3513:
[----:B------:R-:W-:Y:S05]  /*0330*/  BSYNC.RECONVERGENT B0 ;  /* 0x0000000000007941 */ /* 0x000fea0003800200 */
.L_x_3511:
        /* <DEDUP_REMOVED lines=30> */
.L_x_3515:
[----:B------:R-:W-:Y:S01]  /*0520*/  IMAD.MOV.U32 R18, RZ, RZ, R16 ;  /* 0x000000ffff127224 */ /* 0x000fe200078e0010 */
[----:B------:R-:W-:Y:S01]  /*0530*/  MOV R6, 0x560 ;  /* 0x0000056000067802 */ /* 0x000fe20000000f00 */
[----:B------:R-:W-:-:S07]  /*0540*/  IMAD.MOV.U32 R5, RZ, RZ, R17 ;  /* 0x000000ffff057224 */ /* 0x000fce00078e0011 */
[----:B------:R-:W-:Y:S05]  /*0550*/  CALL.REL.NOINC `($__internal_116_$__cuda_sm20_div_s64) ;  /* 0x0000003000747944 */ /* 0x000fea0003c00000 */
[----:B------:R-:W-:Y:S01]  /*0560*/  IADD3 R7, PT, PT, -R9, RZ, RZ ;  /* 0x000000ff09077210 */ /* 0x000fe20007ffe1ff */
[----:B------:R-:W-:-:S04]  /*0570*/  IMAD.MOV.U32 R12, RZ, RZ, R9 ;  /* 0x000000ffff0c7224 */ /* 0x000fc800078e0009 */
[----:B------:R-:W-:-:S07]  /*0580*/  IMAD R7, R2, R7, R16 ;  /* 0x0000000702077224 */ /* 0x000fce00078e0210 */
.L_x_3516:
[----:B------:R-:W-:Y:S05]  /*0590*/  BSYNC.RECONVERGENT B0 ;  /* 0x0000000000007941 */ /* 0x000fea0003800200 */
.L_x_3514:
        /* <DEDUP_REMOVED lines=19> */
.L_x_3543:
        /* <DEDUP_REMOVED lines=30> */
.L_x_3520:
[----:B------:R-:W-:Y:S01]  /*08b0*/  IMAD.MOV.U32 R5, RZ, RZ, R8 ;  /* 0x000000ffff057224 */ /* 0x000fe200078e0008 */
[----:B------:R-:W-:Y:S01]  /*08c0*/  MOV R18, R12 ;  /* 0x0000000c00127202 */ /* 0x000fe20000000f00 */
[----:B------:R-:W-:Y:S01]  /*08d0*/  IMAD.U32 R2, RZ, RZ, UR7 ;  /* 0x00000007ff027e24 */ /* 0x000fe2000f8e00ff */
[----:B------:R-:W-:Y:S01]  /*08e0*/  MOV R6, 0x910 ;  /* 0x0000091000067802 */ /* 0x000fe20000000f00 */
[----:B------:R-:W-:-:S07]  /*08f0*/  IMAD.U32 R3, RZ, RZ, UR9 ;  /* 0x00000009ff037e24 */ /* 0x000fce000f8e00ff */
[----:B------:R-:W-:Y:S05]  /*0900*/  CALL.REL.NOINC `($__internal_116_$__cuda_sm20_div_s64) ;  /* 0x0000002c00887944 */ /* 0x000fea0003c00000 */
[----:B------:R-:W-:Y:S01]  /*0910*/  IADD3 R3, PT, PT, -R9, RZ, RZ ;  /* 0x000000ff09037210 */ /* 0x000fe20007ffe1ff */
[----:B------:R-:W-:Y:S02]  /*0920*/  IMAD.MOV.U32 R16, RZ, RZ, R9 ;  /* 0x000000ffff107224 */ /* 0x000fe400078e0009 */
[----:B------:R-:W-:Y:S02]  /*0930*/  IMAD.MOV.U32 R17, RZ, RZ, R8 ;  /* 0x000000ffff117224 */ /* 0x000fe400078e0008 */
[----:B------:R-:W-:-:S07]  /*0940*/  IMAD R3, R3, UR7, R12 ;  /* 0x0000000703037c24 */ /* 0x000fce000f8e020c */
.L_x_3521:
[----:B------:R-:W-:Y:S05]  /*0950*/  BSYNC.RECONVERGENT B0 ;  /* 0x0000000000007941 */ /* 0x000fea0003800200 */
.L_x_3519:
        /* <DEDUP_REMOVED lines=34> */
.L_x_3523:
[----:B------:R-:W-:Y:S01]  /*0b80*/  MOV R18, R16 ;  /* 0x0000001000127202 */ /* 0x000fe20000000f00 */
[----:B------:R-:W-:Y:S01]  /*0b90*/  IMAD.MOV.U32 R5, RZ, RZ, R17 ;  /* 0x000000ffff057224 */ /* 0x000fe200078e0011 */
[----:B------:R-:W-:Y:S01]  /*0ba0*/  MOV R3, UR12 ;  /* 0x0000000c00037c02 */ /* 0x000fe20008000f00 */
[----:B------:R-:W-:Y:S01]  /*0bb0*/  IMAD.U32 R2, RZ, RZ, UR11 ;  /* 0x0000000bff027e24 */ /* 0x000fe2000f8e00ff */
[----:B------:R-:W-:-:S07]  /*0bc0*/  MOV R6, 0xbe0 ;  /* 0x00000be000067802 */ /* 0x000fce0000000f00 */
[----:B------:R-:W-:Y:S05]  /*0bd0*/  CALL.REL.NOINC `($__internal_116_$__cuda_sm20_div_s64) ;  /* 0x0000002800d47944 */ /* 0x000fea0003c00000 */
[--C-:B------:R-:W-:Y:S01]  /*0be0*/  IMAD.MOV R17, RZ, RZ, -R9.reuse ;  /* 0x000000ffff117224 */ /* 0x100fe200078e0a09 */
[----:B------:R-:W-:Y:S01]  /*0bf0*/  MOV R13, R8 ;  /* 0x00000008000d7202 */ /* 0x000fe20000000f00 */
[----:B------:R-:W-:Y:S02]  /*0c00*/  IMAD.MOV.U32 R12, RZ, RZ, R9 ;  /* 0x000000ffff0c7224 */ /* 0x000fe400078e0009 */
[----:B------:R-:W-:-:S07]  /*0c10*/  IMAD R17, R17, UR11, R16 ;  /* 0x0000000b11117c24 */ /* 0x000fce000f8e0210 */
.L_x_3524:
[----:B------:R-:W-:Y:S05]  /*0c20*/  BSYNC.RECONVERGENT B0 ;  /* 0x0000000000007941 */ /* 0x000fea0003800200 */
.L_x_3522:
        /* <DEDUP_REMOVED lines=34> */
.L_x_3526:
[----:B------:R-:W-:Y:S01]  /*0e50*/  IMAD.MOV.U32 R18, RZ, RZ, R12 ;  /* 0x000000ffff127224 */ /* 0x000fe200078e000c */
[----:B------:R-:W-:Y:S01]  /*0e60*/  MOV R2, UR12 ;  /* 0x0000000c00027c02 */ /* 0x000fe20008000f00 */
[----:B------:R-:W-:Y:S01]  /*0e70*/  IMAD.MOV.U32 R5, RZ, RZ, R13 ;  /* 0x000000ffff057224 */ /* 0x000fe200078e000d */
[----:B------:R-:W-:Y:S01]  /*0e80*/  MOV R6, 0xeb0 ;  /* 0x00000eb000067802 */ /* 0x000fe20000000f00 */
[----:B------:R-:W-:-:S07]  /*0e90*/  IMAD.U32 R3, RZ, RZ, UR13 ;  /* 0x0000000dff037e24 */ /* 0x000fce000f8e00ff */
[----:B------:R-:W-:Y:S05]  /*0ea0*/  CALL.REL.NOINC `($__internal_116_$__cuda_sm20_div_s64) ;  /* 0x0000002800207944 */ /* 0x000fea0003c00000 */
[----:B------:R-:W-:Y:S01]  /*0eb0*/  IMAD.MOV R13, RZ, RZ, -R9 ;  /* 0x000000ffff0d7224 */ /* 0x000fe200078e0a09 */
[----:B------:R-:W-:Y:S01]  /*0ec0*/  MOV R16, R9 ;  /* 0x0000000900107202 */ /* 0x000fe20000000f00 */
[----:B------:R-:W-:Y:S02]  /*0ed0*/  IMAD.MOV.U32 R17, RZ, RZ, R8 ;  /* 0x000000ffff117224 */ /* 0x000fe400078e0008 */
[----:B------:R-:W-:-:S07]  /*0ee0*/  IMAD R13, R13, UR12, R12 ;  /* 0x0000000c0d0d7c24 */ /* 0x000fce000f8e020c */
.L_x_3527:
[----:B------:R-:W-:Y:S05]  /*0ef0*/  BSYNC.RECONVERGENT B0 ;  /* 0x0000000000007941 */ /* 0x000fea0003800200 */
.L_x_3525:
        /* <DEDUP_REMOVED lines=34> */
.L_x_3529:
[----:B------:R-:W-:Y:S01]  /*1120*/  IMAD.MOV.U32 R18, RZ, RZ, R16 ;  /* 0x000000ffff127224 */ /* 0x000fe200078e0010 */
[----:B------:R-:W-:Y:S01]  /*1130*/  MOV R5, R17 ;  /* 0x0000001100057202 */ /* 0x000fe20000000f00 */
[----:B------:R-:W-:Y:S01]  /*1140*/  IMAD.U32 R2, RZ, RZ, UR12 ;  /* 0x0000000cff027e24 */ /* 0x000fe2000f8e00ff */
[----:B------:R-:W-:Y:S02]  /*1150*/  MOV R3, UR13 ;  /* 0x0000000d00037c02 */ /* 0x000fe40008000f00 */
[----:B------:R-:W-:-:S07]  /*1160*/  MOV R6, 0x1180 ;  /* 0x0000118000067802 */ /* 0x000fce0000000f00 */
[----:B------:R-:W-:Y:S05]  /*1170*/  CALL.REL.NOINC `($__internal_116_$__cuda_sm20_div_s64) ;  /* 0x00000024006c7944 */ /* 0x000fea0003c00000 */
[----:B------:R-:W-:Y:S01]  /*1180*/  IMAD.MOV R17, RZ, RZ, -R9 ;  /* 0x000000ffff117224 */ /* 0x000fe200078e0a09 */
[----:B------:R-:W-:Y:S01]  /*1190*/  MOV R12, R9 ;  /* 0x00000009000c7202 */ /* 0x000fe20000000f00 */
[----:B------:R-:W-:Y:S02]  /*11a0*/  IMAD.MOV.U32 R13, RZ, RZ, R8 ;  /* 0x000000ffff0d7224 */ /* 0x000fe400078e0008 */
[----:B------:R-:W-:-:S07]  /*11b0*/  IMAD R17, R17, UR12, R16 ;  /* 0x0000000c11117c24 */ /* 0x000fce000f8e0210 */
.L_x_3530:
[----:B------:R-:W-:Y:S05]  /*11c0*/  BSYNC.RECONVERGENT B0 ;  /* 0x0000000000007941 */ /* 0x000fea0003800200 */
.L_x_3528:
        /* <DEDUP_REMOVED lines=34> */
.L_x_3532:
        /* <DEDUP_REMOVED lines=10> */
.L_x_3533:
[----:B------:R-:W-:Y:S05]  /*1490*/  BSYNC.RECONVERGENT B0 ;  /* 0x0000000000007941 */ /* 0x000fea0003800200 */
.L_x_3531:
        /* <DEDUP_REMOVED lines=34> */
.L_x_3535:
        /* <DEDUP_REMOVED lines=10> */
.L_x_3536:
[----:B------:R-:W-:Y:S05]  /*1760*/  BSYNC.RECONVERGENT B0 ;  /* 0x0000000000007941 */ /* 0x000fea0003800200 */
.L_x_3534:
        /* <DEDUP_REMOVED lines=34> */
.L_x_3538:
        /* <DEDUP_REMOVED lines=10> */
.L_x_3539:
[----:B------:R-:W-:Y:S05]  /*1a30*/  BSYNC.RECONVERGENT B0 ;  /* 0x0000000000007941 */ /* 0x000fea0003800200 */
.L_x_3537:
        /* <DEDUP_REMOVED lines=33> */
.L_x_3541:
[----:B------:R-:W-:Y:S01]  /*1c50*/  IMAD.MOV.U32 R18, RZ, RZ, R16 ;  /* 0x000000ffff127224 */ /* 0x000fe200078e0010 */
[----:B------:R-:W-:Y:S01]  /*1c60*/  MOV R5, R17 ;  /* 0x0000001100057202 */ /* 0x000fe20000000f00 */
[----:B------:R-:W-:Y:S01]  /*1c70*/  IMAD.U32 R2, RZ, RZ, UR11 ;  /* 0x0000000bff027e24 */ /* 0x000fe2000f8e00ff */
[----:B------:R-:W-:Y:S02]  /*1c80*/  MOV R3, UR12 ;  /* 0x0000000c00037c02 */ /* 0x000fe40008000f00 */
[----:B------:R-:W-:-:S07]  /*1c90*/  MOV R6, 0x1cb0 ;  /* 0x00001cb000067802 */ /* 0x000fce0000000f00 */
[----:B------:R-:W-:Y:S05]  /*1ca0*/  CALL.REL.NOINC `($__internal_116_$__cuda_sm20_div_s64) ;  /* 0x0000001800a07944 */ /* 0x000fea0003c00000 */
[----:B------:R-:W-:Y:S01]  /*1cb0*/  IMAD.MOV R17, RZ, RZ, -R9 ;  /* 0x000000ffff117224 */ /* 0x000fe200078e0a09 */
[----:B------:R-:W-:-:S03]  /*1cc0*/  MOV R12, R9 ;  /* 0x00000009000c7202 */ /* 0x000fc60000000f00 */
[----:B------:R-:W-:-:S07]  /*1cd0*/  IMAD R17, R17, UR11, R16 ;  /* 0x0000000b11117c24 */ /* 0x000fce000f8e0210 */
.L_x_3542:
[----:B------:R-:W-:Y:S05]  /*1ce0*/  BSYNC.RECONVERGENT B0 ;  /* 0x0000000000007941 */ /* 0x000fea0003800200 */
.L_x_3540:
        /* <DEDUP_REMOVED lines=9> */
.L_x_3518:
        /* <DEDUP_REMOVED lines=34> */
.L_x_3546:
[----:B------:R-:W-:Y:S01]  /*1fa0*/  MOV R5, R8 ;  /* 0x0000000800057202 */ /* 0x000fe20000000f00 */
[----:B------:R-:W-:Y:S01]  /*1fb0*/  IMAD.MOV.U32 R18, RZ, RZ, R12 ;  /* 0x000000ffff127224 */ /* 0x000fe200078e000c */
[----:B------:R-:W-:Y:S01]  /*1fc0*/  MOV R2, UR7 ;  /* 0x0000000700027c02 */ /* 0x000fe20008000f00 */
[----:B------:R-:W-:Y:S01]  /*1fd0*/  IMAD.U32 R3, RZ, RZ, UR8 ;  /* 0x00000008ff037e24 */ /* 0x000fe2000f8e00ff */
[----:B------:R-:W-:-:S07]  /*1fe0*/  MOV R6, 0x2000 ;  /* 0x0000200000067802 */ /* 0x000fce0000000f00 */
[----:B------:R-:W-:Y:S05]  /*1ff0*/  CALL.REL.NOINC `($__internal_116_$__cuda_sm20_div_s64) ;  /* 0x0000001400cc7944 */ /* 0x000fea0003c00000 */
[----:B------:R-:W-:Y:S01]  /*2000*/  IADD3 R3, PT, PT, -R9, RZ, RZ ;  /* 0x000000ff09037210 */ /* 0x000fe20007ffe1ff */
[----:B------:R-:W-:Y:S01]  /*2010*/  IMAD.MOV.U32 R16, RZ, RZ, R9 ;  /* 0x000000ffff107224 */ /* 0x000fe200078e0009 */
[----:B------:R-:W-:-:S03]  /*2020*/  MOV R17, R8 ;  /* 0x0000000800117202 */ /* 0x000fc60000000f00 */
[----:B------:R-:W-:-:S07]  /*2030*/  IMAD R3, R3, UR7, R12 ;  /* 0x0000000703037c24 */ /* 0x000fce000f8e020c */
.L_x_3547:
[----:B------:R-:W-:Y:S05]  /*2040*/  BSYNC.RECONVERGENT B0 ;  /* 0x0000000000007941 */ /* 0x000fea0003800200 */
.L_x_3545:
        /* <DEDUP_REMOVED lines=36> */
.L_x_3549:
        /* <DEDUP_REMOVED lines=10> */
.L_x_3550:
[----:B------:R-:W-:Y:S05]  /*2330*/  BSYNC.RECONVERGENT B0 ;  /* 0x0000000000007941 */ /* 0x000fea0003800200 */
.L_x_3548:
        /* <DEDUP_REMOVED lines=36> */
.L_x_3552:
        /* <DEDUP_REMOVED lines=10> */
.L_x_3553:
[----:B------:R-:W-:Y:S05]  /*2620*/  BSYNC.RECONVERGENT B0 ;  /* 0x0000000000007941 */ /* 0x000fea0003800200 */
.L_x_3551:
        /* <DEDUP_REMOVED lines=36> */
.L_x_3555:
[----:B------:R-:W-:Y:S01]  /*2870*/  MOV R18, R16 ;  /* 0x0000001000127202 */ /* 0x000fe20000000f00 */
[----:B------:R-:W-:Y:S01]  /*2880*/  IMAD.MOV.U32 R5, RZ, RZ, R17 ;  /* 0x000000ffff057224 */ /* 0x000fe200078e0011 */
[----:B------:R-:W-:Y:S01]  /*2890*/  MOV R2, UR11 ;  /* 0x0000000b00027c02 */ /* 0x000fe20008000f00 */
[----:B------:R-:W-:Y:S01]  /*28a0*/  IMAD.U32 R3, RZ, RZ, UR10 ;  /* 0x0000000aff037e24 */ /* 0x000fe2000f8e00ff */
[----:B------:R-:W-:-:S07]  /*28b0*/  MOV R6, 0x28d0 ;  /* 0x000028d000067802 */ /* 0x000fce0000000f00 */
[----:B------:R-:W-:Y:S05]  /*28c0*/  CALL.REL.NOINC `($__internal_116_$__cuda_sm20_div_s64) ;  /* 0x0000000c00987944 */ /* 0x000fea0003c00000 */
[----:B------:R-:W-:Y:S01]  /*28d0*/  IADD3 R17, PT, PT, -R9, RZ, RZ ;  /* 0x000000ff09117210 */ /* 0x000fe20007ffe1ff */
[----:B------:R-:W-:-:S04]  /*28e0*/  IMAD.MOV.U32 R12, RZ, RZ, R9 ;  /* 0x000000ffff0c7224 */ /* 0x000fc800078e0009 */
[----:B------:R-:W-:-:S07]  /*28f0*/  IMAD R17, R17, UR11, R16 ;  /* 0x0000000b11117c24 */ /* 0x000fce000f8e0210 */
.L_x_3556:
[----:B------:R-:W-:Y:S05]  /*2900*/  BSYNC.RECONVERGENT B0 ;  /* 0x0000000000007941 */ /* 0x000fea0003800200 */
.L_x_3554:
[----:B------:R-:W-:Y:S01]  /*2910*/  UMOV UR6, 0x6c ;  /* 0x0000006c00067882 */ /* 0x000fe20000000000 */
[----:B------:R-:W0:Y:S01]  /*2920*/  LDCU UR8, c[0x0][UR8+0x4c4] ;  /* 0x00009880080877ac */ /* 0x000e220008000800 */
[----:B------:R-:W-:Y:S02]  /*2930*/  ULEA UR6, UR9, UR6, 0x2 ;  /* 0x0000000609067291 */ /* 0x000fe4000f8e10ff */
[----:B------:R-:W-:-:S10]  /*2940*/  UIADD3 UR4, UPT, UPT, UR4, -0x4, URZ ;  /* 0xfffffffc04047890 */ /* 0x000fd4000fffe0ff */
[----:B------:R-:W1:Y:S01]  /*2950*/  LDCU UR6, c[0x0][UR6+0x380] ;  /* 0x00007000060677ac */ /* 0x000e620008000800 */
[C---:B0-----:R-:W-:Y:S02]  /*2960*/  IMAD R20, R17.reuse, UR8, R20 ;  /* 0x0000000811147c24 */ /* 0x041fe4000f8e0214 */
[----:B-1----:R-:W-:-:S07]  /*2970*/  IMAD R22, R17, UR6, R22 ;  /* 0x0000000611167c24 */ /* 0x002fce000f8e0216 */
.L_x_3544:
        /* <DEDUP_REMOVED lines=33> */
.L_x_3559:
        /* <DEDUP_REMOVED lines=10> */
.L_x_3560:
[----:B------:R-:W-:Y:S05]  /*2c30*/  BSYNC.RECONVERGENT B0 ;  /* 0x0000000000007941 */ /* 0x000fea0003800200 */
.L_x_3558:
        /* <DEDUP_REMOVED lines=36> */
.L_x_3562:
        /* <DEDUP_REMOVED lines=9> */
.L_x_3563:
[----:B------:R-:W-:Y:S05]  /*2f10*/  BSYNC.RECONVERGENT B0 ;  /* 0x0000000000007941 */ /* 0x000fea0003800200 */
.L_x_3561:
[----:B------:R-:W-:Y:S01]  /*2f20*/  UMOV UR5, 0x6c ;  /* 0x0000006c00057882 */ /* 0x000fe20000000000 */
[----:B------:R-:W0:Y:S01]  /*2f30*/  LDCU UR7, c[0x0][UR7+0x4c4] ;  /* 0x00009880070777ac */ /* 0x000e220008000800 */
[----:B------:R-:W-:Y:S02]  /*2f40*/  ULEA UR5, UR8, UR5, 0x2 ;  /* 0x0000000508057291 */ /* 0x000fe4000f8e10ff */
[----:B------:R-:W-:-:S10]  /*2f50*/  UIADD3 UR4, UPT, UPT, UR4, -0x2, URZ ;  /* 0xfffffffe04047890 */ /* 0x000fd4000fffe0ff */
[----:B------:R-:W1:Y:S01]  /*2f60*/  LDCU UR5, c[0x0][UR5+0x380] ;  /* 0x00007000050577ac */ /* 0x000e620008000800 */
[C---:B0-----:R-:W-:Y:S02]  /*2f70*/  IMAD R20, R17.reuse, UR7, R20 ;  /* 0x0000000711147c24 */ /* 0x041fe4000f8e0214 */
[----:B-1----:R-:W-:-:S07]  /*2f80*/  IMAD R22, R17, UR5, R22 ;  /* 0x0000000511167c24 */ /* 0x002fce000f8e0216 */
.L_x_3557:
        /* <DEDUP_REMOVED lines=29> */
.L_x_3565:
[----:B------:R-:W-:Y:S01]  /*3160*/  IMAD.MOV.U32 R3, RZ, RZ, R8 ;  /* 0x000000ffff037224 */ /* 0x000fe200078e0008 */
[----:B------:R-:W-:-:S07]  /*3170*/  MOV R2, 0x3190 ;  /* 0x0000319000027802 */ /* 0x000fce0000000f00 */
[----:B------:R-:W-:Y:S05]  /*3180*/  CALL.REL.NOINC `($__internal_117_$__cuda_sm20_rem_s64) ;  /* 0x0000000800c47944 */ /* 0x000fea0003c00000 */
.L_x_3566:
[----:B------:R-:W-:Y:S05]  /*3190*/  BSYNC.RECONVERGENT B0 ;  /* 0x0000000000007941 */ /* 0x000fea0003800200 */
.L_x_3564:
[----:B------:R-:W0:Y:S01]  /*31a0*/  LDCU UR4, c[0x0][UR6+0x4c4] ;  /* 0x00009880060477ac */ /* 0x000e220008000800 */
[----:B------:R-:W1:Y:S01]  /*31b0*/  LDCU UR6, c[0x0][UR6+0x3ec] ;  /* 0x00007d80060677ac */ /* 0x000e620008000800 */
[C---:B0-----:R-:W-:Y:S02]  /*31c0*/  IMAD R20, R12.reuse, UR4, R20 ;  /* 0x000000040c147c24 */ /* 0x041fe4000f8e0214 */
[----:B-1----:R-:W-:-:S07]  /*31d0*/  IMAD R22, R12, UR6, R22 ;  /* 0x000000060c167c24 */ /* 0x002fce000f8e0216 */
.L_x_3517:
[----:B------:R-:W0:Y:S01]  /*31e0*/  LDCU.64 UR6, c[0x0][0x530] ;  /* 0x0000a600ff0677ac */ /* 0x000e220008000a00 */
[----:B------:R-:W-:Y:S01]  /*31f0*/  IADD3 R2, PT, PT, R4, -R7, RZ ;  /* 0x8000000704027210 */ /* 0x000fe20007ffe0ff */
[----:B------:R-:W-:Y:S01]  /*3200*/  BSSY.RECONVERGENT B0, `(.L_x_3567) ;  /* 0x000003a000007945 */ /* 0x000fe20003800200 */
[----:B------:R-:W-:Y:S01]  /*3210*/  PRMT R6, RZ, 0x7610, R6 ;  /* 0x00007610ff067816 */ /* 0x000fe20000000006 */
[----:B------:R-:W1:Y:S01]  /*3220*/  LDCU.64 UR4, c[0x0][0x358] ;  /* 0x00006b00ff0477ac */ /* 0x000e620008000a00 */
[----:B------:R-:W-:Y:S02]  /*3230*/  PRMT R3, RZ, 0x7610, R3 ;  /* 0x00007610ff037816 */ /* 0x000fe40000000003 */
[----:B------:R-:W-:Y:S02]  /*3240*/  PRMT R5, RZ, 0x7610, R5 ;  /* 0x00007610ff057816 */ /* 0x000fe40000000005 */
[----:B0-----:R-:W-:Y:S02]  /*3250*/  ISETP.GT.U32.AND P0, PT, R2, UR6, PT ;  /* 0x0000000602007c0c */ /* 0x001fe4000bf04070 */
[----:B------:R-:W-:-:S04]  /*3260*/  SHF.R.S32.HI R2, RZ, 0x1f, R2 ;  /* 0x0000001fff027819 */ /* 0x000fc80000011402 */
[----:B------:R-:W-:Y:S02]  /*3270*/  ISETP.GT.AND.EX P0, PT, R2, UR7, PT, P0 ;  /* 0x0000000702007c0c */ /* 0x000fe4000bf04300 */
[----:B------:R-:W-:-:S11]  /*3280*/  PRMT R2, RZ, 0x7610, R2 ;  /* 0x00007610ff027816 */ /* 0x000fd60000000002 */
[----:B-1----:R-:W-:Y:S05]  /*3290*/  @P0 BRA `(.L_x_3568) ;  /* 0x0000000000c00947 */ /* 0x002fea0003800000 */
        /* <DEDUP_REMOVED lines=27> */
.L_x_3570:
[----:B------:R-:W-:Y:S05]  /*3450*/  BSYNC.RECONVERGENT B1 ;  /* 0x0000000000017941 */ /* 0x000fea0003800200 */
.L_x_3569:
[----:B0-----:R-:W-:-:S04]  /*3460*/  IMAD.IADD R9, R4, 0x1, -R7 ;  /* 0x0000000104097824 */ /* 0x001fc800078e0a07 */
[C---:B------:R-:W-:Y:S01]  /*3470*/  VIADD R8, R9.reuse, 0x2 ;  /* 0x0000000209087836 */ /* 0x040fe20000000000 */
[C---:B------:R-:W-:Y:S02]  /*3480*/  ISETP.GT.U32.AND P1, PT, R9.reuse, UR6, PT ;  /* 0x0000000609007c0c */ /* 0x040fe4000bf24070 */
[C---:B------:R-:W-:Y:S02]  /*3490*/  IADD3 R7, PT, PT, R9.reuse, 0x1, RZ ;  /* 0x0000000109077810 */ /* 0x040fe40007ffe0ff */
[----:B------:R-:W-:Y:S02]  /*34a0*/  SHF.R.S32.HI R10, RZ, 0x1f, R9 ;  /* 0x0000001fff0a7819 */ /* 0x000fe40000011409 */
[----:B------:R-:W-:Y:S02]  /*34b0*/  IADD3 R9, PT, PT, R9, 0x3, RZ ;  /* 0x0000000309097810 */ /* 0x000fe40007ffe0ff */
[----:B------:R-:W-:Y:S02]  /*34c0*/  ISETP.GT.U32.AND P0, PT, R7, UR6, PT ;  /* 0x0000000607007c0c */ /* 0x000fe4000bf04070 */
[----:B------:R-:W-:-:S02]  /*34d0*/  ISETP.GT.U32.AND P3, PT, R8, UR6, PT ;  /* 0x0000000608007c0c */ /* 0x000fc4000bf64070 */
[----:B------:R-:W-:Y:S02]  /*34e0*/  ISETP.GT.U32.AND P2, PT, R9, UR6, PT ;  /* 0x0000000609007c0c */ /* 0x000fe4000bf44070 */
[----:B------:R-:W-:Y:S02]  /*34f0*/  SHF.R.S32.HI R7, RZ, 0x1f, R7 ;  /* 0x0000001fff077819 */ /* 0x000fe40000011407 */
[----:B------:R-:W-:Y:S02]  /*3500*/  SHF.R.S32.HI R8, RZ, 0x1f, R8 ;  /* 0x0000001fff087819 */ /* 0x000fe40000011408 */
[----:B------:R-:W-:Y:S02]  /*3510*/  SHF.R.S32.HI R9, RZ, 0x1f, R9 ;  /* 0x0000001fff097819 */ /* 0x000fe40000011409 */
[----:B------:R-:W-:Y:S02]  /*3520*/  ISETP.GT.AND.EX P1, PT, R10, UR7, PT, P1 ;  /* 0x000000070a007c0c */ /* 0x000fe4000bf24310 */
[----:B------:R-:W-:-:S02]  /*3530*/  ISETP.GT.AND.EX P0, PT, R7, UR7, PT, P0 ;  /* 0x0000000707007c0c */ /* 0x000fc4000bf04300 */
[----:B------:R-:W-:Y:S02]  /*3540*/  ISETP.GT.AND.EX P3, PT, R8, UR7, PT, P3 ;  /* 0x0000000708007c0c */ /* 0x000fe4000bf64330 */
[----:B------:R-:W-:-:S07]  /*3550*/  ISETP.GT.AND.EX P2, PT, R9, UR7, PT, P2 ;  /* 0x0000000709007c0c */ /* 0x000fce000bf44320 */
[----:B-----5:R-:W-:Y:S02]  /*3560*/  @P1 PRMT R5, RZ, 0x7610, R5 ;  /* 0x00007610ff051816 */ /* 0x020fe40000000005 */
[----:B------:R-:W-:Y:S02]  /*3570*/  @P0 PRMT R3, RZ, 0x7610, R3 ;  /* 0x00007610ff030816 */ /* 0x000fe40000000003 */
[----:B------:R-:W-:Y:S02]  /*3580*/  @P3 PRMT R6, RZ, 0x7610, R6 ;  /* 0x00007610ff063816 */ /* 0x000fe40000000006 */
[----:B------:R-:W-:-:S07]  /*3590*/  @P2 PRMT R2, RZ, 0x7610, R2 ;  /* 0x00007610ff022816 */ /* 0x000fce0000000002 */
.L_x_3568:
[----:B------:R-:W-:Y:S05]  /*35a0*/  BSYNC.RECONVERGENT B0 ;  /* 0x0000000000007941 */ /* 0x000fea0003800200 */
.L_x_3567:
        /* <DEDUP_REMOVED lines=24> */
        .weak           $__internal_116_$__cuda_sm20_div_s64
        .type           $__internal_116_$__cuda_sm20_div_s64,@function
        .size           $__internal_116_$__cuda_sm20_div_s64,($__internal_117_$__cuda_sm20_rem_s64 - $__internal_116_$__cuda_sm20_div_s64)
$__internal_116_$__cuda_sm20_div_s64:
        /* <DEDUP_REMOVED lines=86> */
[----:B------:R-:W-:Y:S06]  /*3c90*/  RET.REL.NODEC R10 `(_ZN2at6native16triu_tril_kernelIN3c108BFloat16EiLb0ELi4ELb0EEEvNS_4cuda6detail10TensorInfoIT_T0_EENS6_IKS7_S8_EEllS8_) ;  /* 0xffffffc00ad87950 */ /* 0x000fec0003c3ffff */
        .weak           $__internal_117_$__cuda_sm20_rem_s64
        .type           $__internal_117_$__cuda_sm20_rem_s64,@function
        .size           $__internal_117_$__cuda_sm20_rem_s64,(.L_x_6407 - $__internal_117_$__cuda_sm20_rem_s64)
$__internal_117_$__cuda_sm20_rem_s64:
        /* <DEDUP_REMOVED lines=74> */
[----:B------:R-:W-:Y:S06]  /*4140*/  RET.REL.NODEC R2 `(_ZN2at6native16triu_tril_kernelIN3c108BFloat16EiLb0ELi4ELb0EEEvNS_4cuda6detail10TensorInfoIT_T0_EENS6_IKS7_S8_EEllS8_) ;  /* 0xffffffbc02ac7950 */ /* 0x000fec0003c3ffff */
.L_x_3571:
        /* <DEDUP_REMOVED lines=11> */
.L_x_6407:


//--------------------- .text._ZN2at6native16triu_tril_kernelIN3c108BFloat16EiLb0ELi4ELb1EEEvNS_4cuda6detail10TensorInfoIT_T0_EENS6_IKS7_S8_EEllS8_ --------------------------
	.section	.text._ZN2at6native16triu_tril_kernelIN3c108BFloat16EiLb0ELi4ELb1EEEvNS_4cuda6detail10TensorInfoIT_T0_EENS6_IKS7_S8_EEllS8_,"ax",@progbits
	.align	128
        .global         _ZN2at6native16triu_tril_kernelIN3c108BFloat16EiLb0ELi4ELb1EEEvNS_4cuda6detail10TensorInfoIT_T0_EENS6_IKS7_S8_EEllS8_
        .type           _ZN2at6native16triu_tril_kernelIN3c108BFloat16EiLb0ELi4ELb1EEEvNS_4cuda6detail10TensorInfoIT_T0_EENS6_IKS7_S8_EEllS8_,@function
        .size           _ZN2at6native16triu_tril_kernelIN3c108BFloat16EiLb0ELi4ELb1EEEvNS_4cuda6detail10TensorInfoIT_T0_EENS6_IKS7_S8_EEllS8_,(.L_x_6409 - _ZN2at6native16triu_tril_kernelIN3c108BFloat16EiLb0ELi4ELb1EEEvNS_4cuda6detail10TensorInfoIT_T0_EENS6_IKS7_S8_EEllS8_)
        .other          _ZN2at6native16triu_tril_kernelIN3c108BFloat16EiLb0ELi4ELb1EEEvNS_4cuda6detail10TensorInfoIT_T0_EENS6_IKS7_S8_EEllS8_,@"STO_CUDA_ENTRY STV_DEFAULT"
_ZN2at6native16triu_tril_kernelIN3c108BFloat16EiLb0ELi4ELb1EEEvNS_4cuda6detail10TensorInfoIT_T0_EENS6_IKS7_S8_EEllS8_:
.text._ZN2at6native16triu_tril_kernelIN3c108BFloat16EiLb0ELi4ELb1EEEvNS_4cuda6detail10TensorInfoIT_T0_EENS6_IKS7_S8_EEllS8_:
        /* <DEDUP_REMOVED lines=40> */
.L_x_3573:
[----:B------:R-:W0:Y:S01]  /*0280*/  LDCU UR6, c[0x0][0x540] ;  /* 0x0000a800ff0677ac */ /* 0x000e220008000800 */
[----:B------:R-:W-:Y:S01]  /*0290*/  MOV R20, R6 ;  /* 0x0000000600147202 */ /* 0x000fe20000000f00 */
[----:B------:R-:W-:Y:S01]  /*02a0*/  IMAD.U32 R4, RZ, RZ, UR4 ;  /* 0x00000004ff047e24 */ /* 0x000fe2000f8e00ff */
[----:B------:R-:W-:Y:S01]  /*02b0*/  MOV R8, 0x2e0 ;  /* 0x000002e000087802 */ /* 0x000fe20000000f00 */
[----:B0-----:R-:W-:-:S07]  /*02c0*/  IMAD.U32 R3, RZ, RZ, UR6 ;  /* 0x00000006ff037e24 */ /* 0x001fce000f8e00ff */
[----:B------:R-:W-:Y:S05]  /*02d0*/  CALL.REL.NOINC `($__internal_118_$__cuda_sm20_div_s64) ;  /* 0x0000003000c07944 */ /* 0x000fea0003c00000 */
[----:B------:R-:W0:Y:S01]  /*02e0*/  LDCU UR6, c[0x0][0x540] ;  /* 0x0000a800ff0677ac */ /* 0x000e220008000800 */
[----:B------:R-:W-:-:S05]  /*02f0*/  IADD3 R3, PT, PT, -R10, RZ, RZ ;  /* 0x000000ff0a037210 */ /* 0x000fca0007ffe1ff */
[----:B0-----:R-:W-:-:S07]  /*0300*/  IMAD R6, R3, UR6, R6 ;  /* 0x0000000603067c24 */ /* 0x001fce000f8e0206 */
.L_x_3574:
[----:B------:R-:W-:Y:S05]  /*0310*/  BSYNC.RECONVERGENT B0 ;  /* 0x0000000000007941 */ /* 0x000fea0003800200 */
.L_x_3572:
        /* <DEDUP_REMOVED lines=26> */
.L_x_3576:
[----:B------:R-:W-:Y:S01]  /*04c0*/  IMAD.MOV.U32 R16, RZ, RZ, R10 ;  /* 0x000000ffff107224 */ /* 0x000fe200078e000a */
[----:B------:R-:W-:Y:S02]  /*04d0*/  MOV R15, R11 ;  /* 0x0000000b000f7202 */ /* 0x000fe40000000f00 */
[----:B------:R-:W-:-:S07]  /*04e0*/  MOV R18, 0x500 ;  /* 0x0000050000127802 */ /* 0x000fce0000000f00 */
[----:B------:R-:W-:Y:S05]  /*04f0*/  CALL.REL.NOINC `($__internal_119_$__cuda_sm20_rem_s64) ;  /* 0x0000003400907944 */ /* 0x000fea0003c00000 */
[----:B------:R-:W-:-:S07]  /*0500*/  IMAD.MOV.U32 R21, RZ, RZ, R13 ;  /* 0x000000ffff157224 */ /* 0x000fce00078e000d */
.L_x_3577:
[----:B------:R-:W-:Y:S05]  /*0510*/  BSYNC.RECONVERGENT B0 ;  /* 0x0000000000007941 */ /* 0x000fea0003800200 */
.L_x_3575:
        /* <DEDUP_REMOVED lines=31> */
.L_x_3579:
[----:B------:R-:W-:Y:S01]  /*0710*/  MOV R20, R10 ;  /* 0x0000000a00147202 */ /* 0x000fe20000000f00 */
[----:B------:R-:W-:Y:S01]  /*0720*/  IMAD.MOV.U32 R5, RZ, RZ, R11 ;  /* 0x000000ffff057224 */ /* 0x000fe200078e000b */
[----:B------:R-:W-:Y:S01]  /*0730*/  MOV R8, 0x760 ;  /* 0x0000076000087802 */ /* 0x000fe20000000f00 */
[----:B------:R-:W-:-:S07]  /*0740*/  IMAD.MOV.U32 R4, RZ, RZ, R7 ;  /* 0x000000ffff047224 */ /* 0x000fce00078e0007 */
[----:B-1----:R-:W-:Y:S05]  /*0750*/  CALL.REL.NOINC `($__internal_118_$__cuda_sm20_div_s64) ;  /* 0x0000002c00a07944 */ /* 0x002fea0003c00000 */
[----:B------:R-:W-:-:S07]  /*0760*/  MOV R13, R10 ;  /* 0x0000000a000d7202 */ /* 0x000fce0000000f00 */
.L_x_3580:
[----:B------:R-:W-:Y:S05]  /*0770*/  BSYNC.RECONVERGENT B0 ;  /* 0x0000000000007941 */ /* 0x000fea0003800200 */
.L_x_3578:
        /* <DEDUP_REMOVED lines=14> */
.L_x_3607:
        /* <DEDUP_REMOVED lines=30> */
.L_x_3584:
[----:B------:R-:W-:Y:S01]  /*0a40*/  IMAD.MOV.U32 R5, RZ, RZ, R11 ;  /* 0x000000ffff057224 */ /* 0x000fe200078e000b */
[----:B------:R-:W-:Y:S01]  /*0a50*/  MOV R3, UR6 ;  /* 0x0000000600037c02 */ /* 0x000fe20008000f00 */
[----:B------:R-:W-:Y:S01]  /*0a60*/  IMAD.MOV.U32 R20, RZ, RZ, R13 ;  /* 0x000000ffff147224 */ /* 0x000fe200078e000d */
[----:B------:R-:W-:Y:S01]  /*0a70*/  MOV R8, 0xaa0 ;  /* 0x00000aa000087802 */ /* 0x000fe20000000f00 */
[----:B------:R-:W-:-:S07]  /*0a80*/  IMAD.U32 R4, RZ, RZ, UR8 ;  /* 0x00000008ff047e24 */ /* 0x000fce000f8e00ff */
[----:B------:R-:W-:Y:S05]  /*0a90*/  CALL.REL.NOINC `($__internal_118_$__cuda_sm20_div_s64) ;  /* 0x0000002800d07944 */ /* 0x000fea0003c00000 */
[----:B------:R-:W-:Y:S01]  /*0aa0*/  IMAD.MOV R4, RZ, RZ, -R10 ;  /* 0x000000ffff047224 */ /* 0x000fe200078e0a0a */
[----:B------:R-:W-:Y:S01]  /*0ab0*/  MOV R22, R10 ;  /* 0x0000000a00167202 */ /* 0x000fe20000000f00 */
[----:B------:R-:W-:Y:S02]  /*0ac0*/  IMAD.MOV.U32 R23, RZ, RZ, R11 ;  /* 0x000000ffff177224 */ /* 0x000fe400078e000b */
[----:B------:R-:W-:-:S07]  /*0ad0*/  IMAD R4, R4, UR6, R13 ;  /* 0x0000000604047c24 */ /* 0x000fce000f8e020d */
.L_x_3585:
[----:B------:R-:W-:Y:S05]  /*0ae0*/  BSYNC.RECONVERGENT B0 ;  /* 0x0000000000007941 */ /* 0x000fea0003800200 */
.L_x_3583:
        /* <DEDUP_REMOVED lines=34> */
.L_x_3587:
[----:B------:R-:W-:Y:S01]  /*0d10*/  IMAD.MOV.U32 R20, RZ, RZ, R22 ;  /* 0x000000ffff147224 */ /* 0x000fe200078e0016 */
[----:B------:R-:W-:Y:S01]  /*0d20*/  MOV R5, R23 ;  /* 0x0000001700057202 */ /* 0x000fe20000000f00 */
[----:B------:R-:W-:Y:S01]  /*0d30*/  IMAD.U32 R3, RZ, RZ, UR9 ;  /* 0x00000009ff037e24 */ /* 0x000fe2000f8e00ff */
[----:B------:R-:W-:Y:S01]  /*0d40*/  MOV R8, 0xd70 ;  /* 0x00000d7000087802 */ /* 0x000fe20000000f00 */
[----:B------:R-:W-:-:S07]  /*0d50*/  IMAD.U32 R4, RZ, RZ, UR7 ;  /* 0x00000007ff047e24 */ /* 0x000fce000f8e00ff */
[----:B------:R-:W-:Y:S05]  /*0d60*/  CALL.REL.NOINC `($__internal_118_$__cuda_sm20_div_s64) ;  /* 0x00000028001c7944 */ /* 0x000fea0003c00000 */
[----:B------:R-:W-:Y:S01]  /*0d70*/  IADD3 R3, PT, PT, -R10, RZ, RZ ;  /* 0x000000ff0a037210 */ /* 0x000fe20007ffe1ff */
[----:B------:R-:W-:Y:S02]  /*0d80*/  IMAD.MOV.U32 R16, RZ, RZ, R10 ;  /* 0x000000ffff107224 */ /* 0x000fe400078e000a */
[----:B------:R-:W-:Y:S02]  /*0d90*/  IMAD.MOV.U32 R17, RZ, RZ, R11 ;  /* 0x000000ffff117224 */ /* 0x000fe400078e000b */
[----:B------:R-:W-:-:S07]  /*0da0*/  IMAD R22, R3, UR9, R22 ;  /* 0x0000000903167c24 */ /* 0x000fce000f8e0216 */
.L_x_3588:
[----:B------:R-:W-:Y:S05]  /*0db0*/  BSYNC.RECONVERGENT B0 ;  /* 0x0000000000007941 */ /* 0x000fea0003800200 */
.L_x_3586:
        /* <DEDUP_REMOVED lines=34> */
.L_x_3590:
[----:B------:R-:W-:Y:S01]  /*0fe0*/  MOV R20, R16 ;  /* 0x0000001000147202 */ /* 0x000fe20000000f00 */
[----:B------:R-:W-:Y:S01]  /*0ff0*/  IMAD.MOV.U32 R5, RZ, RZ, R17 ;  /* 0x000000ffff057224 */ /* 0x000fe200078e0011 */
[----:B------:R-:W-:Y:S01]  /*1000*/  MOV R4, UR8 ;  /* 0x0000000800047c02 */ /* 0x000fe20008000f00 */
[----:B------:R-:W-:Y:S01]  /*1010*/  IMAD.U32 R3, RZ, RZ, UR9 ;  /* 0x00000009ff037e24 */ /* 0x000fe2000f8e00ff */
[----:B------:R-:W-:-:S07]  /*1020*/  MOV R8, 0x1040 ;  /* 0x0000104000087802 */ /* 0x000fce0000000f00 */
[----:B------:R-:W-:Y:S05]  /*1030*/  CALL.REL.NOINC `($__internal_118_$__cuda_sm20_div_s64) ;  /* 0x0000002400687944 */ /* 0x000fea0003c00000 */
[--C-:B------:R-:W-:Y:S01]  /*1040*/  IMAD.MOV R3, RZ, RZ, -R10.reuse ;  /* 0x000000ffff037224 */ /* 0x100fe200078e0a0a */
[----:B------:R-:W-:Y:S01]  /*1050*/  MOV R13, R11 ;  /* 0x0000000b000d7202 */ /* 0x000fe20000000f00 */
[----:B------:R-:W-:Y:S02]  /*1060*/  IMAD.MOV.U32 R12, RZ, RZ, R10 ;  /* 0x000000ffff0c7224 */ /* 0x000fe400078e000a */
[----:B------:R-:W-:-:S07]  /*1070*/  IMAD R16, R3, UR9, R16 ;  /* 0x0000000903107c24 */ /* 0x000fce000f8e0210 */
.L_x_3591:
[----:B------:R-:W-:Y:S05]  /*1080*/  BSYNC.RECONVERGENT B0 ;  /* 0x0000000000007941 */ /* 0x000fea0003800200 */
.L_x_3589:
        /* <DEDUP_REMOVED lines=34> */
.L_x_3593:
        /* <DEDUP_REMOVED lines=10> */
.L_x_3594:
[----:B------:R-:W-:Y:S05]  /*1350*/  BSYNC.RECONVERGENT B0 ;  /* 0x0000000000007941 */ /* 0x000fea0003800200 */
.L_x_3592:
        /* <DEDUP_REMOVED lines=34> */
.L_x_3596:
[----:B------:R-:W-:Y:S01]  /*1580*/  IMAD.MOV.U32 R20, RZ, RZ, R16 ;  /* 0x000000ffff147224 */ /* 0x000fe200078e0010 */
[----:B------:R-:W-:Y:S01]  /*1590*/  MOV R5, R17 ;  /* 0x0000001100057202 */ /* 0x000fe20000000f00 */
[----:B------:R-:W-:Y:S01]  /*15a0*/  IMAD.U32 R3, RZ, RZ, UR10 ;  /* 0x0000000aff037e24 */ /* 0x000fe2000f8e00ff */
[----:B------:R-:W-:Y:S01]  /*15b0*/  MOV R8, 0x15e0 ;  /* 0x000015e000087802 */ /* 0x000fe20000000f00 */
[----:B------:R-:W-:-:S07]  /*15c0*/  IMAD.U32 R4, RZ, RZ, UR8 ;  /* 0x00000008ff047e24 */ /* 0x000fce000f8e00ff */
[----:B------:R-:W-:Y:S05]  /*15d0*/  CALL.REL.NOINC `($__internal_118_$__cuda_sm20_div_s64) ;  /* 0x0000002000007944 */ /* 0x000fea0003c00000 */
[----:B------:R-:W-:Y:S01]  /*15e0*/  IADD3 R3, PT, PT, -R10, RZ, RZ ;  /* 0x000000ff0a037210 */ /* 0x000fe20007ffe1ff */
[----:B------:R-:W-:Y:S01]  /*15f0*/  IMAD.MOV.U32 R12, RZ, RZ, R10 ;  /* 0x000000ffff0c7224 */ /* 0x000fe200078e000a */
[----:B------:R-:W-:-:S03]  /*1600*/  MOV R13, R11 ;  /* 0x0000000b000d7202 */ /* 0x000fc60000000f00 */
[----:B------:R-:W-:-:S07]  /*1610*/  IMAD R16, R3, UR10, R16 ;  /* 0x0000000a03107c24 */ /* 0x000fce000f8e0210 */
.L_x_3597:
[----:B------:R-:W-:Y:S05]  /*1620*/  BSYNC.RECONVERGENT B0 ;  /* 0x0000000000007941 */ /* 0x000fea0003800200 */
.L_x_3595:
        /* <DEDUP_REMOVED lines=34> */
.L_x_3599:
[----:B------:R-:W-:Y:S01]  /*1850*/  MOV R20, R12 ;  /* 0x0000000c00147202 */ /* 0x000fe20000000f00 */
[----:B------:R-:W-:Y:S01]  /*1860*/  IMAD.MOV.U32 R5, RZ, RZ, R13 ;  /* 0x000000ffff057224 */ /* 0x000fe200078e000d */
[----:B------:R-:W-:Y:S01]  /*1870*/  MOV R3, UR10 ;  /* 0x0000000a00037c02 */ /* 0x000fe20008000f00 */
[----:B------:R-:W-:Y:S01]  /*1880*/  IMAD.U32 R4, RZ, RZ, UR9 ;  /* 0x00000009ff047e24 */ /* 0x000fe2000f8e00ff */
[----:B------:R-:W-:-:S07]  /*1890*/  MOV R8, 0x18b0 ;  /* 0x000018b000087802 */ /* 0x000fce0000000f00 */
[----:B------:R-:W-:Y:S05]  /*18a0*/  CALL.REL.NOINC `($__internal_118_$__cuda_sm20_div_s64) ;  /* 0x0000001c004c7944 */ /* 0x000fea0003c00000 */
[----:B------:R-:W-:Y:S01]  /*18b0*/  IADD3 R3, PT, PT, -R10, RZ, RZ ;  /* 0x000000ff0a037210 */ /* 0x000fe20007ffe1ff */
[----:B------:R-:W-:Y:S01]  /*18c0*/  IMAD.MOV.U32 R16, RZ, RZ, R10 ;  /* 0x000000ffff107224 */ /* 0x000fe200078e000a */
[----:B------:R-:W-:-:S03]  /*18d0*/  MOV R17, R11 ;  /* 0x0000000b00117202 */ /* 0x000fc60000000f00 */
[----:B------:R-:W-:-:S07]  /*18e0*/  IMAD R12, R3, UR10, R12 ;  /* 0x0000000a030c7c24 */ /* 0x000fce000f8e020c */
.L_x_3600:
[----:B------:R-:W-:Y:S05]  /*18f0*/  BSYNC.RECONVERGENT B0 ;  /* 0x0000000000007941 */ /* 0x000fea0003800200 */
.L_x_3598:
        /* <DEDUP_REMOVED lines=34> */
.L_x_3602:
        /* <DEDUP_REMOVED lines=10> */
.L_x_3603:
[----:B------:R-:W-:Y:S05]  /*1bc0*/  BSYNC.RECONVERGENT B0 ;  /* 0x0000000000007941 */ /* 0x000fea0003800200 */
.L_x_3601:
        /* <DEDUP_REMOVED lines=33> */
.L_x_3605:
[----:B------:R-:W-:Y:S01]  /*1de0*/  MOV R20, R12 ;  /* 0x0000000c00147202 */ /* 0x000fe20000000f00 */
[----:B------:R-:W-:Y:S01]  /*1df0*/  IMAD.MOV.U32 R5, RZ, RZ, R13 ;  /* 0x000000ffff057224 */ /* 0x000fe200078e000d */
[----:B------:R-:W-:Y:S01]  /*1e00*/  MOV R3, UR8 ;  /* 0x0000000800037c02 */ /* 0x000fe20008000f00 */
[----:B------:R-:W-:Y:S01]  /*1e10*/  IMAD.U32 R4, RZ, RZ, UR9 ;  /* 0x00000009ff047e24 */ /* 0x000fe2000f8e00ff */
[----:B------:R-:W-:-:S07]  /*1e20*/  MOV R8, 0x1e40 ;  /* 0x00001e4000087802 */ /* 0x000fce0000000f00 */
[----:B------:R-:W-:Y:S05]  /*1e30*/  CALL.REL.NOINC `($__internal_118_$__cuda_sm20_div_s64) ;  /* 0x0000001400e87944 */ /* 0x000fea0003c00000 */
[----:B------:R-:W-:Y:S01]  /*1e40*/  IADD3 R3, PT, PT, -R10, RZ, RZ ;  /* 0x000000ff0a037210 */ /* 0x000fe20007ffe1ff */
[----:B------:R-:W-:-:S04]  /*1e50*/  IMAD.MOV.U32 R13, RZ, RZ, R10 ;  /* 0x000000ffff0d7224 */ /* 0x000fc800078e000a */
[----:B------:R-:W-:-:S07]  /*1e60*/  IMAD R12, R3, UR8, R12 ;  /* 0x00000008030c7c24 */ /* 0x000fce000f8e020c */
.L_x_3606:
[----:B------:R-:W-:Y:S05]  /*1e70*/  BSYNC.RECONVERGENT B0 ;  /* 0x0000000000007941 */ /* 0x000fea0003800200 */
.L_x_3604:
        /* <DEDUP_REMOVED lines=9> */
.L_x_3582:
        /* <DEDUP_REMOVED lines=34> */
.L_x_3610:
[----:B------:R-:W-:Y:S01]  /*2130*/  IMAD.MOV.U32 R5, RZ, RZ, R11 ;  /* 0x000000ffff057224 */ /* 0x000fe200078e000b */
[----:B------:R-:W-:Y:S01]  /*2140*/  MOV R20, R13 ;  /* 0x0000000d00147202 */ /* 0x000fe20000000f00 */
[----:B------:R-:W-:Y:S01]  /*2150*/  IMAD.U32 R3, RZ, RZ, UR5 ;  /* 0x00000005ff037e24 */ /* 0x000fe2000f8e00ff */
[----:B------:R-:W-:Y:S02]  /*2160*/  MOV R4, UR6 ;  /* 0x0000000600047c02 */ /* 0x000fe40008000f00 */
[----:B------:R-:W-:-:S07]  /*2170*/  MOV R8, 0x2190 ;  /* 0x0000219000087802 */ /* 0x000fce0000000f00 */
[----:B------:R-:W-:Y:S05]  /*2180*/  CALL.REL.NOINC `($__internal_118_$__cuda_sm20_div_s64) ;  /* 0x0000001400147944 */ /* 0x000fea0003c00000 */
[----:B------:R-:W-:Y:S01]  /*2190*/  IMAD.MOV R4, RZ, RZ, -R10 ;  /* 0x000000ffff047224 */ /* 0x000fe200078e0a0a */
[----:B------:R-:W-:Y:S01]  /*21a0*/  MOV R16, R10 ;  /* 0x0000000a00107202 */ /* 0x000fe20000000f00 */
[----:B------:R-:W-:Y:S02]  /*21b0*/  IMAD.MOV.U32 R17, RZ, RZ, R11 ;  /* 0x000000ffff117224 */ /* 0x000fe400078e000b */
[----:B------:R-:W-:-:S07]  /*21c0*/  IMAD R4, R4, UR5, R13 ;  /* 0x0000000504047c24 */ /* 0x000fce000f8e020d */
.L_x_3611:
[----:B------:R-:W-:Y:S05]  /*21d0*/  BSYNC.RECONVERGENT B0 ;  /* 0x0000000000007941 */ /* 0x000fea0003800200 */
.L_x_3609:
        /* <DEDUP_REMOVED lines=34> */
.L_x_3613:
        /* <DEDUP_REMOVED lines=10> */
.L_x_3614:
[----:B------:R-:W-:Y:S05]  /*24a0*/  BSYNC.RECONVERGENT B0 ;  /* 0x0000000000007941 */ /* 0x000fea0003800200 */
.L_x_3612:
        /* <DEDUP_REMOVED lines=34> */
.L_x_3616:
        /* <DEDUP_REMOVED lines=10> */
.L_x_3617:
[----:B------:R-:W-:Y:S05]  /*2770*/  BSYNC.RECONVERGENT B0 ;  /* 0x0000000000007941 */ /* 0x000fea0003800200 */
.L_x_3615:
        /* <DEDUP_REMOVED lines=34> */
.L_x_3619:
[----:B------:R-:W-:Y:S01]  /*29a0*/  IMAD.MOV.U32 R20, RZ, RZ, R16 ;  /* 0x000000ffff147224 */ /* 0x000fe200078e0010 */
[----:B------:R-:W-:Y:S01]  /*29b0*/  MOV R5, R17 ;  /* 0x0000001100057202 */ /* 0x000fe20000000f00 */
[----:B------:R-:W-:Y:S01]  /*29c0*/  IMAD.U32 R3, RZ, RZ, UR8 ;  /* 0x00000008ff037e24 */ /* 0x000fe2000f8e00ff */
[----:B------:R-:W-:Y:S02]  /*29d0*/  MOV R4, UR7 ;  /* 0x0000000700047c02 */ /* 0x000fe40008000f00 */
[----:B------:R-:W-:-:S07]  /*29e0*/  MOV R8, 0x2a00 ;  /* 0x00002a0000087802 */ /* 0x000fce0000000f00 */
[----:B------:R-:W-:Y:S05]  /*29f0*/  CALL.REL.NOINC `($__internal_118_$__cuda_sm20_div_s64) ;  /* 0x0000000800f87944 */ /* 0x000fea0003c00000 */
[----:B------:R-:W-:Y:S01]  /*2a00*/  IMAD.MOV R3, RZ, RZ, -R10 ;  /* 0x000000ffff037224 */ /* 0x000fe200078e0a0a */
[----:B------:R-:W-:-:S03]  /*2a10*/  MOV R13, R10 ;  /* 0x0000000a000d7202 */ /* 0x000fc60000000f00 */
[----:B------:R-:W-:-:S07]  /*2a20*/  IMAD R16, R3, UR8, R16 ;  /* 0x0000000803107c24 */ /* 0x000fce000f8e0210 */
.L_x_3620:
[----:B------:R-:W-:Y:S05]  /*2a30*/  BSYNC.RECONVERGENT B0 ;  /* 0x0000000000007941 */ /* 0x000fea0003800200 */
.L_x_3618:
[----:B------:R-:W-:Y:S01]  /*2a40*/  UMOV UR5, 0x6c ;  /* 0x0000006c00057882 */ /* 0x000fe20000000000 */
[----:B------:R-:W-:Y:S02]  /*2a50*/  UIADD3 UR4, UPT, UPT, UR4, -0x4, URZ ;  /* 0xfffffffc04047890 */ /* 0x000fe4000fffe0ff */
[----:B------:R-:W-:-:S12]  /*2a60*/  ULEA UR5, UR6, UR5, 0x2 ;  /* 0x0000000506057291 */ /* 0x000fd8000f8e10ff */
[----:B------:R-:W0:Y:S02]  /*2a70*/  LDCU UR5, c[0x0][UR5+0x380] ;  /* 0x00007000050577ac */ /* 0x000e240008000800 */
[----:B0-----:R-:W-:-:S07]  /*2a80*/  IMAD R21, R16, UR5, R21 ;  /* 0x0000000510157c24 */ /* 0x001fce000f8e0215 */
.L_x_3608:
        /* <DEDUP_REMOVED lines=33> */
.L_x_3623:
        /* <DEDUP_REMOVED lines=10> */
.L_x_3624:
[----:B------:R-:W-:Y:S05]  /*2d40*/  BSYNC.RECONVERGENT B0 ;  /* 0x0000000000007941 */ /* 0x000fea0003800200 */
.L_x_3622:
        /* <DEDUP_REMOVED lines=34> */
.L_x_3626:
        /* <DEDUP_REMOVED lines=9> */
.L_x_3627:
[----:B------:R-:W-:Y:S05]  /*3000*/  BSYNC.RECONVERGENT B0 ;  /* 0x0000000000007941 */ /* 0x000fea0003800200 */
.L_x_3625:
[----:B------:R-:W-:Y:S01]  /*3010*/  UMOV UR5, 0x6c ;  /* 0x0000006c00057882 */ /* 0x000fe20000000000 */
[----:B------:R-:W-:Y:S02]  /*3020*/  UIADD3 UR4, UPT, UPT, UR4, -0x2, URZ ;  /* 0xfffffffe04047890 */ /* 0x000fe4000fffe0ff */
[----:B------:R-:W-:-:S12]  /*3030*/  ULEA UR5, UR7, UR5, 0x2 ;  /* 0x0000000507057291 */ /* 0x000fd8000f8e10ff */
[----:B------:R-:W0:Y:S02]  /*3040*/  LDCU UR5, c[0x0][UR5+0x380] ;  /* 0x00007000050577ac */ /* 0x000e240008000800 */
[----:B0-----:R-:W-:-:S07]  /*3050*/  IMAD R21, R16, UR5, R21 ;  /* 0x0000000510157c24 */ /* 0x001fce000f8e0215 */
.L_x_3621:
        /* <DEDUP_REMOVED lines=29> */
.L_x_3629:
[----:B------:R-:W-:Y:S01]  /*3230*/  MOV R16, R13 ;  /* 0x0000000d00107202 */ /* 0x000fe20000000f00 */
[----:B------:R-:W-:Y:S01]  /*3240*/  IMAD.MOV.U32 R15, RZ, RZ, R11 ;  /* 0x000000ffff0f7224 */ /* 0x000fe200078e000b */
[----:B------:R-:W-:Y:S01]  /*3250*/  MOV R3, UR5 ;  /* 0x0000000500037c02 */ /* 0x000fe20008000f00 */
[----:B------:R-:W-:Y:S01]  /*3260*/  IMAD.U32 R7, RZ, RZ, UR6 ;  /* 0x00000006ff077e24 */ /* 0x000fe2000f8e00ff */
[----:B------:R-:W-:-:S07]  /*3270*/  MOV R18, 0x3290 ;  /* 0x0000329000127802 */ /* 0x000fce0000000f00 */
[----:B------:R-:W-:Y:S05]  /*3280*/  CALL.REL.NOINC `($__internal_119_$__cuda_sm20_rem_s64) ;  /* 0x00000008002c7944 */ /* 0x000fea0003c00000 */
.L_x_3630:
[----:B------:R-:W-:Y:S05]  /*3290*/  BSYNC.RECONVERGENT B0 ;  /* 0x0000000000007941 */ /* 0x000fea0003800200 */
.L_x_3628:
[----:B------:R-:W-:Y:S02]  /*32a0*/  UMOV UR5, 0x6c ;  /* 0x0000006c00057882 */ /* 0x000fe40000000000 */
[----:B------:R-:W-:-:S12]  /*32b0*/  ULEA UR5, UR4, UR5, 0x2 ;  /* 0x0000000504057291 */ /* 0x000fd8000f8e10ff */
[----:B------:R-:W0:Y:S02]  /*32c0*/  LDCU UR5, c[0x0][UR5+0x380] ;  /* 0x00007000050577ac */ /* 0x000e240008000800 */
[----:B0-----:R-:W-:-:S07]  /*32d0*/  IMAD R21, R13, UR5, R21 ;  /* 0x000000050d157c24 */ /* 0x001fce000f8e0215 */
.L_x_3581:
[----:B------:R-:W0:Y:S02]  /*32e0*/  LDC R3, c[0x0][R2+0x45c] ;  /* 0x0001170002037b82 */ /* 0x000e240000000800 */
[----:B0-----:R-:W-:-:S04]  /*32f0*/  VIMNMX R3, PT, PT, R3, R6, !PT ;  /* 0x0000000603037248 */ /* 0x001fc80007fe0100 */
[----:B------:R-:W-:-:S04]  /*3300*/  IADD3 R6, PT, PT, R3, -R6, RZ ;  /* 0x8000000603067210 */ /* 0x000fc80007ffe0ff */
        /* <DEDUP_REMOVED lines=9> */
[----:B0-----:R-:W-:-:S05]  /*33a0*/  @P0 IMAD.WIDE R4, R21, 0x2, R4 ;  /* 0x0000000215040825 */ /* 0x001fca00078e0204 */
[----:B-1----:R0:W-:Y:S01]  /*33b0*/  @P0 STG.E.U16 desc[UR4][R4.64], RZ ;  /* 0x000000ff04000986 */ /* 0x0021e2000c101504 */
[----:B------:R-:W-:Y:S05]  /*33c0*/  @!P1 EXIT ;  /* 0x000000000000994d */ /* 0x000fea0003800000 */
[----:B------:R-:W-:Y:S01]  /*33d0*/  VIADD R3, R0, 0x1 ;  /* 0x0000000100037836 */ /* 0x000fe20000000000 */
[----:B------:R-:W-:-:S04]  /*33e0*/  ISETP.NE.AND P1, PT, R6, 0x2, PT ;  /* 0x000000020600780c */ /* 0x000fc80003f25270 */
[----:B------:R-:W-:Y:S02]  /*33f0*/  ISETP.GT.U32.AND P0, PT, R3, UR6, PT ;  /* 0x0000000603007c0c */ /* 0x000fe4000bf04070 */
[----:B------:R-:W-:-:S04]  /*3400*/  SHF.R.S32.HI R3, RZ, 0x1f, R3 ;  /* 0x0000001fff037819 */ /* 0x000fc80000011403 */
[----:B------:R-:W-:-:S13]  /*3410*/  ISETP.GT.AND.EX P0, PT, R3, UR7, PT, P0 ;  /* 0x0000000703007c0c */ /* 0x000fda000bf04300 */
[----:B------:R-:W1:Y:S08]  /*3420*/  @P0 LDC R8, c[0x0][R2+0x3e8] ;  /* 0x0000fa0002080b82 */ /* 0x000e700000000800 */
[----:B0-----:R-:W0:Y:S01]  /*3430*/  @P0 LDC.64 R4, c[0x0][0x380] ;  /* 0x0000e000ff040b82 */ /* 0x001e220000000a00 */
[----:B-1----:R-:W-:-:S05]  /*3440*/  @P0 IADD3 R3, PT, PT, R8, R21, RZ ;  /* 0x0000001508030210 */ /* 0x002fca0007ffe0ff */
[----:B0-----:R-:W-:-:S05]  /*3450*/  @P0 IMAD.WIDE R4, R3, 0x2, R4 ;  /* 0x0000000203040825 */ /* 0x001fca00078e0204 */
[----:B------:R0:W-:Y:S01]  /*3460*/  @P0 STG.E.U16 desc[UR4][R4.64], RZ ;  /* 0x000000ff04000986 */ /* 0x0001e2000c101504 */
        /* <DEDUP_REMOVED lines=8> */
[----:B-1----:R-:W-:-:S05]  /*34f0*/  @P0 LEA R3, R8, R21, 0x1 ;  /* 0x0000001508030211 */ /* 0x002fca00078e08ff */
[----:B0-----:R-:W-:-:S05]  /*3500*/  @P0 IMAD.WIDE R4, R3, 0x2, R4 ;  /* 0x0000000203040825 */ /* 0x001fca00078e0204 */
[----:B------:R0:W-:Y:S01]  /*3510*/  @P0 STG.E.U16 desc[UR4][R4.64], RZ ;  /* 0x000000ff04000986 */ /* 0x0001e2000c101504 */
[----:B------:R-:W-:Y:S05]  /*3520*/  @!P1 EXIT ;  /* 0x000000000000994d */ /* 0x000fea0003800000 */
[----:B------:R-:W-:-:S05]  /*3530*/  VIADD R0, R0, 0x3 ;  /* 0x0000000300007836 */ /* 0x000fca0000000000 */
[----:B------:R-:W-:Y:S02]  /*3540*/  ISETP.GT.U32.AND P0, PT, R0, UR6, PT ;  /* 0x0000000600007c0c */ /* 0x000fe4000bf04070 */
[----:B------:R-:W-:-:S04]  /*3550*/  SHF.R.S32.HI R0, RZ, 0x1f, R0 ;  /* 0x0000001fff007819 */ /* 0x000fc80000011400 */
[----:B------:R-:W-:-:S13]  /*3560*/  ISETP.GT.AND.EX P0, PT, R0, UR7, PT, P0 ;  /* 0x0000000700007c0c */ /* 0x000fda000bf04300 */
[----:B------:R-:W-:Y:S05]  /*3570*/  @!P0 EXIT ;  /* 0x000000000000894d */ /* 0x000fea0003800000 */
[----:B------:R-:W1:Y:S08]  /*3580*/  LDC R2, c[0x0][R2+0x3e8] ;  /* 0x0000fa0002027b82 */ /* 0x000e700000000800 */
[----:B0-----:R-:W0:Y:S01]  /*3590*/  LDC.64 R4, c[0x0][0x380] ;  /* 0x0000e000ff047b82 */ /* 0x001e220000000a00 */
[----:B-1----:R-:W-:-:S04]  /*35a0*/  IMAD R21, R2, 0x3, R21 ;  /* 0x0000000302157824 */ /* 0x002fc800078e0215 */
[----:B0-----:R-:W-:-:S05]  /*35b0*/  IMAD.WIDE R4, R21, 0x2, R4 ;  /* 0x0000000215047825 */ /* 0x001fca00078e0204 */
[----:B------:R-:W-:Y:S01]  /*35c0*/  STG.E.U16 desc[UR4][R4.64], RZ ;  /* 0x000000ff04007986 */ /* 0x000fe2000c101504 */
[----:B------:R-:W-:Y:S05]  /*35d0*/  EXIT ;  /* 0x000000000000794d */ /* 0x000fea0003800000 */
        .weak           $__internal_118_$__cuda_sm20_div_s64
        .type           $__internal_118_$__cuda_sm20_div_s64,@function
        .size           $__internal_118_$__cuda_sm20_div_s64,($__internal_119_$__cuda_sm20_rem_s64 - $__internal_118_$__cuda_sm20_div_s64)
$__internal_118_$__cuda_sm20_div_s64:
        /* <DEDUP_REMOVED lines=85> */
[----:B------:R-:W-:Y:S06]  /*3b30*/  RET.REL.NODEC R8 `(_ZN2at6native16triu_tril_kernelIN3c108BFloat16EiLb0ELi4ELb1EEEvNS_4cuda6detail10TensorInfoIT_T0_EENS6_IKS7_S8_EEllS8_) ;  /* 0xffffffc408307950 */ /* 0x000fec0003c3ffff */
        .weak           $__internal_119_$__cuda_sm20_rem_s64
        .type           $__internal_119_$__cuda_sm20_rem_s64,@function
        .size           $__internal_119_$__cuda_sm20_rem_s64,(.L_x_6409 - $__internal_119_$__cuda_sm20_rem_s64)
$__internal_119_$__cuda_sm20_rem_s64:
        /* <DEDUP_REMOVED lines=74> */
[----:B------:R-:W-:Y:S06]  /*3fe0*/  RET.REL.NODEC R18 `(_ZN2at6native16triu_tril_kernelIN3c108BFloat16EiLb0ELi4ELb1EEEvNS_4cuda6detail10TensorInfoIT_T0_EENS6_IKS7_S8_EEllS8_) ;  /* 0xffffffc012047950 */ /* 0x000fec0003c3ffff */
.L_x_3631:
        /* <DEDUP_REMOVED lines=9> */
.L_x_6409:


//--------------------- .text._ZN2at6native16triu_tril_kernelIN3c104HalfElLb0ELi4ELb0EEEvNS_4cuda6detail10TensorInfoIT_T0_EENS6_IKS7_S8_EEllS8_ --------------------------
	.section	.text._ZN2at6native16triu_tril_kernelIN3c104HalfElLb0ELi4ELb0EEEvNS_4cuda6detail10TensorInfoIT_T0_EENS6_IKS7_S8_EEllS8_,"ax",@progbits
	.align	128
        .global         _ZN2at6native16triu_tril_kernelIN3c104HalfElLb0ELi4ELb0EEEvNS_4cuda6detail10TensorInfoIT_T0_EENS6_IKS7_S8_EEllS8_
        .type           _ZN2at6native16triu_tril_kernelIN3c104HalfElLb0ELi4ELb0EEEvNS_4cuda6detail10TensorInfoIT_T0_EENS6_IKS7_S8_EEllS8_,@function
        .size           _ZN2at6native16triu_tril_kernelIN3c104HalfElLb0ELi4ELb0EEEvNS_4cuda6detail10TensorInfoIT_T0_EENS6_IKS7_S8_EEllS8_,(.L_x_6411 - _ZN2at6native16triu_tril_kernelIN3c104HalfElLb0ELi4ELb0EEEvNS_4cuda6detail10TensorInfoIT_T0_EENS6_IKS7_S8_EEllS8_)
        .other          _ZN2at6native16triu_tril_kernelIN3c104HalfElLb0ELi4ELb0EEEvNS_4cuda6detail10TensorInfoIT_T0_EENS6_IKS7_S8_EEllS8_,@"STO_CUDA_ENTRY STV_DEFAULT"
_ZN2at6native16triu_tril_kernelIN3c104HalfElLb0ELi4ELb0EEEvNS_4cuda6detail10TensorInfoIT_T0_EENS6_IKS7_S8_EEllS8_:
.text._ZN2at6native16triu_tril_kernelIN3c104HalfElLb0ELi4ELb0EEEvNS_4cuda6detail10TensorInfoIT_T0_EENS6_IKS7_S8_EEllS8_:
        /* <DEDUP_REMOVED lines=41> */
.L_x_3633:
[----:B------:R-:W0:Y:S01]  /*0290*/  LDCU.64 UR4, c[0x0][0x6d0] ;  /* 0x0000da00ff0477ac */ /* 0x000e220008000a00 */
[----:B------:R-:W-:Y:S01]  /*02a0*/  MOV R21, R6 ;  /* 0x0000000600157202 */ /* 0x000fe20000000f00 */
[----:B------:R-:W-:Y:S01]  /*02b0*/  IMAD.MOV.U32 R24, RZ, RZ, R7 ;  /* 0x000000ffff187224 */ /* 0x000fe200078e0007 */
[----:B------:R-:W-:Y:S01]  /*02c0*/  MOV R8, 0x300 ;  /* 0x0000030000087802 */ /* 0x000fe20000000f00 */
[----:B0-----:R-:W-:Y:S01]  /*02d0*/  IMAD.U32 R5, RZ, RZ, UR4 ;  /* 0x00000004ff057e24 */ /* 0x001fe2000f8e00ff */
[----:B------:R-:W-:-:S07]  /*02e0*/  MOV R4, UR5 ;  /* 0x0000000500047c02 */ /* 0x000fce0008000f00 */
[----:B------:R-:W-:Y:S05]  /*02f0*/  CALL.REL.NOINC `($__internal_120_$__cuda_sm20_div_s64) ;  /* 0x0000004800087944 */ /* 0x000fea0003c00000 */
        /* <DEDUP_REMOVED lines=9> */
.L_x_3634:
[----:B------:R-:W-:Y:S05]  /*0390*/  BSYNC.RECONVERGENT B0 ;  /* 0x0000000000007941 */ /* 0x000fea0003800200 */
.L_x_3632:
        /* <DEDUP_REMOVED lines=31> */
.L_x_3636:
[----:B------:R-:W-:Y:S01]  /*0590*/  MOV R21, R14 ;  /* 0x0000000e00157202 */ /* 0x000fe20000000f00 */
[----:B------:R-:W-:Y:S01]  /*05a0*/  IMAD.MOV.U32 R24, RZ, RZ, R15 ;  /* 0x000000ffff187224 */ /* 0x000fe200078e000f */
[----:B------:R-:W-:Y:S01]  /*05b0*/  MOV R5, R12 ;  /* 0x0000000c00057202 */ /* 0x000fe20000000f00 */
[----:B------:R-:W-:Y:S01]  /*05c0*/  IMAD.MOV.U32 R4, RZ, RZ, R13 ;  /* 0x000000ffff047224 */ /* 0x000fe200078e000d */
[----:B------:R-:W-:-:S07]  /*05d0*/  MOV R8, 0x5f0 ;  /* 0x000005f000087802 */ /* 0x000fce0000000f00 */
[----:B------:R-:W-:Y:S05]  /*05e0*/  CALL.REL.NOINC `($__internal_120_$__cuda_sm20_div_s64) ;  /* 0x00000044004c7944 */ /* 0x000fea0003c00000 */
        /* <DEDUP_REMOVED lines=11> */
.L_x_3637:
[----:B------:R-:W-:Y:S05]  /*06a0*/  BSYNC.RECONVERGENT B0 ;  /* 0x0000000000007941 */ /* 0x000fea0003800200 */
.L_x_3635:
        /* <DEDUP_REMOVED lines=37> */
.L_x_3664:
        /* <DEDUP_REMOVED lines=28> */
.L_x_3641:
        /* <DEDUP_REMOVED lines=9> */
[----:B------:R-:W-:Y:S05]  /*0b50*/  CALL.REL.NOINC `($__internal_120_$__cuda_sm20_div_s64) ;  /* 0x0000003c00f07944 */ /* 0x000fea0003c00000 */
        /* <DEDUP_REMOVED lines=9> */
.L_x_3642:
[----:B------:R-:W-:Y:S05]  /*0bf0*/  BSYNC.RECONVERGENT B0 ;  /* 0x0000000000007941 */ /* 0x000fea0003800200 */
.L_x_3640:
        /* <DEDUP_REMOVED lines=43> */
.L_x_3644:
        /* <DEDUP_REMOVED lines=21> */
.L_x_3645:
[----:B------:R-:W-:Y:S05]  /*1000*/  BSYNC.RECONVERGENT B0 ;  /* 0x0000000000007941 */ /* 0x000fea0003800200 */
.L_x_3643:
        /* <DEDUP_REMOVED lines=40> */
.L_x_3647:
        /* <DEDUP_REMOVED lines=21> */
.L_x_3648:
[----:B------:R-:W-:Y:S05]  /*13e0*/  BSYNC.RECONVERGENT B0 ;  /* 0x0000000000007941 */ /* 0x000fea0003800200 */
.L_x_3646:
        /* <DEDUP_REMOVED lines=40> */
.L_x_3650:
        /* <DEDUP_REMOVED lines=21> */
.L_x_3651:
[----:B------:R-:W-:Y:S05]  /*17c0*/  BSYNC.RECONVERGENT B0 ;  /* 0x0000000000007941 */ /* 0x000fea0003800200 */
.L_x_3649:
        /* <DEDUP_REMOVED lines=40> */
.L_x_3653:
        /* <DEDUP_REMOVED lines=21> */
.L_x_3654:
[----:B------:R-:W-:Y:S05]  /*1ba0*/  BSYNC.RECONVERGENT B0 ;  /* 0x0000000000007941 */ /* 0x000fea0003800200 */
.L_x_3652:
        /* <DEDUP_REMOVED lines=40> */
.L_x_3656:
        /* <DEDUP_REMOVED lines=21> */
.L_x_3657:
[----:B------:R-:W-:Y:S05]  /*1f80*/  BSYNC.RECONVERGENT B0 ;  /* 0x0000000000007941 */ /* 0x000fea0003800200 */
.L_x_3655:
        /* <DEDUP_REMOVED lines=40> */
.L_x_3659:
        /* <DEDUP_REMOVED lines=21> */
.L_x_3660:
[----:B------:R-:W-:Y:S05]  /*2360*/  BSYNC.RECONVERGENT B0 ;  /* 0x0000000000007941 */ /* 0x000fea0003800200 */
.L_x_3658:
        /* <DEDUP_REMOVED lines=41> */
.L_x_3662:
        /* <DEDUP_REMOVED lines=21> */
.L_x_3663:
[----:B------:R-:W-:Y:S05]  /*2750*/  BSYNC.RECONVERGENT B0 ;  /* 0x0000000000007941 */ /* 0x000fea0003800200 */
.L_x_3661:
        /* <DEDUP_REMOVED lines=24> */
.L_x_3639:
        /* <DEDUP_REMOVED lines=36> */
.L_x_3667:
        /* <DEDUP_REMOVED lines=19> */
.L_x_3668:
[----:B------:R-:W-:Y:S05]  /*2c50*/  BSYNC.RECONVERGENT B0 ;  /* 0x0000000000007941 */ /* 0x000fea0003800200 */
.L_x_3666:
        /* <DEDUP_REMOVED lines=42> */
.L_x_3670:
        /* <DEDUP_REMOVED lines=21> */
.L_x_3671:
[----:B------:R-:W-:Y:S05]  /*3050*/  BSYNC.RECONVERGENT B0 ;  /* 0x0000000000007941 */ /* 0x000fea0003800200 */
.L_x_3669:
        /* <DEDUP_REMOVED lines=40> */
.L_x_3673:
        /* <DEDUP_REMOVED lines=21> */
.L_x_3674:
[----:B------:R-:W-:Y:S05]  /*3430*/  BSYNC.RECONVERGENT B0 ;  /* 0x0000000000007941 */ /* 0x000fea0003800200 */
.L_x_3672:
        /* <DEDUP_REMOVED lines=41> */
.L_x_3676:
        /* <DEDUP_REMOVED lines=20> */
.L_x_3677:
[----:B------:R-:W-:Y:S05]  /*3810*/  BSYNC.RECONVERGENT B0 ;  /* 0x0000000000007941 */ /* 0x000fea0003800200 */
.L_x_3675:
        /* <DEDUP_REMOVED lines=15> */
.L_x_3665:
        /* <DEDUP_REMOVED lines=37> */
.L_x_3680:
        /* <DEDUP_REMOVED lines=19> */
.L_x_3681:
[----:B------:R-:W-:Y:S05]  /*3c90*/  BSYNC.RECONVERGENT B0 ;  /* 0x0000000000007941 */ /* 0x000fea0003800200 */
.L_x_3679:
        /* <DEDUP_REMOVED lines=45> */
.L_x_3683:
        /* <DEDUP_REMOVED lines=20> */
.L_x_3684:
[----:B------:R-:W-:Y:S05]  /*40b0*/  BSYNC.RECONVERGENT B0 ;  /* 0x0000000000007941 */ /* 0x000fea0003800200 */
.L_x_3682:
        /* <DEDUP_REMOVED lines=15> */
.L_x_3678:
        /* <DEDUP_REMOVED lines=30> */
.L_x_3686:
[----:B------:R-:W-:-:S07]  /*4390*/  MOV R10, 0x43b0 ;  /* 0x000043b0000a7802 */ /* 0x000fce0000000f00 */
[----:B------:R-:W-:Y:S05]  /*43a0*/  CALL.REL.NOINC `($__internal_121_$__cuda_sm20_rem_s64) ;  /* 0x0000000c00347944 */ /* 0x000fea0003c00000 */
.L_x_3687:
[----:B------:R-:W-:Y:S05]  /*43b0*/  BSYNC.RECONVERGENT B0 ;  /* 0x0000000000007941 */ /* 0x000fea0003800200 */
.L_x_3685:
        /* <DEDUP_REMOVED lines=16> */
.L_x_3638:
        /* <DEDUP_REMOVED lines=52> */
.L_x_3691:
[----:B------:R-:W-:Y:S05]  /*4800*/  BSYNC.RECONVERGENT B1 ;  /* 0x0000000000017941 */ /* 0x000fea0003800200 */
.L_x_3690:
        /* <DEDUP_REMOVED lines=13> */
.L_x_3689:
[----:B------:R-:W-:Y:S05]  /*48e0*/  BSYNC.RECONVERGENT B0 ;  /* 0x0000000000007941 */ /* 0x000fea0003800200 */
.L_x_3688:
        /* <DEDUP_REMOVED lines=35> */
        .weak           $__internal_120_$__cuda_sm20_div_s64
        .type           $__internal_120_$__cuda_sm20_div_s64,@function
        .size           $__internal_120_$__cuda_sm20_div_s64,($__internal_121_$__cuda_sm20_rem_s64 - $__internal_120_$__cuda_sm20_div_s64)
$__internal_120_$__cuda_sm20_div_s64:
        /* <DEDUP_REMOVED lines=85> */
[----:B------:R-:W-:Y:S06]  /*5070*/  RET.REL.NODEC R8 `(_ZN2at6native16triu_tril_kernelIN3c104HalfElLb0ELi4ELb0EEEvNS_4cuda6detail10TensorInfoIT_T0_EENS6_IKS7_S8_EEllS8_) ;  /* 0xffffffac08e07950 */ /* 0x000fec0003c3ffff */
        .weak           $__internal_121_$__cuda_sm20_rem_s64
        .type           $__internal_121_$__cuda_sm20_rem_s64,@function
        .size           $__internal_121_$__cuda_sm20_rem_s64,(.L_x_6411 - $__internal_121_$__cuda_sm20_rem_s64)
$__internal_121_$__cuda_sm20_rem_s64:
        /* <DEDUP_REMOVED lines=79> */
[----:B------:R-:W-:Y:S06]  /*5570*/  RET.REL.NODEC R10 `(_ZN2at6native16triu_tril_kernelIN3c104HalfElLb0ELi4ELb0EEEvNS_4cuda6detail10TensorInfoIT_T0_EENS6_IKS7_S8_EEllS8_) ;  /* 0xffffffa80aa07950 */ /* 0x000fec0003c3ffff */
.L_x_3692:
        /* <DEDUP_REMOVED lines=16> */
.L_x_6411:


//--------------------- .text._ZN2at6native16triu_tril_kernelIN3c104HalfElLb0ELi4ELb1EEEvNS_4cuda6detail10TensorInfoIT_T0_EENS6_IKS7_S8_EEllS8_ --------------------------
	.section	.text._ZN2at6native16triu_tril_kernelIN3c104HalfElLb0ELi4ELb1EEEvNS_4cuda6detail10TensorInfoIT_T0_EENS6_IKS7_S8_EEllS8_,"ax",@progbits
	.align	128
        .global         _ZN2at6native16triu_tril_kernelIN3c104HalfElLb0ELi4ELb1EEEvNS_4cuda6detail10TensorInfoIT_T0_EENS6_IKS7_S8_EEllS8_
        .type           _ZN2at6native16triu_tril_kernelIN3c104HalfElLb0ELi4ELb1EEEvNS_4cuda6detail10TensorInfoIT_T0_EENS6_IKS7_S8_EEllS8_,@function
        .size           _ZN2at6native16triu_tril_kernelIN3c104HalfElLb0ELi4ELb1EEEvNS_4cuda6detail10TensorInfoIT_T0_EENS6_IKS7_S8_EEllS8_,(.L_x_6413 - _ZN2at6native16triu_tril_kernelIN3c104HalfElLb0ELi4ELb1EEEvNS_4cuda6detail10TensorInfoIT_T0_EENS6_IKS7_S8_EEllS8_)
        .other          _ZN2at6native16triu_tril_kernelIN3c104HalfElLb0ELi4ELb1EEEvNS_4cuda6detail10TensorInfoIT_T0_EENS6_IKS7_S8_EEllS8_,@"STO_CUDA_ENTRY STV_DEFAULT"
_ZN2at6native16triu_tril_kernelIN3c104HalfElLb0ELi4ELb1EEEvNS_4cuda6detail10TensorInfoIT_T0_EENS6_IKS7_S8_EEllS8_:
.text._ZN2at6native16triu_tril_kernelIN3c104HalfElLb0ELi4ELb1EEEvNS_4cuda6detail10TensorInfoIT_T0_EENS6_IKS7_S8_EEllS8_:
        /* <DEDUP_REMOVED lines=41> */
.L_x_3694:
[----:B------:R-:W0:Y:S01]  /*0290*/  LDCU.64 UR4, c[0x0][0x6d0] ;  /* 0x0000da00ff0477ac */ /* 0x000e220008000a00 */
[----:B------:R-:W-:Y:S01]  /*02a0*/  IMAD.MOV.U32 R8, RZ, RZ, R6 ;  /* 0x000000ffff087224 */ /* 0x000fe200078e0006 */
[----:B------:R-:W-:Y:S01]  /*02b0*/  MOV R4, 0x300 ;  /* 0x0000030000047802 */ /* 0x000fe20000000f00 */
[----:B------:R-:W-:Y:S02]  /*02c0*/  IMAD.MOV.U32 R29, RZ, RZ, R7 ;  /* 0x000000ffff1d7224 */ /* 0x000fe400078e0007 */
[----:B0-----:R-:W-:Y:S01]  /*02d0*/  IMAD.U32 R20, RZ, RZ, UR4 ;  /* 0x00000004ff147e24 */ /* 0x001fe2000f8e00ff */
[----:B------:R-:W-:-:S07]  /*02e0*/  MOV R9, UR5 ;  /* 0x0000000500097c02 */ /* 0x000fce0008000f00 */
[----:B------:R-:W-:Y:S05]  /*02f0*/  CALL.REL.NOINC `($__internal_122_$__cuda_sm20_div_s64) ;  /* 0x0000003c00487944 */ /* 0x000fea0003c00000 */
[----:B------:R-:W0:Y:S01]  /*0300*/  LDCU.64 UR4, c[0x0][0x6d0] ;  /* 0x0000da00ff0477ac */ /* 0x000e220008000a00 */
[----:B------:R-:W-:-:S05]  /*0310*/  IADD3 R5, P0, PT, RZ, -R22, RZ ;  /* 0x80000016ff057210 */ /* 0x000fca0007f1e0ff */
[----:B------:R-:W-:-:S04]  /*0320*/  IMAD.X R0, RZ, RZ, ~R23, P0 ;  /* 0x000000ffff007224 */ /* 0x000fc800000e0e17 */
[----:B0-----:R-:W-:Y:S02]  /*0330*/  IMAD R0, R0, UR4, RZ ;  /* 0x0000000400007c24 */ /* 0x001fe4000f8e02ff */
[----:B------:R-:W-:-:S04]  /*0340*/  IMAD.WIDE.U32 R2, R5, UR4, R6 ;  /* 0x0000000405027c25 */ /* 0x000fc8000f8e0006 */
[----:B------:R-:W-:-:S05]  /*0350*/  IMAD R5, R5, UR5, R0 ;  /* 0x0000000505057c24 */ /* 0x000fca000f8e0200 */
[----:B------:R-:W-:-:S07]  /*0360*/  IADD3 R0, PT, PT, R3, R5, RZ ;  /* 0x0000000503007210 */ /* 0x000fce0007ffe0ff */
.L_x_3695:
[----:B------:R-:W-:Y:S05]  /*0370*/  BSYNC.RECONVERGENT B0 ;  /* 0x0000000000007941 */ /* 0x000fea0003800200 */
.L_x_3693:
        /* <DEDUP_REMOVED lines=26> */
.L_x_3697:
[----:B------:R-:W-:Y:S01]  /*0520*/  MOV R8, R22 ;  /* 0x0000001600087202 */ /* 0x000fe20000000f00 */
[----:B------:R-:W-:Y:S01]  /*0530*/  IMAD.MOV.U32 R25, RZ, RZ, R23 ;  /* 0x000000ffff197224 */ /* 0x000fe200078e0017 */
[----:B------:R-:W-:Y:S01]  /*0540*/  MOV R3, R21 ;  /* 0x0000001500037202 */ /* 0x000fe20000000f00 */
[----:B------:R-:W-:Y:S01]  /*0550*/  IMAD.MOV.U32 R4, RZ, RZ, R20 ;  /* 0x000000ffff047224 */ /* 0x000fe200078e0014 */
[----:B------:R-:W-:-:S07]  /*0560*/  MOV R24, 0x580 ;  /* 0x0000058000187802 */ /* 0x000fce0000000f00 */
[----:B------:R-:W-:Y:S05]  /*0570*/  CALL.REL.NOINC `($__internal_123_$__cuda_sm20_rem_s64) ;  /* 0x0000004000047944 */ /* 0x000fea0003c00000 */
[----:B------:R-:W-:Y:S02]  /*0580*/  IMAD.MOV.U32 R10, RZ, RZ, R8 ;  /* 0x000000ffff0a7224 */ /* 0x000fe400078e0008 */
[----:B------:R-:W-:-:S07]  /*0590*/  IMAD.MOV.U32 R11, RZ, RZ, R3 ;  /* 0x000000ffff0b7224 */ /* 0x000fce00078e0003 */
.L_x_3698:
[----:B------:R-:W-:Y:S05]  /*05a0*/  BSYNC.RECONVERGENT B0 ;  /* 0x0000000000007941 */ /* 0x000fea0003800200 */
.L_x_3696:
        /* <DEDUP_REMOVED lines=32> */
.L_x_3700:
[----:B------:R-:W-:Y:S01]  /*07b0*/  IMAD.MOV.U32 R8, RZ, RZ, R22 ;  /* 0x000000ffff087224 */ /* 0x000fe200078e0016 */
[----:B------:R-:W-:Y:S01]  /*07c0*/  MOV R29, R23 ;  /* 0x00000017001d7202 */ /* 0x000fe20000000f00 */
[----:B------:R-:W-:Y:S01]  /*07d0*/  IMAD.MOV.U32 R9, RZ, RZ, R21 ;  /* 0x000000ffff097224 */ /* 0x000fe200078e0015 */
[----:B------:R-:W-:-:S07]  /*07e0*/  MOV R4, 0x800 ;  /* 0x0000080000047802 */ /* 0x000fce0000000f00 */
[----:B-1----:R-:W-:Y:S05]  /*07f0*/  CALL.REL.NOINC `($__internal_122_$__cuda_sm20_div_s64) ;  /* 0x0000003800087944 */ /* 0x002fea0003c00000 */
[----:B------:R-:W-:Y:S01]  /*0800*/  MOV R8, R22 ;  /* 0x0000001600087202 */ /* 0x000fe20000000f00 */
[----:B------:R-:W-:-:S07]  /*0810*/  IMAD.MOV.U32 R13, RZ, RZ, R23 ;  /* 0x000000ffff0d7224 */ /* 0x000fce00078e0017 */
.L_x_3701:
[----:B------:R-:W-:Y:S05]  /*0820*/  BSYNC.RECONVERGENT B0 ;  /* 0x0000000000007941 */ /* 0x000fea0003800200 */
.L_x_3699:
        /* <DEDUP_REMOVED lines=24> */
.L_x_3728:
        /* <DEDUP_REMOVED lines=28> */
.L_x_3705:
[----:B------:R-:W-:Y:S01]  /*0b70*/  IMAD.U32 R17, RZ, RZ, UR9 ;  /* 0x00000009ff117e24 */ /* 0x000fe2000f8e00ff */
[----:B------:R-:W-:Y:S01]  /*0b80*/  MOV R20, UR8 ;  /* 0x0000000800147c02 */ /* 0x000fe20008000f00 */
[----:B------:R-:W-:Y:S01]  /*0b90*/  IMAD.U32 R21, RZ, RZ, UR9 ;  /* 0x00000009ff157e24 */ /* 0x000fe2000f8e00ff */
[----:B------:R-:W-:Y:S01]  /*0ba0*/  MOV R16, UR8 ;  /* 0x0000000800107c02 */ /* 0x000fe20008000f00 */
[----:B------:R-:W-:Y:S01]  /*0bb0*/  IMAD.MOV.U32 R29, RZ, RZ, R13 ;  /* 0x000000ffff1d7224 */ /* 0x000fe200078e000d */
[----:B------:R-:W-:Y:S02]  /*0bc0*/  MOV R9, R17 ;  /* 0x0000001100097202 */ /* 0x000fe40000000f00 */
[----:B------:R-:W-:-:S07]  /*0bd0*/  MOV R4, 0xbf0 ;  /* 0x00000bf000047802 */ /* 0x000fce0000000f00 */
[----:B------:R-:W-:Y:S05]  /*0be0*/  CALL.REL.NOINC `($__internal_122_$__cuda_sm20_div_s64) ;  /* 0x00000034000c7944 */ /* 0x000fea0003c00000 */
        /* <DEDUP_REMOVED lines=9> */
.L_x_3706:
[----:B------:R-:W-:Y:S05]  /*0c80*/  BSYNC.RECONVERGENT B0 ;  /* 0x0000000000007941 */ /* 0x000fea0003800200 */
.L_x_3704:
        /* <DEDUP_REMOVED lines=34> */
.L_x_3708:
        /* <DEDUP_REMOVED lines=18> */
.L_x_3709:
[----:B------:R-:W-:Y:S05]  /*0fd0*/  BSYNC.RECONVERGENT B0 ;  /* 0x0000000000007941 */ /* 0x000fea0003800200 */
.L_x_3707:
        /* <DEDUP_REMOVED lines=35> */
.L_x_3711:
[----:B------:R-:W-:Y:S01]  /*1210*/  MOV R8, UR14 ;  /* 0x0000000e00087c02 */ /* 0x000fe20008000f00 */
[----:B------:R-:W-:Y:S01]  /*1220*/  IMAD.U32 R21, RZ, RZ, UR15 ;  /* 0x0000000fff157e24 */ /* 0x000fe2000f8e00ff */
[----:B------:R-:W-:Y:S01]  /*1230*/  MOV R20, UR14 ;  /* 0x0000000e00147c02 */ /* 0x000fe20008000f00 */
[----:B------:R-:W-:Y:S01]  /*1240*/  IMAD.U32 R9, RZ, RZ, UR15 ;  /* 0x0000000fff097e24 */ /* 0x000fe2000f8e00ff */
[----:B------:R-:W-:Y:S01]  /*1250*/  MOV R8, R16 ;  /* 0x0000001000087202 */ /* 0x000fe20000000f00 */
[----:B------:R-:W-:Y:S01]  /*1260*/  IMAD.MOV.U32 R29, RZ, RZ, R17 ;  /* 0x000000ffff1d7224 */ /* 0x000fe200078e0011 */
[----:B------:R-:W-:-:S07]  /*1270*/  MOV R4, 0x1290 ;  /* 0x0000129000047802 */ /* 0x000fce0000000f00 */
[----:B------:R-:W-:Y:S05]  /*1280*/  CALL.REL.NOINC `($__internal_122_$__cuda_sm20_div_s64) ;  /* 0x0000002c00647944 */ /* 0x000fea0003c00000 */
        /* <DEDUP_REMOVED lines=10> */
.L_x_3712:
[----:B------:R-:W-:Y:S05]  /*1330*/  BSYNC.RECONVERGENT B0 ;  /* 0x0000000000007941 */ /* 0x000fea0003800200 */
.L_x_3710:
        /* <DEDUP_REMOVED lines=35> */
.L_x_3714:
        /* <DEDUP_REMOVED lines=18> */
.L_x_3715:
[----:B------:R-:W-:Y:S05]  /*1690*/  BSYNC.RECONVERGENT B0 ;  /* 0x0000000000007941 */ /* 0x000fea0003800200 */
.L_x_3713:
        /* <DEDUP_REMOVED lines=35> */
.L_x_3717:
        /* <DEDUP_REMOVED lines=18> */
.L_x_3718:
[----:B------:R-:W-:Y:S05]  /*19f0*/  BSYNC.RECONVERGENT B0 ;  /* 0x0000000000007941 */ /* 0x000fea0003800200 */
.L_x_3716:
        /* <DEDUP_REMOVED lines=35> */
.L_x_3720:
        /* <DEDUP_REMOVED lines=18> */
.L_x_3721:
[----:B------:R-:W-:Y:S05]  /*1d50*/  BSYNC.RECONVERGENT B0 ;  /* 0x0000000000007941 */ /* 0x000fea0003800200 */
.L_x_3719:
        /* <DEDUP_REMOVED lines=34> */
.L_x_3723:
        /* <DEDUP_REMOVED lines=18> */
.L_x_3724:
[----:B------:R-:W-:Y:S05]  /*20a0*/  BSYNC.RECONVERGENT B0 ;  /* 0x0000000000007941 */ /* 0x000fea0003800200 */
.L_x_3722:
        /* <DEDUP_REMOVED lines=34> */
.L_x_3726:
        /* <DEDUP_REMOVED lines=18> */
.L_x_3727:
[----:B------:R-:W-:Y:S05]  /*23f0*/  BSYNC.RECONVERGENT B0 ;  /* 0x0000000000007941 */ /* 0x000fea0003800200 */
.L_x_3725:
        /* <DEDUP_REMOVED lines=14> */
.L_x_3703:
        /* <DEDUP_REMOVED lines=36> */
.L_x_3731:
        /* <DEDUP_REMOVED lines=17> */
.L_x_3732:
[----:B------:R-:W-:Y:S05]  /*2830*/  BSYNC.RECONVERGENT B0 ;  /* 0x0000000000007941 */ /* 0x000fea0003800200 */
.L_x_3730:
        /* <DEDUP_REMOVED lines=33> */
.L_x_3734:
        /* <DEDUP_REMOVED lines=18> */
.L_x_3735:
[----:B------:R-:W-:Y:S05]  /*2b70*/  BSYNC.RECONVERGENT B0 ;  /* 0x0000000000007941 */ /* 0x000fea0003800200 */
.L_x_3733:
        /* <DEDUP_REMOVED lines=34> */
.L_x_3737:
        /* <DEDUP_REMOVED lines=18> */
.L_x_3738:
[----:B------:R-:W-:Y:S05]  /*2ec0*/  BSYNC.RECONVERGENT B0 ;  /* 0x0000000000007941 */ /* 0x000fea0003800200 */
.L_x_3736:
        /* <DEDUP_REMOVED lines=34> */
.L_x_3740:
        /* <DEDUP_REMOVED lines=16> */
.L_x_3741:
[----:B------:R-:W-:Y:S05]  /*31f0*/  BSYNC.RECONVERGENT B0 ;  /* 0x0000000000007941 */ /* 0x000fea0003800200 */
.L_x_3739:
[----:B------:R-:W0:Y:S01]  /*3200*/  LDCU.64 UR8, c[0x0][UR4+0x438] ;  /* 0x00008700040877ac */ /* 0x000e220008000a00 */
[----:B------:R-:W-:Y:S01]  /*3210*/  IMAD.MOV.U32 R16, RZ, RZ, R14 ;  /* 0x000000ffff107224 */ /* 0x000fe200078e000e */
[----:B------:R-:W-:Y:S01]  /*3220*/  UIADD3 UR5, UPT, UPT, UR5, -0x4, URZ ;  /* 0xfffffffc05057890 */ /* 0x000fe2000fffe0ff */
[C---:B0-----:R-:W-:Y:S02]  /*3230*/  IMAD R4, R12.reuse, UR9, RZ ;  /* 0x000000090c047c24 */ /* 0x041fe4000f8e02ff */
[----:B------:R-:W-:-:S04]  /*3240*/  IMAD.WIDE.U32 R14, R12, UR8, R16 ;  /* 0x000000080c0e7c25 */ /* 0x000fc8000f8e0010 */
[----:B------:R-:W-:-:S05]  /*3250*/  IMAD R3, R3, UR8, R4 ;  /* 0x0000000803037c24 */ /* 0x000fca000f8e0204 */
[----:B------:R-:W-:-:S07]  /*3260*/  IADD3 R15, PT, PT, R15, R3, RZ ;  /* 0x000000030f0f7210 */ /* 0x000fce0007ffe0ff */
.L_x_3729:
        /* <DEDUP_REMOVED lines=37> */
.L_x_3744:
        /* <DEDUP_REMOVED lines=17> */
.L_x_3745:
[----:B------:R-:W-:Y:S05]  /*35d0*/  BSYNC.RECONVERGENT B0 ;  /* 0x0000000000007941 */ /* 0x000fea0003800200 */
.L_x_3743:
        /* <DEDUP_REMOVED lines=33> */
.L_x_3747:
        /* <DEDUP_REMOVED lines=16> */
.L_x_3748:
[----:B------:R-:W-:Y:S05]  /*38f0*/  BSYNC.RECONVERGENT B0 ;  /* 0x0000000000007941 */ /* 0x000fea0003800200 */
.L_x_3746:
[----:B------:R-:W0:Y:S01]  /*3900*/  LDCU.64 UR8, c[0x0][UR4+0x448] ;  /* 0x00008900040877ac */ /* 0x000e220008000a00 */
[----:B------:R-:W-:Y:S01]  /*3910*/  IMAD.MOV.U32 R16, RZ, RZ, R14 ;  /* 0x000000ffff107224 */ /* 0x000fe200078e000e */
[----:B------:R-:W-:Y:S01]  /*3920*/  UIADD3 UR5, UPT, UPT, UR5, -0x2, URZ ;  /* 0xfffffffe05057890 */ /* 0x000fe2000fffe0ff */
[C---:B0-----:R-:W-:Y:S02]  /*3930*/  IMAD R4, R12.reuse, UR9, RZ ;  /* 0x000000090c047c24 */ /* 0x041fe4000f8e02ff */
[----:B------:R-:W-:-:S04]  /*3940*/  IMAD.WIDE.U32 R14, R12, UR8, R16 ;  /* 0x000000080c0e7c25 */ /* 0x000fc8000f8e0010 */
[----:B------:R-:W-:-:S05]  /*3950*/  IMAD R3, R3, UR8, R4 ;  /* 0x0000000803037c24 */ /* 0x000fca000f8e0204 */
[----:B------:R-:W-:-:S07]  /*3960*/  IADD3 R15, PT, PT, R15, R3, RZ ;  /* 0x000000030f0f7210 */ /* 0x000fce0007ffe0ff */
.L_x_3742:
        /* <DEDUP_REMOVED lines=29> */
.L_x_3750:
        /* <DEDUP_REMOVED lines=8> */
[----:B------:R-:W-:Y:S05]  /*3bc0*/  CALL.REL.NOINC `($__internal_123_$__cuda_sm20_rem_s64) ;  /* 0x0000000800707944 */ /* 0x000fea0003c00000 */
[----:B------:R-:W-:-:S07]  /*3bd0*/  IMAD.MOV.U32 R9, RZ, RZ, R3 ;  /* 0x000000ffff097224 */ /* 0x000fce00078e0003 */
.L_x_3751:
[----:B------:R-:W-:Y:S05]  /*3be0*/  BSYNC.RECONVERGENT B0 ;  /* 0x0000000000007941 */ /* 0x000fea0003800200 */
.L_x_3749:
[----:B------:R-:W0:Y:S02]  /*3bf0*/  LDCU.64 UR8, c[0x0][UR8+0x450] ;  /* 0x00008a00080877ac */ /* 0x000e240008000a00 */
[C---:B0-----:R-:W-:Y:S02]  /*3c00*/  IMAD R3, R8.reuse, UR9, RZ ;  /* 0x0000000908037c24 */ /* 0x041fe4000f8e02ff */
[----:B------:R-:W-:-:S04]  /*3c10*/  IMAD.WIDE.U32 R14, R8, UR8, R14 ;  /* 0x00000008080e7c25 */ /* 0x000fc8000f8e000e */
[----:B------:R-:W-:-:S05]  /*3c20*/  IMAD R3, R9, UR8, R3 ;  /* 0x0000000809037c24 */ /* 0x000fca000f8e0203 */
[----:B------:R-:W-:-:S07]  /*3c30*/  IADD3 R15, PT, PT, R15, R3, RZ ;  /* 0x000000030f0f7210 */ /* 0x000fce0007ffe0ff */
.L_x_3702:
        /* <DEDUP_REMOVED lines=62> */
        .weak           $__internal_122_$__cuda_sm20_div_s64
        .type           $__internal_122_$__cuda_sm20_div_s64,@function
        .size           $__internal_122_$__cuda_sm20_div_s64,($__internal_123_$__cuda_sm20_rem_s64 - $__internal_122_$__cuda_sm20_div_s64)
$__internal_122_$__cuda_sm20_div_s64:
        /* <DEDUP_REMOVED lines=86> */
[----:B------:R-:W-:Y:S05]  /*4580*/  RET.REL.NODEC R18 `(_ZN2at6native16triu_tril_kernelIN3c104HalfElLb0ELi4ELb1EEEvNS_4cuda6detail10TensorInfoIT_T0_EENS6_IKS7_S8_EEllS8_) ;  /* 0xffffffb8129c7950 */ /* 0x000fea0003c3ffff */
        .weak           $__internal_123_$__cuda_sm20_rem_s64
        .type           $__internal_123_$__cuda_sm20_rem_s64,@function
        .size           $__internal_123_$__cuda_sm20_rem_s64,(.L_x_6413 - $__internal_123_$__cuda_sm20_rem_s64)
$__internal_123_$__cuda_sm20_rem_s64:
        /* <DEDUP_REMOVED lines=79> */
[----:B------:R-:W-:Y:S06]  /*4a80*/  RET.REL.NODEC R24 `(_ZN2at6native16triu_tril_kernelIN3c104HalfElLb0ELi4ELb1EEEvNS_4cuda6detail10TensorInfoIT_T0_EENS6_IKS7_S8_EEllS8_) ;  /* 0xffffffb4185c7950 */ /* 0x000fec0003c3ffff */
.L_x_3752:
        /* <DEDUP_REMOVED lines=15> */
.L_x_6413:


//--------------------- .text._ZN2at6native16triu_tril_kernelIN3c104HalfEiLb0ELi4ELb0EEEvNS_4cuda6detail10TensorInfoIT_T0_EENS6_IKS7_S8_EEllS8_ --------------------------
	.section	.text._ZN2at6native16triu_tril_kernelIN3c104HalfEiLb0ELi4ELb0EEEvNS_4cuda6detail10TensorInfoIT_T0_EENS6_IKS7_S8_EEllS8_,"ax",@progbits
	.align	128
        .global         _ZN2at6native16triu_tril_kernelIN3c104HalfEiLb0ELi4ELb0EEEvNS_4cuda6detail10TensorInfoIT_T0_EENS6_IKS7_S8_EEllS8_
        .type           _ZN2at6native16triu_tril_kernelIN3c104HalfEiLb0ELi4ELb0EEEvNS_4cuda6detail10TensorInfoIT_T0_EENS6_IKS7_S8_EEllS8_,@function
        .size           _ZN2at6native16triu_tril_kernelIN3c104HalfEiLb0ELi4ELb0EEEvNS_4cuda6detail10TensorInfoIT_T0_EENS6_IKS7_S8_EEllS8_,(.L_x_6415 - _ZN2at6native16triu_tril_kernelIN3c104HalfEiLb0ELi4ELb0EEEvNS_4cuda6detail10TensorInfoIT_T0_EENS6_IKS7_S8_EEllS8_)
        .other          _ZN2at6native16triu_tril_kernelIN3c104HalfEiLb0ELi4ELb0EEEvNS_4cuda6detail10TensorInfoIT_T0_EENS6_IKS7_S8_EEllS8_,@"STO_CUDA_ENTRY STV_DEFAULT"
_ZN2at6native16triu_tril_kernelIN3c104HalfEiLb0ELi4ELb0EEEvNS_4cuda6detail10TensorInfoIT_T0_EENS6_IKS7_S8_EEllS8_:
.text._ZN2at6native16triu_tril_kernelIN3c104HalfEiLb0ELi4ELb0EEEvNS_4cuda6detail10TensorInfoIT_T0_EENS6_IKS7_S8_EEllS8_:
        /* <DEDUP_REMOVED lines=40> */
.L_x_3754:
[----:B------:R-:W0:Y:S01]  /*0280*/  LDCU UR6, c[0x0][0x540] ;  /* 0x0000a800ff0677ac */ /* 0x000e220008000800 */
[----:B------:R-:W-:Y:S01]  /*0290*/  MOV R18, R4 ;  /* 0x0000000400127202 */ /* 0x000fe20000000f00 */
[----:B------:R-:W-:Y:S01]  /*02a0*/  IMAD.U32 R3, RZ, RZ, UR4 ;  /* 0x00000004ff037e24 */ /* 0x000fe2000f8e00ff */
[----:B------:R-:W-:Y:S01]  /*02b0*/  MOV R6, 0x2e0 ;  /* 0x000002e000067802 */ /* 0x000fe20000000f00 */
[----:B0-----:R-:W-:-:S07]  /*02c0*/  IMAD.U32 R2, RZ, RZ, UR6 ;  /* 0x00000006ff027e24 */ /* 0x001fce000f8e00ff */
[----:B------:R-:W-:Y:S05]  /*02d0*/  CALL.REL.NOINC `($__internal_124_$__cuda_sm20_div_s64) ;  /* 0x0000003400147944 */ /* 0x000fea0003c00000 */
[----:B------:R-:W0:Y:S01]  /*02e0*/  LDCU UR6, c[0x0][0x540] ;  /* 0x0000a800ff0677ac */ /* 0x000e220008000800 */
[----:B------:R-:W-:Y:S01]  /*02f0*/  IADD3 R3, PT, PT, -R9, RZ, RZ ;  /* 0x000000ff09037210 */ /* 0x000fe20007ffe1ff */
[----:B------:R-:W-:Y:S02]  /*0300*/  IMAD.MOV.U32 R16, RZ, RZ, R9 ;  /* 0x000000ffff107224 */ /* 0x000fe400078e0009 */
[----:B------:R-:W-:Y:S02]  /*0310*/  IMAD.MOV.U32 R17, RZ, RZ, R8 ;  /* 0x000000ffff117224 */ /* 0x000fe400078e0008 */
[----:B0-----:R-:W-:-:S07]  /*0320*/  IMAD R4, R3, UR6, R4 ;  /* 0x0000000603047c24 */ /* 0x001fce000f8e0204 */
.L_x_3755:
[----:B------:R-:W-:Y:S05]  /*0330*/  BSYNC.RECONVERGENT B0 ;  /* 0x0000000000007941 */ /* 0x000fea0003800200 */
.L_x_3753:
        /* <DEDUP_REMOVED lines=30> */
.L_x_3757:
[----:B------:R-:W-:Y:S01]  /*0520*/  IMAD.MOV.U32 R18, RZ, RZ, R16 ;  /* 0x000000ffff127224 */ /* 0x000fe200078e0010 */
[----:B------:R-:W-:Y:S01]  /*0530*/  MOV R6, 0x560 ;  /* 0x0000056000067802 */ /* 0x000fe20000000f00 */
[----:B------:R-:W-:-:S07]  /*0540*/  IMAD.MOV.U32 R5, RZ, RZ, R17 ;  /* 0x000000ffff057224 */ /* 0x000fce00078e0011 */
[----:B------:R-:W-:Y:S05]  /*0550*/  CALL.REL.NOINC `($__internal_124_$__cuda_sm20_div_s64) ;  /* 0x0000003000747944 */ /* 0x000fea0003c00000 */
[----:B------:R-:W-:Y:S01]  /*0560*/  IADD3 R7, PT, PT, -R9, RZ, RZ ;  /* 0x000000ff09077210 */ /* 0x000fe20007ffe1ff */
[----:B------:R-:W-:-:S04]  /*0570*/  IMAD.MOV.U32 R12, RZ, RZ, R9 ;  /* 0x000000ffff0c7224 */ /* 0x000fc800078e0009 */
[----:B------:R-:W-:-:S07]  /*0580*/  IMAD R7, R2, R7, R16 ;  /* 0x0000000702077224 */ /* 0x000fce00078e0210 */
.L_x_3758:
[----:B------:R-:W-:Y:S05]  /*0590*/  BSYNC.RECONVERGENT B0 ;  /* 0x0000000000007941 */ /* 0x000fea0003800200 */
.L_x_3756:
        /* <DEDUP_REMOVED lines=19> */
.L_x_3785:
        /* <DEDUP_REMOVED lines=30> */
.L_x_3762:
[----:B------:R-:W-:Y:S01]  /*08b0*/  IMAD.MOV.U32 R5, RZ, RZ, R8 ;  /* 0x000000ffff057224 */ /* 0x000fe200078e0008 */
[----:B------:R-:W-:Y:S01]  /*08c0*/  MOV R18, R12 ;  /* 0x0000000c00127202 */ /* 0x000fe20000000f00 */
[----:B------:R-:W-:Y:S01]  /*08d0*/  IMAD.U32 R2, RZ, RZ, UR7 ;  /* 0x00000007ff027e24 */ /* 0x000fe2000f8e00ff */
[----:B------:R-:W-:Y:S01]  /*08e0*/  MOV R6, 0x910 ;  /* 0x0000091000067802 */ /* 0x000fe20000000f00 */
[----:B------:R-:W-:-:S07]  /*08f0*/  IMAD.U32 R3, RZ, RZ, UR9 ;  /* 0x00000009ff037e24 */ /* 0x000fce000f8e00ff */
[----:B------:R-:W-:Y:S05]  /*0900*/  CALL.REL.NOINC `($__internal_124_$__cuda_sm20_div_s64) ;  /* 0x0000002c00887944 */ /* 0x000fea0003c00000 */
[----:B------:R-:W-:Y:S01]  /*0910*/  IADD3 R3, PT, PT, -R9, RZ, RZ ;  /* 0x000000ff09037210 */ /* 0x000fe20007ffe1ff */
[----:B------:R-:W-:Y:S02]  /*0920*/  IMAD.MOV.U32 R16, RZ, RZ, R9 ;  /* 0x000000ffff107224 */ /* 0x000fe400078e0009 */
[----:B------:R-:W-:Y:S02]  /*0930*/  IMAD.MOV.U32 R17, RZ, RZ, R8 ;  /* 0x000000ffff117224 */ /* 0x000fe400078e0008 */
[----:B------:R-:W-:-:S07]  /*0940*/  IMAD R3, R3, UR7, R12 ;  /* 0x0000000703037c24 */ /* 0x000fce000f8e020c */
.L_x_3763:
[----:B------:R-:W-:Y:S05]  /*0950*/  BSYNC.RECONVERGENT B0 ;  /* 0x0000000000007941 */ /* 0x000fea0003800200 */
.L_x_3761:
        /* <DEDUP_REMOVED lines=34> */
.L_x_3765:
[----:B------:R-:W-:Y:S01]  /*0b80*/  MOV R18, R16 ;  /* 0x0000001000127202 */ /* 0x000fe20000000f00 */
[----:B------:R-:W-:Y:S01]  /*0b90*/  IMAD.MOV.U32 R5, RZ, RZ, R17 ;  /* 0x000000ffff057224 */ /* 0x000fe200078e0011 */
[----:B------:R-:W-:Y:S01]  /*0ba0*/  MOV R3, UR12 ;  /* 0x0000000c00037c02 */ /* 0x000fe20008000f00 */
[----:B------:R-:W-:Y:S01]  /*0bb0*/  IMAD.U32 R2, RZ, RZ, UR11 ;  /* 0x0000000bff027e24 */ /* 0x000fe2000f8e00ff */
[----:B------:R-:W-:-:S07]  /*0bc0*/  MOV R6, 0xbe0 ;  /* 0x00000be000067802 */ /* 0x000fce0000000f00 */
[----:B------:R-:W-:Y:S05]  /*0bd0*/  CALL.REL.NOINC `($__internal_124_$__cuda_sm20_div_s64) ;  /* 0x0000002800d47944 */ /* 0x000fea0003c00000 */
[--C-:B------:R-:W-:Y:S01]  /*0be0*/  IMAD.MOV R17, RZ, RZ, -R9.reuse ;  /* 0x000000ffff117224 */ /* 0x100fe200078e0a09 */
[----:B------:R-:W-:Y:S01]  /*0bf0*/  MOV R13, R8 ;  /* 0x00000008000d7202 */ /* 0x000fe20000000f00 */
[----:B------:R-:W-:Y:S02]  /*0c00*/  IMAD.MOV.U32 R12, RZ, RZ, R9 ;  /* 0x000000ffff0c7224 */ /* 0x000fe400078e0009 */
[----:B------:R-:W-:-:S07]  /*0c10*/  IMAD R17, R17, UR11, R16 ;  /* 0x0000000b11117c24 */ /* 0x000fce000f8e0210 */
.L_x_3766:
[----:B------:R-:W-:Y:S05]  /*0c20*/  BSYNC.RECONVERGENT B0 ;  /* 0x0000000000007941 */ /* 0x000fea0003800200 */
.L_x_3764:
        /* <DEDUP_REMOVED lines=34> */
.L_x_3768:
[----:B------:R-:W-:Y:S01]  /*0e50*/  IMAD.MOV.U32 R18, RZ, RZ, R12 ;  /* 0x000000ffff127224 */ /* 0x000fe200078e000c */
[----:B------:R-:W-:Y:S01]  /*0e60*/  MOV R2, UR12 ;  /* 0x0000000c00027c02 */ /* 0x000fe20008000f00 */
[----:B------:R-:W-:Y:S01]  /*0e70*/  IMAD.MOV.U32 R5, RZ, RZ, R13 ;  /* 0x000000ffff057224 */ /* 0x000fe200078e000d */
[----:B------:R-:W-:Y:S01]  /*0e80*/  MOV R6, 0xeb0 ;  /* 0x00000eb000067802 */ /* 0x000fe20000000f00 */
[----:B------:R-:W-:-:S07]  /*0e90*/  IMAD.U32 R3, RZ, RZ, UR13 ;  /* 0x0000000dff037e24 */ /* 0x000fce000f8e00ff */
[----:B------:R-:W-:Y:S05]  /*0ea0*/  CALL.REL.NOINC `($__internal_124_$__cuda_sm20_div_s64) ;  /* 0x0000002800207944 */ /* 0x000fea0003c00000 */
[----:B------:R-:W-:Y:S01]  /*0eb0*/  IMAD.MOV R13, RZ, RZ, -R9 ;  /* 0x000000ffff0d7224 */ /* 0x000fe200078e0a09 */
[----:B------:R-:W-:Y:S01]  /*0ec0*/  MOV R16, R9 ;  /* 0x0000000900107202 */ /* 0x000fe20000000f00 */
[----:B------:R-:W-:Y:S02]  /*0ed0*/  IMAD.MOV.U32 R17, RZ, RZ, R8 ;  /* 0x000000ffff117224 */ /* 0x000fe400078e0008 */
[----:B------:R-:W-:-:S07]  /*0ee0*/  IMAD R13, R13, UR12, R12 ;  /* 0x0000000c0d0d7c24 */ /* 0x000fce000f8e020c */
.L_x_3769:
[----:B------:R-:W-:Y:S05]  /*0ef0*/  BSYNC.RECONVERGENT B0 ;  /* 0x0000000000007941 */ /* 0x000fea0003800200 */
.L_x_3767:
        /* <DEDUP_REMOVED lines=34> */
.L_x_3771:
[----:B------:R-:W-:Y:S01]  /*1120*/  IMAD.MOV.U32 R18, RZ, RZ, R16 ;  /* 0x000000ffff127224 */ /* 0x000fe200078e0010 */
[----:B------:R-:W-:Y:S01]  /*1130*/  MOV R5, R17 ;  /* 0x0000001100057202 */ /* 0x000fe20000000f00 */
[----:B------:R-:W-:Y:S01]  /*1140*/  IMAD.U32 R2, RZ, RZ, UR12 ;  /* 0x0000000cff027e24 */ /* 0x000fe2000f8e00ff */
[----:B------:R-:W-:Y:S02]  /*1150*/  MOV R3, UR13 ;  /* 0x0000000d00037c02 */ /* 0x000fe40008000f00 */
[----:B------:R-:W-:-:S07]  /*1160*/  MOV R6, 0x1180 ;  /* 0x0000118000067802 */ /* 0x000fce0000000f00 */
[----:B------:R-:W-:Y:S05]  /*1170*/  CALL.REL.NOINC `($__internal_124_$__cuda_sm20_div_s64) ;  /* 0x00000024006c7944 */ /* 0x000fea0003c00000 */
[----:B------:R-:W-:Y:S01]  /*1180*/  IMAD.MOV R17, RZ, RZ, -R9 ;  /* 0x000000ffff117224 */ /* 0x000fe200078e0a09 */
[----:B------:R-:W-:Y:S01]  /*1190*/  MOV R12, R9 ;  /* 0x00000009000c7202 */ /* 0x000fe20000000f00 */
[----:B------:R-:W-:Y:S02]  /*11a0*/  IMAD.MOV.U32 R13, RZ, RZ, R8 ;  /* 0x000000ffff0d7224 */ /* 0x000fe400078e0008 */
[----:B------:R-:W-:-:S07]  /*11b0*/  IMAD R17, R17, UR12, R16 ;  /* 0x0000000c11117c24 */ /* 0x000fce000f8e0210 */
.L_x_3772:
[----:B------:R-:W-:Y:S05]  /*11c0*/  BSYNC.RECONVERGENT B0 ;  /* 0x0000000000007941 */ /* 0x000fea0003800200 */
.L_x_3770:
        /* <DEDUP_REMOVED lines=34> */
.L_x_3774:
        /* <DEDUP_REMOVED lines=10> */
.L_x_3775:
[----:B------:R-:W-:Y:S05]  /*1490*/  BSYNC.RECONVERGENT B0 ;  /* 0x0000000000007941 */ /* 0x000fea0003800200 */
.L_x_3773:
        /* <DEDUP_REMOVED lines=34> */
.L_x_3777:
        /* <DEDUP_REMOVED lines=10> */
.L_x_3778:
[----:B------:R-:W-:Y:S05]  /*1760*/  BSYNC.RECONVERGENT B0 ;  /* 0x0000000000007941 */ /* 0x000fea0003800200 */
.L_x_3776:
        /* <DEDUP_REMOVED lines=34> */
.L_x_3780:
        /* <DEDUP_REMOVED lines=10> */
.L_x_3781:
[----:B------:R-:W-:Y:S05]  /*1a30*/  BSYNC.RECONVERGENT B0 ;  /* 0x0000000000007941 */ /* 0x000fea0003800200 */
.L_x_3779:
        /* <DEDUP_REMOVED lines=33> */
.L_x_3783:
[----:B------:R-:W-:Y:S01]  /*1c50*/  IMAD.MOV.U32 R18, RZ, RZ, R16 ;  /* 0x000000ffff127224 */ /* 0x000fe200078e0010 */
[----:B------:R-:W-:Y:S01]  /*1c60*/  MOV R5, R17 ;  /* 0x0000001100057202 */ /* 0x000fe20000000f00 */
[----:B------:R-:W-:Y:S01]  /*1c70*/  IMAD.U32 R2, RZ, RZ, UR11 ;  /* 0x0000000bff027e24 */ /* 0x000fe2000f8e00ff */
[----:B------:R-:W-:Y:S02]  /*1c80*/  MOV R3, UR12 ;  /* 0x0000000c00037c02 */ /* 0x000fe40008000f00 */
[----:B------:R-:W-:-:S07]  /*1c90*/  MOV R6, 0x1cb0 ;  /* 0x00001cb000067802 */ /* 0x000fce0000000f00 */
[----:B------:R-:W-:Y:S05]  /*1ca0*/  CALL.REL.NOINC `($__internal_124_$__cuda_sm20_div_s64) ;  /* 0x0000001800a07944 */ /* 0x000fea0003c00000 */
[----:B------:R-:W-:Y:S01]  /*1cb0*/  IMAD.MOV R17, RZ, RZ, -R9 ;  /* 0x000000ffff117224 */ /* 0x000fe200078e0a09 */
[----:B------:R-:W-:-:S03]  /*1cc0*/  MOV R12, R9 ;  /* 0x00000009000c7202 */ /* 0x000fc60000000f00 */
[----:B------:R-:W-:-:S07]  /*1cd0*/  IMAD R17, R17, UR11, R16 ;  /* 0x0000000b11117c24 */ /* 0x000fce000f8e0210 */
.L_x_3784:
[----:B------:R-:W-:Y:S05]  /*1ce0*/  BSYNC.RECONVERGENT B0 ;  /* 0x0000000000007941 */ /* 0x000fea0003800200 */
.L_x_3782:
        /* <DEDUP_REMOVED lines=9> */
.L_x_3760:
        /* <DEDUP_REMOVED lines=34> */
.L_x_3788:
[----:B------:R-:W-:Y:S01]  /*1fa0*/  MOV R5, R8 ;  /* 0x0000000800057202 */ /* 0x000fe20000000f00 */
[----:B------:R-:W-:Y:S01]  /*1fb0*/  IMAD.MOV.U32 R18, RZ, RZ, R12 ;  /* 0x000000ffff127224 */ /* 0x000fe200078e000c */
[----:B------:R-:W-:Y:S01]  /*1fc0*/  MOV R2, UR7 ;  /* 0x0000000700027c02 */ /* 0x000fe20008000f00 */
[----:B------:R-:W-:Y:S01]  /*1fd0*/  IMAD.U32 R3, RZ, RZ, UR8 ;  /* 0x00000008ff037e24 */ /* 0x000fe2000f8e00ff */
[----:B------:R-:W-:-:S07]  /*1fe0*/  MOV R6, 0x2000 ;  /* 0x0000200000067802 */ /* 0x000fce0000000f00 */
[----:B------:R-:W-:Y:S05]  /*1ff0*/  CALL.REL.NOINC `($__internal_124_$__cuda_sm20_div_s64) ;  /* 0x0000001400cc7944 */ /* 0x000fea0003c00000 */
[----:B------:R-:W-:Y:S01]  /*2000*/  IADD3 R3, PT, PT, -R9, RZ, RZ ;  /* 0x000000ff09037210 */ /* 0x000fe20007ffe1ff */
[----:B------:R-:W-:Y:S01]  /*2010*/  IMAD.MOV.U32 R16, RZ, RZ, R9 ;  /* 0x000000ffff107224 */ /* 0x000fe200078e0009 */
[----:B------:R-:W-:-:S03]  /*2020*/  MOV R17, R8 ;  /* 0x0000000800117202 */ /* 0x000fc60000000f00 */
[----:B------:R-:W-:-:S07]  /*2030*/  IMAD R3, R3, UR7, R12 ;  /* 0x0000000703037c24 */ /* 0x000fce000f8e020c */
.L_x_3789:
[----:B------:R-:W-:Y:S05]  /*2040*/  BSYNC.RECONVERGENT B0 ;  /* 0x0000000000007941 */ /* 0x000fea0003800200 */
.L_x_3787:
        /* <DEDUP_REMOVED lines=36> */
.L_x_3791:
        /* <DEDUP_REMOVED lines=10> */
.L_x_3792:
[----:B------:R-:W-:Y:S05]  /*2330*/  BSYNC.RECONVERGENT B0 ;  /* 0x0000000000007941 */ /* 0x000fea0003800200 */
.L_x_3790:
        /* <DEDUP_REMOVED lines=36> */
.L_x_3794:
        /* <DEDUP_REMOVED lines=10> */
.L_x_3795:
[----:B------:R-:W-:Y:S05]  /*2620*/  BSYNC.RECONVERGENT B0 ;  /* 0x0000000000007941 */ /* 0x000fea0003800200 */
.L_x_3793:
        /* <DEDUP_REMOVED lines=36> */
.L_x_3797:
[----:B------:R-:W-:Y:S01]  /*2870*/  MOV R18, R16 ;  /* 0x0000001000127202 */ /* 0x000fe20000000f00 */
[----:B------:R-:W-:Y:S01]  /*2880*/  IMAD.MOV.U32 R5, RZ, RZ, R17 ;  /* 0x000000ffff057224 */ /* 0x000fe200078e0011 */
[----:B------:R-:W-:Y:S01]  /*2890*/  MOV R2, UR11 ;  /* 0x0000000b00027c02 */ /* 0x000fe20008000f00 */
[----:B------:R-:W-:Y:S01]  /*28a0*/  IMAD.U32 R3, RZ, RZ, UR10 ;  /* 0x0000000aff037e24 */ /* 0x000fe2000f8e00ff */
[----:B------:R-:W-:-:S07]  /*28b0*/  MOV R6, 0x28d0 ;  /* 0x000028d000067802 */ /* 0x000fce0000000f00 */
[----:B------:R-:W-:Y:S05]  /*28c0*/  CALL.REL.NOINC `($__internal_124_$__cuda_sm20_div_s64) ;  /* 0x0000000c00987944 */ /* 0x000fea0003c00000 */
[----:B------:R-:W-:Y:S01]  /*28d0*/  IADD3 R17, PT, PT, -R9, RZ, RZ ;  /* 0x000000ff09117210 */ /* 0x000fe20007ffe1ff */
[----:B------:R-:W-:-:S04]  /*28e0*/  IMAD.MOV.U32 R12, RZ, RZ, R9 ;  /* 0x000000ffff0c7224 */ /* 0x000fc800078e0009 */
[----:B------:R-:W-:-:S07]  /*28f0*/  IMAD R17, R17, UR11, R16 ;  /* 0x0000000b11117c24 */ /* 0x000fce000f8e0210 */
.L_x_3798:
[----:B------:R-:W-:Y:S05]  /*2900*/  BSYNC.RECONVERGENT B0 ;  /* 0x0000000000007941 */ /* 0x000fea0003800200 */
.L_x_3796:
[----:B------:R-:W-:Y:S01]  /*2910*/  UMOV UR6, 0x6c ;  /* 0x0000006c00067882 */ /* 0x000fe20000000000 */
[----:B------:R-:W0:Y:S01]  /*2920*/  LDCU UR8, c[0x0][UR8+0x4c4] ;  /* 0x00009880080877ac */ /* 0x000e220008000800 */
[----:B------:R-:W-:Y:S02]  /*2930*/  ULEA UR6, UR9, UR6, 0x2 ;  /* 0x0000000609067291 */ /* 0x000fe4000f8e10ff */
[----:B------:R-:W-:-:S10]  /*2940*/  UIADD3 UR4, UPT, UPT, UR4, -0x4, URZ ;  /* 0xfffffffc04047890 */ /* 0x000fd4000fffe0ff */
[----:B------:R-:W1:Y:S01]  /*2950*/  LDCU UR6, c[0x0][UR6+0x380] ;  /* 0x00007000060677ac */ /* 0x000e620008000800 */
[C---:B0-----:R-:W-:Y:S02]  /*2960*/  IMAD R20, R17.reuse, UR8, R20 ;  /* 0x0000000811147c24 */ /* 0x041fe4000f8e0214 */
[----:B-1----:R-:W-:-:S07]  /*2970*/  IMAD R22, R17, UR6, R22 ;  /* 0x0000000611167c24 */ /* 0x002fce000f8e0216 */
.L_x_3786:
        /* <DEDUP_REMOVED lines=33> */
.L_x_3801:
        /* <DEDUP_REMOVED lines=10> */
.L_x_3802:
[----:B------:R-:W-:Y:S05]  /*2c30*/  BSYNC.RECONVERGENT B0 ;  /* 0x0000000000007941 */ /* 0x000fea0003800200 */
.L_x_3800:
        /* <DEDUP_REMOVED lines=36> */
.L_x_3804:
        /* <DEDUP_REMOVED lines=9> */
.L_x_3805:
[----:B------:R-:W-:Y:S05]  /*2f10*/  BSYNC.RECONVERGENT B0 ;  /* 0x0000000000007941 */ /* 0x000fea0003800200 */
.L_x_3803:
[----:B------:R-:W-:Y:S01]  /*2f20*/  UMOV UR5, 0x6c ;  /* 0x0000006c00057882 */ /* 0x000fe20000000000 */
[----:B------:R-:W0:Y:S01]  /*2f30*/  LDCU UR7, c[0x0][UR7+0x4c4] ;  /* 0x00009880070777ac */ /* 0x000e220008000800 */
[----:B------:R-:W-:Y:S02]  /*2f40*/  ULEA UR5, UR8, UR5, 0x2 ;  /* 0x0000000508057291 */ /* 0x000fe4000f8e10ff */
[----:B------:R-:W-:-:S10]  /*2f50*/  UIADD3 UR4, UPT, UPT, UR4, -0x2, URZ ;  /* 0xfffffffe04047890 */ /* 0x000fd4000fffe0ff */
[----:B------:R-:W1:Y:S01]  /*2f60*/  LDCU UR5, c[0x0][UR5+0x380] ;  /* 0x00007000050577ac */ /* 0x000e620008000800 */
[C---:B0-----:R-:W-:Y:S02]  /*2f70*/  IMAD R20, R17.reuse, UR7, R20 ;  /* 0x0000000711147c24 */ /* 0x041fe4000f8e0214 */
[----:B-1----:R-:W-:-:S07]  /*2f80*/  IMAD R22, R17, UR5, R22 ;  /* 0x0000000511167c24 */ /* 0x002fce000f8e0216 */
.L_x_3799:
        /* <DEDUP_REMOVED lines=29> */
.L_x_3807:
[----:B------:R-:W-:Y:S01]  /*3160*/  IMAD.MOV.U32 R3, RZ, RZ, R8 ;  /* 0x000000ffff037224 */ /* 0x000fe200078e0008 */
[----:B------:R-:W-:-:S07]  /*3170*/  MOV R2, 0x3190 ;  /* 0x0000319000027802 */ /* 0x000fce0000000f00 */
[----:B------:R-:W-:Y:S05]  /*3180*/  CALL.REL.NOINC `($__internal_125_$__cuda_sm20_rem_s64) ;  /* 0x0000000800c47944 */ /* 0x000fea0003c00000 */
.L_x_3808:
[----:B------:R-:W-:Y:S05]  /*3190*/  BSYNC.RECONVERGENT B0 ;  /* 0x0000000000007941 */ /* 0x000fea0003800200 */
.L_x_3806:
[----:B------:R-:W0:Y:S01]  /*31a0*/  LDCU UR4, c[0x0][UR6+0x4c4] ;  /* 0x00009880060477ac */ /* 0x000e220008000800 */
[----:B------:R-:W1:Y:S01]  /*31b0*/  LDCU UR6, c[0x0][UR6+0x3ec] ;  /* 0x00007d80060677ac */ /* 0x000e620008000800 */
[C---:B0-----:R-:W-:Y:S02]  /*31c0*/  IMAD R20, R12.reuse, UR4, R20 ;  /* 0x000000040c147c24 */ /* 0x041fe4000f8e0214 */
[----:B-1----:R-:W-:-:S07]  /*31d0*/  IMAD R22, R12, UR6, R22 ;  /* 0x000000060c167c24 */ /* 0x002fce000f8e0216 */
.L_x_3759:
        /* <DEDUP_REMOVED lines=39> */
.L_x_3812:
[----:B------:R-:W-:Y:S05]  /*3450*/  BSYNC.RECONVERGENT B1 ;  /* 0x0000000000017941 */ /* 0x000fea0003800200 */
.L_x_3811:
        /* <DEDUP_REMOVED lines=20> */
.L_x_3810:
[----:B------:R-:W-:Y:S05]  /*35a0*/  BSYNC.RECONVERGENT B0 ;  /* 0x0000000000007941 */ /* 0x000fea0003800200 */
.L_x_3809:
        /* <DEDUP_REMOVED lines=24> */
        .weak           $__internal_124_$__cuda_sm20_div_s64
        .type           $__internal_124_$__cuda_sm20_div_s64,@function
        .size           $__internal_124_$__cuda_sm20_div_s64,($__internal_125_$__cuda_sm20_rem_s64 - $__internal_124_$__cuda_sm20_div_s64)
$__internal_124_$__cuda_sm20_div_s64:
        /* <DEDUP_REMOVED lines=86> */
[----:B------:R-:W-:Y:S06]  /*3c90*/  RET.REL.NODEC R10 `(_ZN2at6native16triu_tril_kernelIN3c104HalfEiLb0ELi4ELb0EEEvNS_4cuda6detail10TensorInfoIT_T0_EENS6_IKS7_S8_EEllS8_) ;  /* 0xffffffc00ad87950 */ /* 0x000fec0003c3ffff */
        .weak           $__internal_125_$__cuda_sm20_rem_s64
        .type           $__internal_125_$__cuda_sm20_rem_s64,@function
        .size           $__internal_125_$__cuda_sm20_rem_s64,(.L_x_6415 - $__internal_125_$__cuda_sm20_rem_s64)
$__internal_125_$__cuda_sm20_rem_s64:
        /* <DEDUP_REMOVED lines=74> */
[----:B------:R-:W-:Y:S06]  /*4140*/  RET.REL.NODEC R2 `(_ZN2at6native16triu_tril_kernelIN3c104HalfEiLb0ELi4ELb0EEEvNS_4cuda6detail10TensorInfoIT_T0_EENS6_IKS7_S8_EEllS8_) ;  /* 0xffffffbc02ac7950 */ /* 0x000fec0003c3ffff */
.L_x_3813:
        /* <DEDUP_REMOVED lines=11> */
.L_x_6415:


//--------------------- .text._ZN2at6native16triu_tril_kernelIN3c104HalfEiLb0ELi4ELb1EEEvNS_4cuda6detail10TensorInfoIT_T0_EENS6_IKS7_S8_EEllS8_ --------------------------
	.section	.text._ZN2at6native16triu_tril_kernelIN3c104HalfEiLb0ELi4ELb1EEEvNS_4cuda6detail10TensorInfoIT_T0_EENS6_IKS7_S8_EEllS8_,"ax",@progbits
	.align	128
        .global         _ZN2at6native16triu_tril_kernelIN3c104HalfEiLb0ELi4ELb1EEEvNS_4cuda6detail10TensorInfoIT_T0_EENS6_IKS7_S8_EEllS8_
        .type           _ZN2at6native16triu_tril_kernelIN3c104HalfEiLb0ELi4ELb1EEEvNS_4cuda6detail10TensorInfoIT_T0_EENS6_IKS7_S8_EEllS8_,@function
        .size           _ZN2at6native16triu_tril_kernelIN3c104HalfEiLb0ELi4ELb1EEEvNS_4cuda6detail10TensorInfoIT_T0_EENS6_IKS7_S8_EEllS8_,(.L_x_6417 - _ZN2at6native16triu_tril_kernelIN3c104HalfEiLb0ELi4ELb1EEEvNS_4cuda6detail10TensorInfoIT_T0_EENS6_IKS7_S8_EEllS8_)
        .other          _ZN2at6native16triu_tril_kernelIN3c104HalfEiLb0ELi4ELb1EEEvNS_4cuda6detail10TensorInfoIT_T0_EENS6_IKS7_S8_EEllS8_,@"STO_CUDA_ENTRY STV_DEFAULT"
_ZN2at6native16triu_tril_kernelIN3c104HalfEiLb0ELi4ELb1EEEvNS_4cuda6detail10TensorInfoIT_T0_EENS6_IKS7_S8_EEllS8_:
.text._ZN2at6native16triu_tril_kernelIN3c104HalfEiLb0ELi4ELb1EEEvNS_4cuda6detail10TensorInfoIT_T0_EENS6_IKS7_S8_EEllS8_:
        /* <DEDUP_REMOVED lines=40> */
.L_x_3815:
[----:B------:R-:W0:Y:S01]  /*0280*/  LDCU UR6, c[0x0][0x540] ;  /* 0x0000a800ff0677ac */ /* 0x000e220008000800 */
[----:B------:R-:W-:Y:S01]  /*0290*/  MOV R20, R6 ;  /* 0x0000000600147202 */ /* 0x000fe20000000f00 */
[----:B------:R-:W-:Y:S01]  /*02a0*/  IMAD.U32 R4, RZ, RZ, UR4 ;  /* 0x00000004ff047e24 */ /* 0x000fe2000f8e00ff */
[----:B------:R-:W-:Y:S01]  /*02b0*/  MOV R8, 0x2e0 ;  /* 0x000002e000087802 */ /* 0x000fe20000000f00 */
[----:B0-----:R-:W-:-:S07]  /*02c0*/  IMAD.U32 R3, RZ, RZ, UR6 ;  /* 0x00000006ff037e24 */ /* 0x001fce000f8e00ff */
[----:B------:R-:W-:Y:S05]  /*02d0*/  CALL.REL.NOINC `($__internal_126_$__cuda_sm20_div_s64) ;  /* 0x0000003000c07944 */ /* 0x000fea0003c00000 */
[----:B------:R-:W0:Y:S01]  /*02e0*/  LDCU UR6, c[0x0][0x540] ;  /* 0x0000a800ff0677ac */ /* 0x000e220008000800 */
[----:B------:R-:W-:-:S05]  /*02f0*/  IADD3 R3, PT, PT, -R10, RZ, RZ ;  /* 0x000000ff0a037210 */ /* 0x000fca0007ffe1ff */
[----:B0-----:R-:W-:-:S07]  /*0300*/  IMAD R6, R3, UR6, R6 ;  /* 0x0000000603067c24 */ /* 0x001fce000f8e0206 */
.L_x_3816:
[----:B------:R-:W-:Y:S05]  /*0310*/  BSYNC.RECONVERGENT B0 ;  /* 0x0000000000007941 */ /* 0x000fea0003800200 */
.L_x_3814:
        /* <DEDUP_REMOVED lines=26> */
.L_x_3818:
[----:B------:R-:W-:Y:S01]  /*04c0*/  IMAD.MOV.U32 R16, RZ, RZ, R10 ;  /* 0x000000ffff107224 */ /* 0x000fe200078e000a */
[----:B------:R-:W-:Y:S02]  /*04d0*/  MOV R15, R11 ;  /* 0x0000000b000f7202 */ /* 0x000fe40000000f00 */
[----:B------:R-:W-:-:S07]  /*04e0*/  MOV R18, 0x500 ;  /* 0x0000050000127802 */ /* 0x000fce0000000f00 */
[----:B------:R-:W-:Y:S05]  /*04f0*/  CALL.REL.NOINC `($__internal_127_$__cuda_sm20_rem_s64) ;  /* 0x0000003400907944 */ /* 0x000fea0003c00000 */
[----:B------:R-:W-:-:S07]  /*0500*/  IMAD.MOV.U32 R21, RZ, RZ, R13 ;  /* 0x000000ffff157224 */ /* 0x000fce00078e000d */
.L_x_3819:
[----:B------:R-:W-:Y:S05]  /*0510*/  BSYNC.RECONVERGENT B0 ;  /* 0x0000000000007941 */ /* 0x000fea0003800200 */
.L_x_3817:
        /* <DEDUP_REMOVED lines=31> */
.L_x_3821:
[----:B------:R-:W-:Y:S01]  /*0710*/  MOV R20, R10 ;  /* 0x0000000a00147202 */ /* 0x000fe20000000f00 */
[----:B------:R-:W-:Y:S01]  /*0720*/  IMAD.MOV.U32 R5, RZ, RZ, R11 ;  /* 0x000000ffff057224 */ /* 0x000fe200078e000b */
[----:B------:R-:W-:Y:S01]  /*0730*/  MOV R8, 0x760 ;  /* 0x0000076000087802 */ /* 0x000fe20000000f00 */
[----:B------:R-:W-:-:S07]  /*0740*/  IMAD.MOV.U32 R4, RZ, RZ, R7 ;  /* 0x000000ffff047224 */ /* 0x000fce00078e0007 */
[----:B-1----:R-:W-:Y:S05]  /*0750*/  CALL.REL.NOINC `($__internal_126_$__cuda_sm20_div_s64) ;  /* 0x0000002c00a07944 */ /* 0x002fea0003c00000 */
[----:B------:R-:W-:-:S07]  /*0760*/  MOV R13, R10 ;  /* 0x0000000a000d7202 */ /* 0x000fce0000000f00 */
.L_x_3822:
[----:B------:R-:W-:Y:S05]  /*0770*/  BSYNC.RECONVERGENT B0 ;  /* 0x0000000000007941 */ /* 0x000fea0003800200 */
.L_x_3820:
        /* <DEDUP_REMOVED lines=14> */
.L_x_3849:
        /* <DEDUP_REMOVED lines=30> */
.L_x_3826:
[----:B------:R-:W-:Y:S01]  /*0a40*/  IMAD.MOV.U32 R5, RZ, RZ, R11 ;  /* 0x000000ffff057224 */ /* 0x000fe200078e000b */
[----:B------:R-:W-:Y:S01]  /*0a50*/  MOV R3, UR6 ;  /* 0x0000000600037c02 */ /* 0x000fe20008000f00 */
[----:B------:R-:W-:Y:S01]  /*0a60*/  IMAD.MOV.U32 R20, RZ, RZ, R13 ;  /* 0x000000ffff147224 */ /* 0x000fe200078e000d */
[----:B------:R-:W-:Y:S01]  /*0a70*/  MOV R8, 0xaa0 ;  /* 0x00000aa000087802 */ /* 0x000fe20000000f00 */
[----:B------:R-:W-:-:S07]  /*0a80*/  IMAD.U32 R4, RZ, RZ, UR8 ;  /* 0x00000008ff047e24 */ /* 0x000fce000f8e00ff */
[----:B------:R-:W-:Y:S05]  /*0a90*/  CALL.REL.NOINC `($__internal_126_$__cuda_sm20_div_s64) ;  /* 0x0000002800d07944 */ /* 0x000fea0003c00000 */
[----:B------:R-:W-:Y:S01]  /*0aa0*/  IMAD.MOV R4, RZ, RZ, -R10 ;  /* 0x000000ffff047224 */ /* 0x000fe200078e0a0a */
[----:B------:R-:W-:Y:S01]  /*0ab0*/  MOV R22, R10 ;  /* 0x0000000a00167202 */ /* 0x000fe20000000f00 */
[----:B------:R-:W-:Y:S02]  /*0ac0*/  IMAD.MOV.U32 R23, RZ, RZ, R11 ;  /* 0x000000ffff177224 */ /* 0x000fe400078e000b */
[----:B------:R-:W-:-:S07]  /*0ad0*/  IMAD R4, R4, UR6, R13 ;  /* 0x0000000604047c24 */ /* 0x000fce000f8e020d */
.L_x_3827:
[----:B------:R-:W-:Y:S05]  /*0ae0*/  BSYNC.RECONVERGENT B0 ;  /* 0x0000000000007941 */ /* 0x000fea0003800200 */
.L_x_3825:
        /* <DEDUP_REMOVED lines=34> */
.L_x_3829:
[----:B------:R-:W-:Y:S01]  /*0d10*/  IMAD.MOV.U32 R20, RZ, RZ, R22 ;  /* 0x000000ffff147224 */ /* 0x000fe200078e0016 */
[----:B------:R-:W-:Y:S01]  /*0d20*/  MOV R5, R23 ;  /* 0x0000001700057202 */ /* 0x000fe20000000f00 */
[----:B------:R-:W-:Y:S01]  /*0d30*/  IMAD.U32 R3, RZ, RZ, UR9 ;  /* 0x00000009ff037e24 */ /* 0x000fe2000f8e00ff */
[----:B------:R-:W-:Y:S01]  /*0d40*/  MOV R8, 0xd70 ;  /* 0x00000d7000087802 */ /* 0x000fe20000000f00 */
[----:B------:R-:W-:-:S07]  /*0d50*/  IMAD.U32 R4, RZ, RZ, UR7 ;  /* 0x00000007ff047e24 */ /* 0x000fce000f8e00ff */
[----:B------:R-:W-:Y:S05]  /*0d60*/  CALL.REL.NOINC `($__internal_126_$__cuda_sm20_div_s64) ;  /* 0x00000028001c7944 */ /* 0x000fea0003c00000 */
[----:B------:R-:W-:Y:S01]  /*0d70*/  IADD3 R3, PT, PT, -R10, RZ, RZ ;  /* 0x000000ff0a037210 */ /* 0x000fe20007ffe1ff */
[----:B------:R-:W-:Y:S02]  /*0d80*/  IMAD.MOV.U32 R16, RZ, RZ, R10 ;  /* 0x000000ffff107224 */ /* 0x000fe400078e000a */
[----:B------:R-:W-:Y:S02]  /*0d90*/  IMAD.MOV.U32 R17, RZ, RZ, R11 ;  /* 0x000000ffff117224 */ /* 0x000fe400078e000b */
[----:B------:R-:W-:-:S07]  /*0da0*/  IMAD R22, R3, UR9, R22 ;  /* 0x0000000903167c24 */ /* 0x000fce000f8e0216 */
.L_x_3830:
[----:B------:R-:W-:Y:S05]  /*0db0*/  BSYNC.RECONVERGENT B0 ;  /* 0x0000000000007941 */ /* 0x000fea0003800200 */
.L_x_3828:
        /* <DEDUP_REMOVED lines=34> */
.L_x_3832:
[----:B------:R-:W-:Y:S01]  /*0fe0*/  MOV R20, R16 ;  /* 0x0000001000147202 */ /* 0x000fe20000000f00 */
[----:B------:R-:W-:Y:S01]  /*0ff0*/  IMAD.MOV.U32 R5, RZ, RZ, R17 ;  /* 0x000000ffff057224 */ /* 0x000fe200078e0011 */
[----:B------:R-:W-:Y:S01]  /*1000*/  MOV R4, UR8 ;  /* 0x0000000800047c02 */ /* 0x000fe20008000f00 */
[----:B------:R-:W-:Y:S01]  /*1010*/  IMAD.U32 R3, RZ, RZ, UR9 ;  /* 0x00000009ff037e24 */ /* 0x000fe2000f8e00ff */
[----:B------:R-:W-:-:S07]  /*1020*/  MOV R8, 0x1040 ;  /* 0x0000104000087802 */ /* 0x000fce0000000f00 */
[----:B------:R-:W-:Y:S05]  /*1030*/  CALL.REL.NOINC `($__internal_126_$__cuda_sm20_div_s64) ;  /* 0x0000002400687944 */ /* 0x000fea0003c00000 */
[--C-:B------:R-:W-:Y:S01]  /*1040*/  IMAD.MOV R3, RZ, RZ, -R10.reuse ;  /* 0x000000ffff037224 */ /* 0x100fe200078e0a0a */
[----:B------:R-:W-:Y:S01]  /*1050*/  MOV R13, R11 ;  /* 0x0000000b000d7202 */ /* 0x000fe20000000f00 */
[----:B------:R-:W-:Y:S02]  /*1060*/  IMAD.MOV.U32 R12, RZ, RZ, R10 ;  /* 0x000000ffff0c7224 */ /* 0x000fe400078e000a */
[----:B------:R-:W-:-:S07]  /*1070*/  IMAD R16, R3, UR9, R16 ;  /* 0x0000000903107c24 */ /* 0x000fce000f8e0210 */
.L_x_3833:
[----:B------:R-:W-:Y:S05]  /*1080*/  BSYNC.RECONVERGENT B0 ;  /* 0x0000000000007941 */ /* 0x000fea0003800200 */
.L_x_3831:
        /* <DEDUP_REMOVED lines=34> */
.L_x_3835:
        /* <DEDUP_REMOVED lines=10> */
.L_x_3836:
[----:B------:R-:W-:Y:S05]  /*1350*/  BSYNC.RECONVERGENT B0 ;  /* 0x0000000000007941 */ /* 0x000fea0003800200 */
.L_x_3834:
        /* <DEDUP_REMOVED lines=34> */
.L_x_3838:
[----:B------:R-:W-:Y:S01]  /*1580*/  IMAD.MOV.U32 R20, RZ, RZ, R16 ;  /* 0x000000ffff147224 */ /* 0x000fe200078e0010 */
[----:B------:R-:W-:Y:S01]  /*1590*/  MOV R5, R17 ;  /* 0x0000001100057202 */ /* 0x000fe20000000f00 */
[----:B------:R-:W-:Y:S01]  /*15a0*/  IMAD.U32 R3, RZ, RZ, UR10 ;  /* 0x0000000aff037e24 */ /* 0x000fe2000f8e00ff */
[----:B------:R-:W-:Y:S01]  /*15b0*/  MOV R8, 0x15e0 ;  /* 0x000015e000087802 */ /* 0x000fe20000000f00 */
[----:B------:R-:W-:-:S07]  /*15c0*/  IMAD.U32 R4, RZ, RZ, UR8 ;  /* 0x00000008ff047e24 */ /* 0x000fce000f8e00ff */
[----:B------:R-:W-:Y:S05]  /*15d0*/  CALL.REL.NOINC `($__internal_126_$__cuda_sm20_div_s64) ;  /* 0x0000002000007944 */ /* 0x000fea0003c00000 */
[----:B------:R-:W-:Y:S01]  /*15e0*/  IADD3 R3, PT, PT, -R10, RZ, RZ ;  /* 0x000000ff0a037210 */ /* 0x000fe20007ffe1ff */
[----:B------:R-:W-:Y:S01]  /*15f0*/  IMAD.MOV.U32 R12, RZ, RZ, R10 ;  /* 0x000000ffff0c7224 */ /* 0x000fe200078e000a */
[----:B------:R-:W-:-:S03]  /*1600*/  MOV R13, R11 ;  /* 0x0000000b000d7202 */ /* 0x000fc60000000f00 */
[----:B------:R-:W-:-:S07]  /*1610*/  IMAD R16, R3, UR10, R16 ;  /* 0x0000000a03107c24 */ /* 0x000fce000f8e0210 */
.L_x_3839:
[----:B------:R-:W-:Y:S05]  /*1620*/  BSYNC.RECONVERGENT B0 ;  /* 0x0000000000007941 */ /* 0x000fea0003800200 */
.L_x_3837:
        /* <DEDUP_REMOVED lines=34> */
.L_x_3841:
[----:B------:R-:W-:Y:S01]  /*1850*/  MOV R20, R12 ;  /* 0x0000000c00147202 */ /* 0x000fe20000000f00 */
[----:B------:R-:W-:Y:S01]  /*1860*/  IMAD.MOV.U32 R5, RZ, RZ, R13 ;  /* 0x000000ffff057224 */ /* 0x000fe200078e000d */
[----:B------:R-:W-:Y:S01]  /*1870*/  MOV R3, UR10 ;  /* 0x0000000a00037c02 */ /* 0x000fe20008000f00 */
[----:B------:R-:W-:Y:S01]  /*1880*/  IMAD.U32 R4, RZ, RZ, UR9 ;  /* 0x00000009ff047e24 */ /* 0x000fe2000f8e00ff */
[----:B------:R-:W-:-:S07]  /*1890*/  MOV R8, 0x18b0 ;  /* 0x000018b000087802 */ /* 0x000fce0000000f00 */
[----:B------:R-:W-:Y:S05]  /*18a0*/  CALL.REL.NOINC `($__internal_126_$__cuda_sm20_div_s64) ;  /* 0x0000001c004c7944 */ /* 0x000fea0003c00000 */
[----:B------:R-:W-:Y:S01]  /*18b0*/  IADD3 R3, PT, PT, -R10, RZ, RZ ;  /* 0x000000ff0a037210 */ /* 0x000fe20007ffe1ff */
[----:B------:R-:W-:Y:S01]  /*18c0*/  IMAD.MOV.U32 R16, RZ, RZ, R10 ;  /* 0x000000ffff107224 */ /* 0x000fe200078e000a */
[----:B------:R-:W-:-:S03]  /*18d0*/  MOV R17, R11 ;  /* 0x0000000b00117202 */ /* 0x000fc60000000f00 */
[----:B------:R-:W-:-:S07]  /*18e0*/  IMAD R12, R3, UR10, R12 ;  /* 0x0000000a030c7c24 */ /* 0x000fce000f8e020c */
.L_x_3842:
[----:B------:R-:W-:Y:S05]  /*18f0*/  BSYNC.RECONVERGENT B0 ;  /* 0x0000000000007941 */ /* 0x000fea0003800200 */
.L_x_3840:
        /* <DEDUP_REMOVED lines=34> */
.L_x_3844:
        /* <DEDUP_REMOVED lines=10> */
.L_x_3845:
[----:B------:R-:W-:Y:S05]  /*1bc0*/  BSYNC.RECONVERGENT B0 ;  /* 0x0000000000007941 */ /* 0x000fea0003800200 */
.L_x_3843:
        /* <DEDUP_REMOVED lines=33> */
.L_x_3847:
[----:B------:R-:W-:Y:S01]  /*1de0*/  MOV R20, R12 ;  /* 0x0000000c00147202 */ /* 0x000fe20000000f00 */
[----:B------:R-:W-:Y:S01]  /*1df0*/  IMAD.MOV.U32 R5, RZ, RZ, R13 ;  /* 0x000000ffff057224 */ /* 0x000fe200078e000d */
[----:B------:R-:W-:Y:S01]  /*1e00*/  MOV R3, UR8 ;  /* 0x0000000800037c02 */ /* 0x000fe20008000f00 */
[----:B------:R-:W-:Y:S01]  /*1e10*/  IMAD.U32 R4, RZ, RZ, UR9 ;  /* 0x00000009ff047e24 */ /* 0x000fe2000f8e00ff */
[----:B------:R-:W-:-:S07]  /*1e20*/  MOV R8, 0x1e40 ;  /* 0x00001e4000087802 */ /* 0x000fce0000000f00 */
[----:B------:R-:W-:Y:S05]  /*1e30*/  CALL.REL.NOINC `($__internal_126_$__cuda_sm20_div_s64) ;  /* 0x0000001400e87944 */ /* 0x000fea0003c00000 */
[----:B------:R-:W-:Y:S01]  /*1e40*/  IADD3 R3, PT, PT, -R10, RZ, RZ ;  /* 0x000000ff0a037210 */ /* 0x000fe20007ffe1ff */
[----:B------:R-:W-:-:S04]  /*1e50*/  IMAD.MOV.U32 R13, RZ, RZ, R10 ;  /* 0x000000ffff0d7224 */ /* 0x000fc800078e000a */
[----:B------:R-:W-:-:S07]  /*1e60*/  IMAD R12, R3, UR8, R12 ;  /* 0x00000008030c7c24 */ /* 0x000fce000f8e020c */
.L_x_3848:
[----:B------:R-:W-:Y:S05]  /*1e70*/  BSYNC.RECONVERGENT B0 ;  /* 0x0000000000007941 */ /* 0x000fea0003800200 */
.L_x_3846:
        /* <DEDUP_REMOVED lines=9> */
.L_x_3824:
        /* <DEDUP_REMOVED lines=34> */
.L_x_3852:
[----:B------:R-:W-:Y:S01]  /*2130*/  IMAD.MOV.U32 R5, RZ, RZ, R11 ;  /* 0x000000ffff057224 */ /* 0x000fe200078e000b */
[----:B------:R-:W-:Y:S01]  /*2140*/  MOV R20, R13 ;  /* 0x0000000d00147202 */ /* 0x000fe20000000f00 */
[----:B------:R-:W-:Y:S01]  /*2150*/  IMAD.U32 R3, RZ, RZ, UR5 ;  /* 0x00000005ff037e24 */ /* 0x000fe2000f8e00ff */
[----:B------:R-:W-:Y:S02]  /*2160*/  MOV R4, UR6 ;  /* 0x0000000600047c02 */ /* 0x000fe40008000f00 */
[----:B------:R-:W-:-:S07]  /*2170*/  MOV R8, 0x2190 ;  /* 0x0000219000087802 */ /* 0x000fce0000000f00 */
[----:B------:R-:W-:Y:S05]  /*2180*/  CALL.REL.NOINC `($__internal_126_$__cuda_sm20_div_s64) ;  /* 0x0000001400147944 */ /* 0x000fea0003c00000 */
[----:B------:R-:W-:Y:S01]  /*2190*/  IMAD.MOV R4, RZ, RZ, -R10 ;  /* 0x000000ffff047224 */ /* 0x000fe200078e0a0a */
[----:B------:R-:W-:Y:S01]  /*21a0*/  MOV R16, R10 ;  /* 0x0000000a00107202 */ /* 0x000fe20000000f00 */
[----:B------:R-:W-:Y:S02]  /*21b0*/  IMAD.MOV.U32 R17, RZ, RZ, R11 ;  /* 0x000000ffff117224 */ /* 0x000fe400078e000b */
[----:B------:R-:W-:-:S07]  /*21c0*/  IMAD R4, R4, UR5, R13 ;  /* 0x0000000504047c24 */ /* 0x000fce000f8e020d */
.L_x_3853:
[----:B------:R-:W-:Y:S05]  /*21d0*/  BSYNC.RECONVERGENT B0 ;  /* 0x0000000000007941 */ /* 0x000fea0003800200 */
.L_x_3851:
        /* <DEDUP_REMOVED lines=34> */
.L_x_3855:
        /* <DEDUP_REMOVED lines=10> */
.L_x_3856:
[----:B------:R-:W-:Y:S05]  /*24a0*/  BSYNC.RECONVERGENT B0 ;  /* 0x0000000000007941 */ /* 0x000fea0003800200 */
.L_x_3854:
        /* <DEDUP_REMOVED lines=34> */
.L_x_3858:
        /* <DEDUP_REMOVED lines=10> */
.L_x_3859:
[----:B------:R-:W-:Y:S05]  /*2770*/  BSYNC.RECONVERGENT B0 ;  /* 0x0000000000007941 */ /* 0x000fea0003800200 */
.L_x_3857:
        /* <DEDUP_REMOVED lines=34> */
.L_x_3861:
[----:B------:R-:W-:Y:S01]  /*29a0*/  IMAD.MOV.U32 R20, RZ, RZ, R16 ;  /* 0x000000ffff147224 */ /* 0x000fe200078e0010 */
[----:B------:R-:W-:Y:S01]  /*29b0*/  MOV R5, R17 ;  /* 0x0000001100057202 */ /* 0x000fe20000000f00 */
[----:B------:R-:W-:Y:S01]  /*29c0*/  IMAD.U32 R3, RZ, RZ, UR8 ;  /* 0x00000008ff037e24 */ /* 0x000fe2000f8e00ff */
[----:B------:R-:W-:Y:S02]  /*29d0*/  MOV R4, UR7 ;  /* 0x0000000700047c02 */ /* 0x000fe40008000f00 */
[----:B------:R-:W-:-:S07]  /*29e0*/  MOV R8, 0x2a00 ;  /* 0x00002a0000087802 */ /* 0x000fce0000000f00 */
[----:B------:R-:W-:Y:S05]  /*29f0*/  CALL.REL.NOINC `($__internal_126_$__cuda_sm20_div_s64) ;  /* 0x0000000800f87944 */ /* 0x000fea0003c00000 */
[----:B------:R-:W-:Y:S01]  /*2a00*/  IMAD.MOV R3, RZ, RZ, -R10 ;  /* 0x000000ffff037224 */ /* 0x000fe200078e0a0a */
[----:B------:R-:W-:-:S03]  /*2a10*/  MOV R13, R10 ;  /* 0x0000000a000d7202 */ /* 0x000fc60000000f00 */
[----:B------:R-:W-:-:S07]  /*2a20*/  IMAD R16, R3, UR8, R16 ;  /* 0x0000000803107c24 */ /* 0x000fce000f8e0210 */
.L_x_3862:
[----:B------:R-:W-:Y:S05]  /*2a30*/  BSYNC.RECONVERGENT B0 ;  /* 0x0000000000007941 */ /* 0x000fea0003800200 */
.L_x_3860:
[----:B------:R-:W-:Y:S01]  /*2a40*/  UMOV UR5, 0x6c ;  /* 0x0000006c00057882 */ /* 0x000fe20000000000 */
[----:B------:R-:W-:Y:S02]  /*2a50*/  UIADD3 UR4, UPT, UPT, UR4, -0x4, URZ ;  /* 0xfffffffc04047890 */ /* 0x000fe4000fffe0ff */
[----:B------:R-:W-:-:S12]  /*2a60*/  ULEA UR5, UR6, UR5, 0x2 ;  /* 0x0000000506057291 */ /* 0x000fd8000f8e10ff */
[----:B------:R-:W0:Y:S02]  /*2a70*/  LDCU UR5, c[0x0][UR5+0x380] ;  /* 0x00007000050577ac */ /* 0x000e240008000800 */
[----:B0-----:R-:W-:-:S07]  /*2a80*/  IMAD R21, R16, UR5, R21 ;  /* 0x0000000510157c24 */ /* 0x001fce000f8e0215 */
.L_x_3850:
        /* <DEDUP_REMOVED lines=33> */
.L_x_3865:
        /* <DEDUP_REMOVED lines=10> */
.L_x_3866:
[----:B------:R-:W-:Y:S05]  /*2d40*/  BSYNC.RECONVERGENT B0 ;  /* 0x0000000000007941 */ /* 0x000fea0003800200 */
.L_x_3864:
        /* <DEDUP_REMOVED lines=34> */
.L_x_3868:
        /* <DEDUP_REMOVED lines=9> */
.L_x_3869:
[----:B------:R-:W-:Y:S05]  /*3000*/  BSYNC.RECONVERGENT B0 ;  /* 0x0000000000007941 */ /* 0x000fea0003800200 */
.L_x_3867:
[----:B------:R-:W-:Y:S01]  /*3010*/  UMOV UR5, 0x6c ;  /* 0x0000006c00057882 */ /* 0x000fe20000000000 */
[----:B------:R-:W-:Y:S02]  /*3020*/  UIADD3 UR4, UPT, UPT, UR4, -0x2, URZ ;  /* 0xfffffffe04047890 */ /* 0x000fe4000fffe0ff */
[----:B------:R-:W-:-:S12]  /*3030*/  ULEA UR5, UR7, UR5, 0x2 ;  /* 0x0000000507057291 */ /* 0x000fd8000f8e10ff */
[----:B------:R-:W0:Y:S02]  /*3040*/  LDCU UR5, c[0x0][UR5+0x380] ;  /* 0x00007000050577ac */ /* 0x000e240008000800 */
[----:B0-----:R-:W-:-:S07]  /*3050*/  IMAD R21, R16, UR5, R21 ;  /* 0x0000000510157c24 */ /* 0x001fce000f8e0215 */
.L_x_3863:
        /* <DEDUP_REMOVED lines=29> */
.L_x_3871:
[----:B------:R-:W-:Y:S01]  /*3230*/  MOV R16, R13 ;  /* 0x0000000d00107202 */ /* 0x000fe20000000f00 */
[----:B------:R-:W-:Y:S01]  /*3240*/  IMAD.MOV.U32 R15, RZ, RZ, R11 ;  /* 0x000000ffff0f7224 */ /* 0x000fe200078e000b */
[----:B------:R-:W-:Y:S01]  /*3250*/  MOV R3, UR5 ;  /* 0x0000000500037c02 */ /* 0x000fe20008000f00 */
[----:B------:R-:W-:Y:S01]  /*3260*/  IMAD.U32 R7, RZ, RZ, UR6 ;  /* 0x00000006ff077e24 */ /* 0x000fe2000f8e00ff */
[----:B------:R-:W-:-:S07]  /*3270*/  MOV R18, 0x3290 ;  /* 0x0000329000127802 */ /* 0x000fce0000000f00 */
[----:B------:R-:W-:Y:S05]  /*3280*/  CALL.REL.NOINC `($__internal_127_$__cuda_sm20_rem_s64) ;  /* 0x00000008002c7944 */ /* 0x000fea0003c00000 */
.L_x_3872:
[----:B------:R-:W-:Y:S05]  /*3290*/  BSYNC.RECONVERGENT B0 ;  /* 0x0000000000007941 */ /* 0x000fea0003800200 */
.L_x_3870:
[----:B------:R-:W-:Y:S02]  /*32a0*/  UMOV UR5, 0x6c ;  /* 0x0000006c00057882 */ /* 0x000fe40000000000 */
[----:B------:R-:W-:-:S12]  /*32b0*/  ULEA UR5, UR4, UR5, 0x2 ;  /* 0x0000000504057291 */ /* 0x000fd8000f8e10ff */
[----:B------:R-:W0:Y:S02]  /*32c0*/  LDCU UR5, c[0x0][UR5+0x380] ;  /* 0x00007000050577ac */ /* 0x000e240008000800 */
[----:B0-----:R-:W-:-:S07]  /*32d0*/  IMAD R21, R13, UR5, R21 ;  /* 0x000000050d157c24 */ /* 0x001fce000f8e0215 */
.L_x_3823:
        /* <DEDUP_REMOVED lines=48> */
        .weak           $__internal_126_$__cuda_sm20_div_s64
        .type           $__internal_126_$__cuda_sm20_div_s64,@function
        .size           $__internal_126_$__cuda_sm20_div_s64,($__internal_127_$__cuda_sm20_rem_s64 - $__internal_126_$__cuda_sm20_div_s64)
$__internal_126_$__cuda_sm20_div_s64:
        /* <DEDUP_REMOVED lines=85> */
[----:B------:R-:W-:Y:S06]  /*3b30*/  RET.REL.NODEC R8 `(_ZN2at6native16triu_tril_kernelIN3c104HalfEiLb0ELi4ELb1EEEvNS_4cuda6detail10TensorInfoIT_T0_EENS6_IKS7_S8_EEllS8_) ;  /* 0xffffffc408307950 */ /* 0x000fec0003c3ffff */
        .weak           $__internal_127_$__cuda_sm20_rem_s64
        .type           $__internal_127_$__cuda_sm20_rem_s64,@function
        .size           $__internal_127_$__cuda_sm20_rem_s64,(.L_x_6417 - $__internal_127_$__cuda_sm20_rem_s64)
$__internal_127_$__cuda_sm20_rem_s64:
        /* <DEDUP_REMOVED lines=74> */
[----:B------:R-:W-:Y:S06]  /*3fe0*/  RET.REL.NODEC R18 `(_ZN2at6native16triu_tril_kernelIN3c104HalfEiLb0ELi4ELb1EEEvNS_4cuda6detail10TensorInfoIT_T0_EENS6_IKS7_S8_EEllS8_) ;  /* 0xffffffc012047950 */ /* 0x000fec0003c3ffff */
.L_x_3873:
        /* <DEDUP_REMOVED lines=9> */
.L_x_6417:


//--------------------- .text._ZN2at6native16triu_tril_kernelIN3c107complexINS2_4HalfEEElLb0ELi2ELb0EEEvNS_4cuda6detail10TensorInfoIT_T0_EENS8_IKS9_SA_EEllSA_ --------------------------
	.section	.text._ZN2at6native16triu_tril_kernelIN3c107complexINS2_4HalfEEElLb0ELi2ELb0EEEvNS_4cuda6detail10TensorInfoIT_T0_EENS8_IKS9_SA_EEllSA_,"ax",@progbits
	.align	128
        .global         _ZN2at6native16triu_tril_kernelIN3c107complexINS2_4HalfEEElLb0ELi2ELb0EEEvNS_4cuda6detail10TensorInfoIT_T0_EENS8_IKS9_SA_EEllSA_
        .type           _ZN2at6native16triu_tril_kernelIN3c107complexINS2_4HalfEEElLb0ELi2ELb0EEEvNS_4cuda6detail10TensorInfoIT_T0_EENS8_IKS9_SA_EEllSA_,@function
        .size           _ZN2at6native16triu_tril_kernelIN3c107complexINS2_4HalfEEElLb0ELi2ELb0EEEvNS_4cuda6detail10TensorInfoIT_T0_EENS8_IKS9_SA_EEllSA_,(.L_x_6419 - _ZN2at6native16triu_tril_kernelIN3c107complexINS2_4HalfEEElLb0ELi2ELb0EEEvNS_4cuda6detail10TensorInfoIT_T0_EENS8_IKS9_SA_EEllSA_)
        .other          _ZN2at6native16triu_tril_kernelIN3c107complexINS2_4HalfEEElLb0ELi2ELb0EEEvNS_4cuda6detail10TensorInfoIT_T0_EENS8_IKS9_SA_EEllSA_,@"STO_CUDA_ENTRY STV_DEFAULT"
_ZN2at6native16triu_tril_kernelIN3c107complexINS2_4HalfEEElLb0ELi2ELb0EEEvNS_4cuda6detail10TensorInfoIT_T0_EENS8_IKS9_SA_EEllSA_:
.text._ZN2at6native16triu_tril_kernelIN3c107complexINS2_4HalfEEElLb0ELi2ELb0EEEvNS_4cuda6detail10TensorInfoIT_T0_EENS8_IKS9_SA_EEllSA_:
        /* <DEDUP_REMOVED lines=41> */
.L_x_3875:
[----:B------:R-:W0:Y:S01]  /*0290*/  LDCU.64 UR4, c[0x0][0x6d0] ;  /* 0x0000da00ff0477ac */ /* 0x000e220008000a00 */
[----:B------:R-:W-:Y:S01]  /*02a0*/  MOV R21, R6 ;  /* 0x0000000600157202 */ /* 0x000fe20000000f00 */
[----:B------:R-:W-:Y:S01]  /*02b0*/  IMAD.MOV.U32 R24, RZ, RZ, R7 ;  /* 0x000000ffff187224 */ /* 0x000fe200078e0007 */
[----:B------:R-:W-:Y:S01]  /*02c0*/  MOV R8, 0x300 ;  /* 0x0000030000087802 */ /* 0x000fe20000000f00 */
[----:B0-----:R-:W-:Y:S01]  /*02d0*/  IMAD.U32 R5, RZ, RZ, UR4 ;  /* 0x00000004ff057e24 */ /* 0x001fe2000f8e00ff */
[----:B------:R-:W-:-:S07]  /*02e0*/  MOV R4, UR5 ;  /* 0x0000000500047c02 */ /* 0x000fce0008000f00 */
[----:B------:R-:W-:Y:S05]  /*02f0*/  CALL.REL.NOINC `($__internal_128_$__cuda_sm20_div_s64) ;  /* 0x0000004400487944 */ /* 0x000fea0003c00000 */
        /* <DEDUP_REMOVED lines=9> */
.L_x_3876:
[----:B------:R-:W-:Y:S05]  /*0390*/  BSYNC.RECONVERGENT B0 ;  /* 0x0000000000007941 */ /* 0x000fea0003800200 */
.L_x_3874:
        /* <DEDUP_REMOVED lines=31> */
.L_x_3878:
[----:B------:R-:W-:Y:S01]  /*0590*/  MOV R21, R14 ;  /* 0x0000000e00157202 */ /* 0x000fe20000000f00 */
[----:B------:R-:W-:Y:S01]  /*05a0*/  IMAD.MOV.U32 R24, RZ, RZ, R15 ;  /* 0x000000ffff187224 */ /* 0x000fe200078e000f */
[----:B------:R-:W-:Y:S01]  /*05b0*/  MOV R5, R12 ;  /* 0x0000000c00057202 */ /* 0x000fe20000000f00 */
[----:B------:R-:W-:Y:S01]  /*05c0*/  IMAD.MOV.U32 R4, RZ, RZ, R13 ;  /* 0x000000ffff047224 */ /* 0x000fe200078e000d */
[----:B------:R-:W-:-:S07]  /*05d0*/  MOV R8, 0x5f0 ;  /* 0x000005f000087802 */ /* 0x000fce0000000f00 */
[----:B------:R-:W-:Y:S05]  /*05e0*/  CALL.REL.NOINC `($__internal_128_$__cuda_sm20_div_s64) ;  /* 0x00000040008c7944 */ /* 0x000fea0003c00000 */
        /* <DEDUP_REMOVED lines=11> */
.L_x_3879:
[----:B------:R-:W-:Y:S05]  /*06a0*/  BSYNC.RECONVERGENT B0 ;  /* 0x0000000000007941 */ /* 0x000fea0003800200 */
.L_x_3877:
        /* <DEDUP_REMOVED lines=37> */
.L_x_3906:
        /* <DEDUP_REMOVED lines=28> */
.L_x_3883:
        /* <DEDUP_REMOVED lines=9> */
[----:B------:R-:W-:Y:S05]  /*0b50*/  CALL.REL.NOINC `($__internal_128_$__cuda_sm20_div_s64) ;  /* 0x0000003c00307944 */ /* 0x000fea0003c00000 */
        /* <DEDUP_REMOVED lines=9> */
.L_x_3884:
[----:B------:R-:W-:Y:S05]  /*0bf0*/  BSYNC.RECONVERGENT B0 ;  /* 0x0000000000007941 */ /* 0x000fea0003800200 */
.L_x_3882:
        /* <DEDUP_REMOVED lines=43> */
.L_x_3886:
        /* <DEDUP_REMOVED lines=21> */
.L_x_3887:
[----:B------:R-:W-:Y:S05]  /*1000*/  BSYNC.RECONVERGENT B0 ;  /* 0x0000000000007941 */ /* 0x000fea0003800200 */
.L_x_3885:
        /* <DEDUP_REMOVED lines=40> */
.L_x_3889:
        /* <DEDUP_REMOVED lines=21> */
.L_x_3890:
[----:B------:R-:W-:Y:S05]  /*13e0*/  BSYNC.RECONVERGENT B0 ;  /* 0x0000000000007941 */ /* 0x000fea0003800200 */
.L_x_3888:
        /* <DEDUP_REMOVED lines=40> */
.L_x_3892:
        /* <DEDUP_REMOVED lines=21> */
.L_x_3893:
[----:B------:R-:W-:Y:S05]  /*17c0*/  BSYNC.RECONVERGENT B0 ;  /* 0x0000000000007941 */ /* 0x000fea0003800200 */
.L_x_3891:
        /* <DEDUP_REMOVED lines=40> */
.L_x_3895:
        /* <DEDUP_REMOVED lines=21> */
.L_x_3896:
[----:B------:R-:W-:Y:S05]  /*1ba0*/  BSYNC.RECONVERGENT B0 ;  /* 0x0000000000007941 */ /* 0x000fea0003800200 */
.L_x_3894:
        /* <DEDUP_REMOVED lines=40> */
.L_x_3898:
        /* <DEDUP_REMOVED lines=21> */
.L_x_3899:
[----:B------:R-:W-:Y:S05]  /*1f80*/  BSYNC.RECONVERGENT B0 ;  /* 0x0000000000007941 */ /* 0x000fea0003800200 */
.L_x_3897:
        /* <DEDUP_REMOVED lines=40> */
.L_x_3901:
        /* <DEDUP_REMOVED lines=21> */
.L_x_3902:
[----:B------:R-:W-:Y:S05]  /*2360*/  BSYNC.RECONVERGENT B0 ;  /* 0x0000000000007941 */ /* 0x000fea0003800200 */
.L_x_3900:
        /* <DEDUP_REMOVED lines=41> */
.L_x_3904:
        /* <DEDUP_REMOVED lines=21> */
.L_x_3905:
[----:B------:R-:W-:Y:S05]  /*2750*/  BSYNC.RECONVERGENT B0 ;  /* 0x0000000000007941 */ /* 0x000fea0003800200 */
.L_x_3903:
        /* <DEDUP_REMOVED lines=24> */
.L_x_3881:
        /* <DEDUP_REMOVED lines=36> */
.L_x_3909:
        /* <DEDUP_REMOVED lines=19> */
.L_x_3910:
[----:B------:R-:W-:Y:S05]  /*2c50*/  BSYNC.RECONVERGENT B0 ;  /* 0x0000000000007941 */ /* 0x000fea0003800200 */
.L_x_3908:
        /* <DEDUP_REMOVED lines=42> */
.L_x_3912:
        /* <DEDUP_REMOVED lines=21> */
.L_x_3913:
[----:B------:R-:W-:Y:S05]  /*3050*/  BSYNC.RECONVERGENT B0 ;  /* 0x0000000000007941 */ /* 0x000fea0003800200 */
.L_x_3911:
        /* <DEDUP_REMOVED lines=40> */
.L_x_3915:
        /* <DEDUP_REMOVED lines=21> */
.L_x_3916:
[----:B------:R-:W-:Y:S05]  /*3430*/  BSYNC.RECONVERGENT B0 ;  /* 0x0000000000007941 */ /* 0x000fea0003800200 */
.L_x_3914:
        /* <DEDUP_REMOVED lines=41> */
.L_x_3918:
        /* <DEDUP_REMOVED lines=20> */
.L_x_3919:
[----:B------:R-:W-:Y:S05]  /*3810*/  BSYNC.RECONVERGENT B0 ;  /* 0x0000000000007941 */ /* 0x000fea0003800200 */
.L_x_3917:
        /* <DEDUP_REMOVED lines=15> */
.L_x_3907:
        /* <DEDUP_REMOVED lines=37> */
.L_x_3922:
        /* <DEDUP_REMOVED lines=9> */
[----:B------:R-:W-:Y:S05]  /*3bf0*/  CALL.REL.NOINC `($__internal_128_$__cuda_sm20_div_s64) ;  /* 0x0000000c00087944 */ /* 0x000fea0003c00000 */
        /* <DEDUP_REMOVED lines=9> */
.L_x_3923:
[----:B------:R-:W-:Y:S05]  /*3c90*/  BSYNC.RECONVERGENT B0 ;  /* 0x0000000000007941 */ /* 0x000fea0003800200 */
.L_x_3921:
        /* <DEDUP_REMOVED lines=45> */
.L_x_3925:
        /* <DEDUP_REMOVED lines=9> */
[----:B------:R-:W-:Y:S05]  /*4000*/  CALL.REL.NOINC `($__internal_128_$__cuda_sm20_div_s64) ;  /* 0x0000000800047944 */ /* 0x000fea0003c00000 */
        /* <DEDUP_REMOVED lines=10> */
.L_x_3926:
[----:B------:R-:W-:Y:S05]  /*40b0*/  BSYNC.RECONVERGENT B0 ;  /* 0x0000000000007941 */ /* 0x000fea0003800200 */
.L_x_3924:
        /* <DEDUP_REMOVED lines=15> */
.L_x_3920:
        /* <DEDUP_REMOVED lines=30> */
.L_x_3928:
[----:B------:R-:W-:-:S07]  /*4390*/  MOV R10, 0x43b0 ;  /* 0x000043b0000a7802 */ /* 0x000fce0000000f00 */
[----:B------:R-:W-:Y:S05]  /*43a0*/  CALL.REL.NOINC `($__internal_129_$__cuda_sm20_rem_s64) ;  /* 0x0000000800747944 */ /* 0x000fea0003c00000 */
.L_x_3929:
[----:B------:R-:W-:Y:S05]  /*43b0*/  BSYNC.RECONVERGENT B0 ;  /* 0x0000000000007941 */ /* 0x000fea0003800200 */
.L_x_3927:
        /* <DEDUP_REMOVED lines=16> */
.L_x_3880:
[----:B------:R-:W0:Y:S01]  /*44c0*/  LDCU.64 UR6, c[0x0][0x6c0] ;  /* 0x0000d800ff0677ac */ /* 0x000e220008000a00 */
[----:B------:R-:W-:Y:S01]  /*44d0*/  IADD3 R8, P0, PT, R6, -R0, RZ ;  /* 0x8000000006087210 */ /* 0x000fe20007f1e0ff */
[----:B------:R-:W-:Y:S01]  /*44e0*/  BSSY.RECONVERGENT B0, `(.L_x_3930) ;  /* 0x0000021000007945 */ /* 0x000fe20003800200 */
[----:B------:R-:W-:Y:S01]  /*44f0*/  PRMT R0, RZ, 0x5410, RZ ;  /* 0x00005410ff007816 */ /* 0x000fe200000000ff */
[----:B------:R-:W1:Y:S02]  /*4500*/  LDCU.64 UR4, c[0x0][0x358] ;  /* 0x00006b00ff0477ac */ /* 0x000e640008000a00 */
[----:B------:R-:W-:Y:S01]  /*4510*/  IMAD.X R9, R7, 0x1, ~R2, P0 ;  /* 0x0000000107097824 */ /* 0x000fe200000e0e02 */
[----:B------:R-:W-:Y:S02]  /*4520*/  PRMT R2, RZ, 0x5410, RZ ;  /* 0x00005410ff027816 */ /* 0x000fe400000000ff */
[----:B0-----:R-:W-:-:S04]  /*4530*/  ISETP.GT.U32.AND P0, PT, R8, UR6, PT ;  /* 0x0000000608007c0c */ /* 0x001fc8000bf04070 */
[----:B------:R-:W-:-:S13]  /*4540*/  ISETP.GT.AND.EX P0, PT, R9, UR7, PT, P0 ;  /* 0x0000000709007c0c */ /* 0x000fda000bf04300 */
[----:B-1----:R-:W-:Y:S05]  /*4550*/  @P0 BRA `(.L_x_3931) ;  /* 0x0000000000640947 */ /* 0x002fea0003800000 */
[----:B------:R-:W0:Y:S01]  /*4560*/  LDC.64 R4, c[0x0][R3+0x520] ;  /* 0x0001480003047b82 */ /* 0x000e220000000a00 */
[----:B------:R-:W-:Y:S01]  /*4570*/  ISETP.GE.U32.AND P0, PT, R8, UR6, PT ;  /* 0x0000000608007c0c */ /* 0x000fe2000bf06070 */
[----:B------:R-:W-:Y:S01]  /*4580*/  BSSY.RECONVERGENT B1, `(.L_x_3932) ;  /* 0x0000014000017945 */ /* 0x000fe20003800200 */
[----:B------:R-:W-:Y:S02]  /*4590*/  PRMT R0, R0, 0x5410, RZ ;  /* 0x0000541000007816 */ /* 0x000fe400000000ff */
[----:B------:R-:W-:Y:S02]  /*45a0*/  ISETP.GE.AND.EX P0, PT, R9, UR7, PT, P0 ;  /* 0x0000000709007c0c */ /* 0x000fe4000bf06300 */
        /* <DEDUP_REMOVED lines=17> */
.L_x_3933:
[----:B------:R-:W-:Y:S05]  /*46c0*/  BSYNC.RECONVERGENT B1 ;  /* 0x0000000000017941 */ /* 0x000fea0003800200 */
.L_x_3932:
[----:B------:R-:W-:-:S04]  /*46d0*/  @P0 PRMT R0, R0, 0x5410, RZ ;  /* 0x0000541000000816 */ /* 0x000fc800000000ff */
[----:B------:R-:W-:-:S07]  /*46e0*/  @P0 PRMT R0, RZ, 0x7610, R0 ;  /* 0x00007610ff000816 */ /* 0x000fce0000000000 */
.L_x_3931:
[----:B------:R-:W-:Y:S05]  /*46f0*/  BSYNC.RECONVERGENT B0 ;  /* 0x0000000000007941 */ /* 0x000fea0003800200 */
.L_x_3930:
        /* <DEDUP_REMOVED lines=11> */
[----:B-----5:R0:W-:Y:S02]  /*47b0*/  STG.E desc[UR4][R4.64], R2 ;  /* 0x0000000204007986 */ /* 0x0201e4000c101904 */
[----:B------:R-:W-:Y:S05]  /*47c0*/  @P0 EXIT ;  /* 0x000000000000094d */ /* 0x000fea0003800000 */
[----:B0-----:R-:W0:Y:S02]  /*47d0*/  LDC.64 R2, c[0x0][R3+0x448] ;  /* 0x0001120003027b82 */ /* 0x001e240000000a00 */
[----:B0-----:R-:W-:-:S04]  /*47e0*/  LEA R4, P0, R2, R4, 0x2 ;  /* 0x0000000402047211 */ /* 0x001fc800078010ff */
[----:B------:R-:W-:-:S05]  /*47f0*/  LEA.HI.X R5, R2, R5, R3, 0x2, P0 ;  /* 0x0000000502057211 */ /* 0x000fca00000f1403 */
[----:B------:R-:W-:Y:S01]  /*4800*/  STG.E desc[UR4][R4.64], R0 ;  /* 0x0000000004007986 */ /* 0x000fe2000c101904 */
[----:B------:R-:W-:Y:S05]  /*4810*/  EXIT ;  /* 0x000000000000794d */ /* 0x000fea0003800000 */
        .weak           $__internal_128_$__cuda_sm20_div_s64
        .type           $__internal_128_$__cuda_sm20_div_s64,@function
        .size           $__internal_128_$__cuda_sm20_div_s64,($__internal_129_$__cuda_sm20_rem_s64 - $__internal_128_$__cuda_sm20_div_s64)
$__internal_128_$__cuda_sm20_div_s64:
        /* <DEDUP_REMOVED lines=85> */
[----:B------:R-:W-:Y:S06]  /*4d70*/  RET.REL.NODEC R8 `(_ZN2at6native16triu_tril_kernelIN3c107complexINS2_4HalfEEElLb0ELi2ELb0EEEvNS_4cuda6detail10TensorInfoIT_T0_EENS8_IKS9_SA_EEllSA_) ;  /* 0xffffffb008a07950 */ /* 0x000fec0003c3ffff */
        .weak           $__internal_129_$__cuda_sm20_rem_s64
        .type           $__internal_129_$__cuda_sm20_rem_s64,@function
        .size           $__internal_129_$__cuda_sm20_rem_s64,(.L_x_6419 - $__internal_129_$__cuda_sm20_rem_s64)
$__internal_129_$__cuda_sm20_rem_s64:
        /* <DEDUP_REMOVED lines=79> */
[----:B------:R-:W-:Y:S06]  /*5270*/  RET.REL.NODEC R10 `(_ZN2at6native16triu_tril_kernelIN3c107complexINS2_4HalfEEElLb0ELi2ELb0EEEvNS_4cuda6detail10TensorInfoIT_T0_EENS8_IKS9_SA_EEllSA_) ;  /* 0xffffffac0a607950 */ /* 0x000fec0003c3ffff */
.L_x_3934:
        /* <DEDUP_REMOVED lines=16> */
.L_x_6419:


//--------------------- .text._ZN2at6native16triu_tril_kernelIN3c107complexINS2_4HalfEEElLb0ELi2ELb1EEEvNS_4cuda6detail10TensorInfoIT_T0_EENS8_IKS9_SA_EEllSA_ --------------------------
	.section	.text._ZN2at6native16triu_tril_kernelIN3c107complexINS2_4HalfEEElLb0ELi2ELb1EEEvNS_4cuda6detail10TensorInfoIT_T0_EENS8_IKS9_SA_EEllSA_,"ax",@progbits
	.align	128
        .global         _ZN2at6native16triu_tril_kernelIN3c107complexINS2_4HalfEEElLb0ELi2ELb1EEEvNS_4cuda6detail10TensorInfoIT_T0_EENS8_IKS9_SA_EEllSA_
        .type           _ZN2at6native16triu_tril_kernelIN3c107complexINS2_4HalfEEElLb0ELi2ELb1EEEvNS_4cuda6detail10TensorInfoIT_T0_EENS8_IKS9_SA_EEllSA_,@function
        .size           _ZN2at6native16triu_tril_kernelIN3c107complexINS2_4HalfEEElLb0ELi2ELb1EEEvNS_4cuda6detail10TensorInfoIT_T0_EENS8_IKS9_SA_EEllSA_,(.L_x_6421 - _ZN2at6native16triu_tril_kernelIN3c107complexINS2_4HalfEEElLb0ELi2ELb1EEEvNS_4cuda6detail10TensorInfoIT_T0_EENS8_IKS9_SA_EEllSA_)
        .other          _ZN2at6native16triu_tril_kernelIN3c107complexINS2_4HalfEEElLb0ELi2ELb1EEEvNS_4cuda6detail10TensorInfoIT_T0_EENS8_IKS9_SA_EEllSA_,@"STO_CUDA_ENTRY STV_DEFAULT"
_ZN2at6native16triu_tril_kernelIN3c107complexINS2_4HalfEEElLb0ELi2ELb1EEEvNS_4cuda6detail10TensorInfoIT_T0_EENS8_IKS9_SA_EEllSA_:
.text._ZN2at6native16triu_tril_kernelIN3c107complexINS2_4HalfEEElLb0ELi2ELb1EEEvNS_4cuda6detail10TensorInfoIT_T0_EENS8_IKS9_SA_EEllSA_:
        /* <DEDUP_REMOVED lines=41> */
.L_x_3936:
[----:B------:R-:W0:Y:S01]  /*0290*/  LDCU.64 UR4, c[0x0][0x6d0] ;  /* 0x0000da00ff0477ac */ /* 0x000e220008000a00 */
[----:B------:R-:W-:Y:S01]  /*02a0*/  IMAD.MOV.U32 R23, RZ, RZ, R6 ;  /* 0x000000ffff177224 */ /* 0x000fe200078e0006 */
[----:B------:R-:W-:Y:S01]  /*02b0*/  MOV R8, 0x300 ;  /* 0x0000030000087802 */ /* 0x000fe20000000f00 */
[----:B------:R-:W-:Y:S02]  /*02c0*/  IMAD.MOV.U32 R26, RZ, RZ, R7 ;  /* 0x000000ffff1a7224 */ /* 0x000fe400078e0007 */
[----:B0-----:R-:W-:Y:S01]  /*02d0*/  IMAD.U32 R5, RZ, RZ, UR4 ;  /* 0x00000004ff057e24 */ /* 0x001fe2000f8e00ff */
[----:B------:R-:W-:-:S07]  /*02e0*/  MOV R4, UR5 ;  /* 0x0000000500047c02 */ /* 0x000fce0008000f00 */
[----:B------:R-:W-:Y:S05]  /*02f0*/  CALL.REL.NOINC `($__internal_130_$__cuda_sm20_div_s64) ;  /* 0x0000003c00ac7944 */ /* 0x000fea0003c00000 */
[----:B------:R-:W0:Y:S01]  /*0300*/  LDCU.64 UR4, c[0x0][0x6d0] ;  /* 0x0000da00ff0477ac */ /* 0x000e220008000a00 */
[----:B------:R-:W-:-:S05]  /*0310*/  IADD3 R3, P0, PT, RZ, -R18, RZ ;  /* 0x80000012ff037210 */ /* 0x000fca0007f1e0ff */
[----:B------:R-:W-:-:S04]  /*0320*/  IMAD.X R0, RZ, RZ, ~R19, P0 ;  /* 0x000000ffff007224 */ /* 0x000fc800000e0e13 */
[----:B0-----:R-:W-:Y:S02]  /*0330*/  IMAD R0, R0, UR4, RZ ;  /* 0x0000000400007c24 */ /* 0x001fe4000f8e02ff */
[----:B------:R-:W-:-:S04]  /*0340*/  IMAD.WIDE.U32 R6, R3, UR4, R6 ;  /* 0x0000000403067c25 */ /* 0x000fc8000f8e0006 */
[----:B------:R-:W-:-:S05]  /*0350*/  IMAD R3, R3, UR5, R0 ;  /* 0x0000000503037c24 */ /* 0x000fca000f8e0200 */
[----:B------:R-:W-:-:S07]  /*0360*/  IADD3 R7, PT, PT, R7, R3, RZ ;  /* 0x0000000307077210 */ /* 0x000fce0007ffe0ff */
.L_x_3937:
[----:B------:R-:W-:Y:S05]  /*0370*/  BSYNC.RECONVERGENT B0 ;  /* 0x0000000000007941 */ /* 0x000fea0003800200 */
.L_x_3935:
        /* <DEDUP_REMOVED lines=26> */
.L_x_3939:
        /* <DEDUP_REMOVED lines=8> */
[----:B------:R-:W-:Y:S05]  /*05a0*/  CALL.REL.NOINC `($__internal_131_$__cuda_sm20_rem_s64) ;  /* 0x0000004000587944 */ /* 0x000fea0003c00000 */
[----:B------:R-:W-:Y:S01]  /*05b0*/  IMAD.MOV.U32 R10, RZ, RZ, R4 ;  /* 0x000000ffff0a7224 */ /* 0x000fe200078e0004 */
[----:B------:R-:W-:-:S07]  /*05c0*/  MOV R11, R5 ;  /* 0x00000005000b7202 */ /* 0x000fce0000000f00 */
.L_x_3940:
[----:B------:R-:W-:Y:S05]  /*05d0*/  BSYNC.RECONVERGENT B0 ;  /* 0x0000000000007941 */ /* 0x000fea0003800200 */
.L_x_3938:
[----:B------:R-:W0:Y:S01]  /*05e0*/  LDCU.64 UR8, c[0x0][0x6c0] ;  /* 0x0000d800ff0877ac */ /* 0x000e220008000a00 */
[----:B------:R-:W-:-:S04]  /*05f0*/  IADD3 R3, P0, PT, R6, -R10, RZ ;  /* 0x8000000a06037210 */ /* 0x000fc80007f1e0ff */
[----:B------:R-:W-:Y:S01]  /*0600*/  IADD3 R0, P1, PT, R3, 0x2, RZ ;  /* 0x0000000203007810 */ /* 0x000fe20007f3e0ff */
[----:B------:R-:W-:-:S03]  /*0610*/  IMAD.X R2, R7, 0x1, ~R11, P0 ;  /* 0x0000000107027824 */ /* 0x000fc600000e0e0b */
[----:B0-----:R-:W-:Y:S02]  /*0620*/  ISETP.GT.U32.AND P0, PT, R0, UR8, PT ;  /* 0x0000000800007c0c */ /* 0x001fe4000bf04070 */
[----:B------:R-:W-:-:S04]  /*0630*/  IADD3.X R0, PT, PT, RZ, R2, RZ, P1, !PT ;  /* 0x00000002ff007210 */ /* 0x000fc80000ffe4ff */
[----:B------:R-:W-:-:S13]  /*0640*/  ISETP.GT.AND.EX P0, PT, R0, UR9, PT, P0 ;  /* 0x0000000900007c0c */ /* 0x000fda000bf04300 */
[----:B------:R-:W-:Y:S05]  /*0650*/  @!P0 EXIT ;  /* 0x000000000000894d */ /* 0x000fea0003800000 */
[----:B------:R-:W-:Y:S01]  /*0660*/  ISETP.NE.AND.EX P0, PT, R14, RZ, PT, !PT ;  /* 0x000000ff0e00720c */ /* 0x000fe20003f053f0 */
[----:B------:R-:W0:Y:S01]  /*0670*/  LDCU.64 UR8, c[0x0][UR5+0x448] ;  /* 0x00008900050877ac */ /* 0x000e220008000a00 */
[----:B------:R-:W-:Y:S11]  /*0680*/  BSSY.RECONVERGENT B0, `(.L_x_3941) ;  /* 0x0000022000007945 */ /* 0x000ff60003800200 */
[----:B------:R-:W-:Y:S05]  /*0690*/  @P0 BRA `(.L_x_3942) ;  /* 0x0000000000500947 */ /* 0x000fea0003800000 */
[----:B------:R-:W1:Y:S01]  /*06a0*/  I2F.U32.RP R0, UR6 ;  /* 0x0000000600007d06 */ /* 0x000e620008209000 */
[----:B------:R-:W-:Y:S01]  /*06b0*/  IADD3 R9, PT, PT, RZ, -UR6, RZ ;  /* 0x80000006ff097c10 */ /* 0x000fe2000fffe0ff */
[----:B------:R-:W-:Y:S01]  /*06c0*/  HFMA2 R13, -RZ, RZ, 0, 0 ;  /* 0x00000000ff0d7431 */ /* 0x000fe200000001ff */
[----:B------:R-:W-:-:S05]  /*06d0*/  ISETP.NE.U32.AND P2, PT, RZ, UR6, PT ;  /* 0x00000006ff007c0c */ /* 0x000fca000bf45070 */
[----:B-1----:R-:W1:Y:S02]  /*06e0*/  MUFU.RCP R0, R0 ;  /* 0x0000000000007308 */ /* 0x002e640000001000 */
[----:B-1----:R-:W-:-:S06]  /*06f0*/  VIADD R4, R0, 0xffffffe ;  /* 0x0ffffffe00047836 */ /* 0x002fcc0000000000 */
[----:B------:R1:W2:Y:S02]  /*0700*/  F2I.FTZ.U32.TRUNC.NTZ R5, R4 ;  /* 0x0000000400057305 */ /* 0x0002a4000021f000 */
[----:B-1----:R-:W-:Y:S02]  /*0710*/  IMAD.MOV.U32 R4, RZ, RZ, RZ ;  /* 0x000000ffff047224 */ /* 0x002fe400078e00ff */
[----:B--2---:R-:W-:-:S04]  /*0720*/  IMAD R9, R9, R5, RZ ;  /* 0x0000000509097224 */ /* 0x004fc800078e02ff */
        /* <DEDUP_REMOVED lines=11> */
.L_x_3942:
        /* <DEDUP_REMOVED lines=9> */
[----:B0-----:R-:W-:Y:S05]  /*0870*/  CALL.REL.NOINC `($__internal_130_$__cuda_sm20_div_s64) ;  /* 0x00000038004c7944 */ /* 0x001fea0003c00000 */
[----:B------:R-:W-:Y:S01]  /*0880*/  IMAD.MOV.U32 R0, RZ, RZ, R18 ;  /* 0x000000ffff007224 */ /* 0x000fe200078e0012 */
[----:B------:R-:W-:-:S07]  /*0890*/  MOV R13, R19 ;  /* 0x00000013000d7202 */ /* 0x000fce0000000f00 */
.L_x_3943:
[----:B0-----:R-:W-:Y:S05]  /*08a0*/  BSYNC.RECONVERGENT B0 ;  /* 0x0000000000007941 */ /* 0x001fea0003800200 */
.L_x_3941:
[----:B------:R-:W0:Y:S01]  /*08b0*/  LDCU UR6, c[0x0][0x6b8] ;  /* 0x0000d700ff0677ac */ /* 0x000e220008000800 */
[C---:B------:R-:W-:Y:S02]  /*08c0*/  IMAD R8, R6.reuse, UR9, RZ ;  /* 0x0000000906087c24 */ /* 0x040fe4000f8e02ff */
[----:B------:R-:W-:Y:S01]  /*08d0*/  IMAD.WIDE.U32 R4, R6, UR8, RZ ;  /* 0x0000000806047c25 */ /* 0x000fe2000f8e00ff */
[----:B------:R-:W1:Y:S03]  /*08e0*/  LDCU.64 UR10, c[0x0][UR5+0x440] ;  /* 0x00008800050a77ac */ /* 0x000e660008000a00 */
[----:B------:R-:W-:-:S04]  /*08f0*/  IMAD R9, R7, UR8, R8 ;  /* 0x0000000807097c24 */ /* 0x000fc8000f8e0208 */
[----:B------:R-:W-:Y:S01]  /*0900*/  IMAD.IADD R5, R5, 0x1, R9 ;  /* 0x0000000105057824 */ /* 0x000fe200078e0209 */
[----:B0-----:R-:W-:Y:S01]  /*0910*/  UISETP.GE.AND UP0, UPT, UR6, 0x3, UPT ;  /* 0x000000030600788c */ /* 0x001fe2000bf06270 */
[C---:B-1----:R-:W-:Y:S02]  /*0920*/  IMAD R15, R10.reuse, UR11, RZ ;  /* 0x0000000b0a0f7c24 */ /* 0x042fe4000f8e02ff */
[----:B------:R-:W-:-:S04]  /*0930*/  IMAD.WIDE.U32 R4, R10, UR10, R4 ;  /* 0x0000000a0a047c25 */ /* 0x000fc8000f8e0004 */
[----:B------:R-:W-:-:S05]  /*0940*/  IMAD R15, R11, UR10, R15 ;  /* 0x0000000a0b0f7c24 */ /* 0x000fca000f8e020f */
[----:B------:R-:W-:Y:S01]  /*0950*/  IADD3 R14, PT, PT, R5, R15, RZ ;  /* 0x0000000f050e7210 */ /* 0x000fe20007ffe0ff */
        /* <DEDUP_REMOVED lines=14> */
.L_x_3970:
        /* <DEDUP_REMOVED lines=28> */
.L_x_3947:
        /* <DEDUP_REMOVED lines=9> */
[----:B------:R-:W-:Y:S05]  /*0c90*/  CALL.REL.NOINC `($__internal_130_$__cuda_sm20_div_s64) ;  /* 0x0000003400447944 */ /* 0x000fea0003c00000 */
[----:B------:R-:W-:Y:S01]  /*0ca0*/  IADD3 R9, P0, PT, RZ, -R18, RZ ;  /* 0x80000012ff097210 */ /* 0x000fe20007f1e0ff */
[----:B------:R-:W-:-:S03]  /*0cb0*/  IMAD.MOV.U32 R12, RZ, RZ, R0 ;  /* 0x000000ffff0c7224 */ /* 0x000fc600078e0000 */
[-C--:B------:R-:W-:Y:S01]  /*0cc0*/  IADD3.X R8, PT, PT, RZ, ~R19.reuse, RZ, P0, !PT ;  /* 0x80000013ff087210 */ /* 0x080fe200007fe4ff */
[----:B------:R-:W-:Y:S01]  /*0cd0*/  IMAD.WIDE.U32 R4, R9, UR12, R12 ;  /* 0x0000000c09047c25 */ /* 0x000fe2000f8e000c */
[----:B------:R-:W-:-:S03]  /*0ce0*/  MOV R13, R19 ;  /* 0x00000013000d7202 */ /* 0x000fc60000000f00 */
[----:B------:R-:W-:Y:S02]  /*0cf0*/  IMAD R8, R8, UR12, RZ ;  /* 0x0000000c08087c24 */ /* 0x000fe4000f8e02ff */
[----:B------:R-:W-:Y:S02]  /*0d00*/  IMAD.MOV.U32 R12, RZ, RZ, R18 ;  /* 0x000000ffff0c7224 */ /* 0x000fe400078e0012 */
[----:B------:R-:W-:-:S05]  /*0d10*/  IMAD R9, R9, UR13, R8 ;  /* 0x0000000d09097c24 */ /* 0x000fca000f8e0208 */
[----:B------:R-:W-:-:S07]  /*0d20*/  IADD3 R5, PT, PT, R5, R9, RZ ;  /* 0x0000000905057210 */ /* 0x000fce0007ffe0ff */
.L_x_3948:
[----:B------:R-:W-:Y:S05]  /*0d30*/  BSYNC.RECONVERGENT B0 ;  /* 0x0000000000007941 */ /* 0x000fea0003800200 */
.L_x_3946:
[----:B------:R-:W0:Y:S01]  /*0d40*/  LDCU.64 UR16, c[0x0][UR9+0x390] ;  /* 0x00007200091077ac */ /* 0x000e220008000a00 */
[----:B------:R-:W-:Y:S01]  /*0d50*/  MOV R17, R14 ;  /* 0x0000000e00117202 */ /* 0x000fe20000000f00 */
[----:B------:R-:W-:Y:S01]  /*0d60*/  IMAD.MOV.U32 R16, RZ, RZ, R15 ;  /* 0x000000ffff107224 */ /* 0x000fe200078e000f */
        /* <DEDUP_REMOVED lines=32> */
.L_x_3950:
        /* <DEDUP_REMOVED lines=20> */
.L_x_3951:
[----:B------:R-:W-:Y:S05]  /*10b0*/  BSYNC.RECONVERGENT B0 ;  /* 0x0000000000007941 */ /* 0x000fea0003800200 */
.L_x_3949:
        /* <DEDUP_REMOVED lines=36> */
.L_x_3953:
        /* <DEDUP_REMOVED lines=20> */
.L_x_3954:
[----:B------:R-:W-:Y:S05]  /*1440*/  BSYNC.RECONVERGENT B0 ;  /* 0x0000000000007941 */ /* 0x000fea0003800200 */
.L_x_3952:
        /* <DEDUP_REMOVED lines=35> */
.L_x_3956:
        /* <DEDUP_REMOVED lines=9> */
[----:B------:R-:W-:Y:S05]  /*1710*/  CALL.REL.NOINC `($__internal_130_$__cuda_sm20_div_s64) ;  /* 0x0000002800a47944 */ /* 0x000fea0003c00000 */
        /* <DEDUP_REMOVED lines=10> */
.L_x_3957:
[----:B------:R-:W-:Y:S05]  /*17c0*/  BSYNC.RECONVERGENT B0 ;  /* 0x0000000000007941 */ /* 0x000fea0003800200 */
.L_x_3955:
        /* <DEDUP_REMOVED lines=35> */
.L_x_3959:
        /* <DEDUP_REMOVED lines=20> */
.L_x_3960:
[----:B------:R-:W-:Y:S05]  /*1b40*/  BSYNC.RECONVERGENT B0 ;  /* 0x0000000000007941 */ /* 0x000fea0003800200 */
.L_x_3958:
        /* <DEDUP_REMOVED lines=35> */
.L_x_3962:
        /* <DEDUP_REMOVED lines=20> */
.L_x_3963:
[----:B------:R-:W-:Y:S05]  /*1ec0*/  BSYNC.RECONVERGENT B0 ;  /* 0x0000000000007941 */ /* 0x000fea0003800200 */
.L_x_3961:
        /* <DEDUP_REMOVED lines=34> */
.L_x_3965:
        /* <DEDUP_REMOVED lines=20> */
.L_x_3966:
[----:B------:R-:W-:Y:S05]  /*2230*/  BSYNC.RECONVERGENT B0 ;  /* 0x0000000000007941 */ /* 0x000fea0003800200 */
.L_x_3964:
        /* <DEDUP_REMOVED lines=35> */
.L_x_3968:
        /* <DEDUP_REMOVED lines=11> */
[----:B------:R-:W-:Y:S01]  /*2520*/  IMAD.MOV.U32 R4, RZ, RZ, R16 ;  /* 0x000000ffff047224 */ /* 0x000fe200078e0010 */
[----:B------:R-:W-:Y:S02]  /*2530*/  MOV R5, R17 ;  /* 0x0000001100057202 */ /* 0x000fe40000000f00 */
[-C--:B------:R-:W-:Y:S02]  /*2540*/  IADD3.X R0, PT, PT, RZ, ~R19.reuse, RZ, P0, !PT ;  /* 0x80000013ff007210 */ /* 0x080fe400007fe4ff */
[----:B------:R-:W-:Y:S01]  /*2550*/  MOV R13, R19 ;  /* 0x00000013000d7202 */ /* 0x000fe20000000f00 */
[----:B------:R-:W-:-:S04]  /*2560*/  IMAD.WIDE.U32 R4, R9, UR16, R4 ;  /* 0x0000001009047c25 */ /* 0x000fc8000f8e0004 */
[----:B------:R-:W-:Y:S01]  /*2570*/  IMAD R0, R0, UR16, RZ ;  /* 0x0000001000007c24 */ /* 0x000fe2000f8e02ff */
[----:B------:R-:W-:-:S03]  /*2580*/  MOV R17, R4 ;  /* 0x0000000400117202 */ /* 0x000fc60000000f00 */
[----:B------:R-:W-:Y:S02]  /*2590*/  IMAD R9, R9, UR17, R0 ;  /* 0x0000001109097c24 */ /* 0x000fe4000f8e0200 */
[----:B------:R-:W-:Y:S02]  /*25a0*/  IMAD.MOV.U32 R0, RZ, RZ, R18 ;  /* 0x000000ffff007224 */ /* 0x000fe400078e0012 */
[----:B------:R-:W-:-:S07]  /*25b0*/  IMAD.IADD R8, R5, 0x1, R9 ;  /* 0x0000000105087824 */ /* 0x000fce00078e0209 */
.L_x_3969:
[----:B------:R-:W-:Y:S05]  /*25c0*/  BSYNC.RECONVERGENT B0 ;  /* 0x0000000000007941 */ /* 0x000fea0003800200 */
.L_x_3967:
[----:B------:R-:W0:Y:S01]  /*25d0*/  LDCU.64 UR12, c[0x0][UR8+0x348] ;  /* 0x00006900080c77ac */ /* 0x000e220008000a00 */
[----:B------:R-:W-:Y:S01]  /*25e0*/  MOV R5, R12 ;  /* 0x0000000c00057202 */ /* 0x000fe20000000f00 */
        /* <DEDUP_REMOVED lines=10> */
[----:B------:R-:W-:Y:S02]  /*2690*/  IMAD R9, R8, UR12, R9 ;  /* 0x0000000c08097c24 */ /* 0x000fe4000f8e0209 */
[----:B------:R-:W-:-:S03]  /*26a0*/  IMAD.MOV.U32 R15, RZ, RZ, R4 ;  /* 0x000000ffff0f7224 */ /* 0x000fc600078e0004 */
[----:B------:R-:W-:Y:S01]  /*26b0*/  IADD3 R14, PT, PT, R5, R9, RZ ;  /* 0x00000009050e7210 */ /* 0x000fe20007ffe0ff */
[----:B------:R-:W-:Y:S06]  /*26c0*/  BRA.U UP0, `(.L_x_3970) ;  /* 0xffffffe100dc7547 */ /* 0x000fec000b83ffff */
.L_x_3945:
        /* <DEDUP_REMOVED lines=36> */
.L_x_3973:
        /* <DEDUP_REMOVED lines=10> */
[----:B------:R-:W-:Y:S02]  /*29b0*/  IADD3 R9, P0, PT, RZ, -R18, RZ ;  /* 0x80000012ff097210 */ /* 0x000fe40007f1e0ff */
[----:B------:R-:W-:-:S03]  /*29c0*/  MOV R12, R0 ;  /* 0x00000000000c7202 */ /* 0x000fc60000000f00 */
[----:B------:R-:W-:Y:S02]  /*29d0*/  IMAD.X R8, RZ, RZ, ~R19, P0 ;  /* 0x000000ffff087224 */ /* 0x000fe400000e0e13 */
[----:B------:R-:W-:Y:S01]  /*29e0*/  IMAD.WIDE.U32 R4, R9, UR12, R12 ;  /* 0x0000000c09047c25 */ /* 0x000fe2000f8e000c */
[----:B------:R-:W-:-:S03]  /*29f0*/  MOV R12, R18 ;  /* 0x00000012000c7202 */ /* 0x000fc60000000f00 */
[----:B------:R-:W-:Y:S02]  /*2a00*/  IMAD R8, R8, UR12, RZ ;  /* 0x0000000c08087c24 */ /* 0x000fe4000f8e02ff */
[----:B------:R-:W-:Y:S02]  /*2a10*/  IMAD.MOV.U32 R13, RZ, RZ, R19 ;  /* 0x000000ffff0d7224 */ /* 0x000fe400078e0013 */
[----:B------:R-:W-:-:S04]  /*2a20*/  IMAD R9, R9, UR13, R8 ;  /* 0x0000000d09097c24 */ /* 0x000fc8000f8e0208 */
[----:B------:R-:W-:-:S07]  /*2a30*/  IMAD.IADD R5, R5, 0x1, R9 ;  /* 0x0000000105057824 */ /* 0x000fce00078e0209 */
.L_x_3974:
[----:B------:R-:W-:Y:S05]  /*2a40*/  BSYNC.RECONVERGENT B0 ;  /* 0x0000000000007941 */ /* 0x000fea0003800200 */
.L_x_3972:
[----:B------:R-:W0:Y:S01]  /*2a50*/  LDCU.64 UR14, c[0x0][UR8+0x380] ;  /* 0x00007000080e77ac */ /* 0x000e220008000a00 */
[-C--:B------:R-:W-:Y:S01]  /*2a60*/  LOP3.LUT R15, R15, R14.reuse, RZ, 0x3c, !PT ;  /* 0x0000000e0f0f7212 */ /* 0x080fe200078e3cff */
[----:B------:R-:W-:Y:S01]  /*2a70*/  BSSY.RECONVERGENT B0, `(.L_x_3975) ;  /* 0x0000036000007945 */ /* 0x000fe20003800200 */
[----:B------:R-:W1:Y:S02]  /*2a80*/  LDCU.64 UR12, c[0x0][UR4+0x450] ;  /* 0x00008a00040c77ac */ /* 0x000e640008000a00 */
[----:B------:R-:W-:-:S04]  /*2a90*/  LOP3.LUT R14, R15, R14, RZ, 0x3c, !PT ;  /* 0x0000000e0f0e7212 */ /* 0x000fc800078e3cff */
[----:B------:R-:W-:Y:S02]  /*2aa0*/  LOP3.LUT R15, R15, R14, RZ, 0x3c, !PT ;  /* 0x0000000e0f0f7212 */ /* 0x000fe400078e3cff */
        /* <DEDUP_REMOVED lines=30> */
.L_x_3976:
        /* <DEDUP_REMOVED lines=20> */
.L_x_3977:
[----:B------:R-:W-:Y:S05]  /*2dd0*/  BSYNC.RECONVERGENT B0 ;  /* 0x0000000000007941 */ /* 0x000fea0003800200 */
.L_x_3975:
        /* <DEDUP_REMOVED lines=34> */
.L_x_3979:
        /* <DEDUP_REMOVED lines=20> */
.L_x_3980:
[----:B------:R-:W-:Y:S05]  /*3140*/  BSYNC.RECONVERGENT B0 ;  /* 0x0000000000007941 */ /* 0x000fea0003800200 */
.L_x_3978:
        /* <DEDUP_REMOVED lines=32> */
[----:B------:R-:W-:Y:S01]  /*3350*/  IMAD R4, R9, UR8, R12 ;  /* 0x0000000809047c24 */ /* 0x000fe2000f8e020c */
[----:B------:R-:W-:Y:S06]  /*3360*/  BRA `(.L_x_3983) ;  /* 0x0000000000507947 */ /* 0x000fec0003800000 */
.L_x_3982:
        /* <DEDUP_REMOVED lines=19> */
[----:B------:R-:W-:-:S07]  /*34a0*/  IMAD.IADD R5, R5, 0x1, R9 ;  /* 0x0000000105057824 */ /* 0x000fce00078e0209 */
.L_x_3983:
[----:B------:R-:W-:Y:S05]  /*34b0*/  BSYNC.RECONVERGENT B0 ;  /* 0x0000000000007941 */ /* 0x000fea0003800200 */
.L_x_3981:
[----:B------:R-:W0:Y:S01]  /*34c0*/  LDCU.64 UR8, c[0x0][UR4+0x438] ;  /* 0x00008700040877ac */ /* 0x000e220008000a00 */
[----:B------:R-:W-:Y:S01]  /*34d0*/  IMAD.MOV.U32 R16, RZ, RZ, R14 ;  /* 0x000000ffff107224 */ /* 0x000fe200078e000e */
[----:B------:R-:W-:Y:S01]  /*34e0*/  UIADD3 UR7, UPT, UPT, UR7, -0x4, URZ ;  /* 0xfffffffc07077890 */ /* 0x000fe2000fffe0ff */
[C---:B0-----:R-:W-:Y:S02]  /*34f0*/  IMAD R8, R4.reuse, UR9, RZ ;  /* 0x0000000904087c24 */ /* 0x041fe4000f8e02ff */
[----:B------:R-:W-:-:S04]  /*3500*/  IMAD.WIDE.U32 R16, R4, UR8, R16 ;  /* 0x0000000804107c25 */ /* 0x000fc8000f8e0010 */
[----:B------:R-:W-:Y:S01]  /*3510*/  IMAD R5, R5, UR8, R8 ;  /* 0x0000000805057c24 */ /* 0x000fe2000f8e0208 */
[----:B------:R-:W-:-:S03]  /*3520*/  MOV R15, R16 ;  /* 0x00000010000f7202 */ /* 0x000fc60000000f00 */
[----:B------:R-:W-:-:S07]  /*3530*/  IMAD.IADD R14, R17, 0x1, R5 ;  /* 0x00000001110e7824 */ /* 0x000fce00078e0205 */
.L_x_3971:
        /* <DEDUP_REMOVED lines=37> */
.L_x_3986:
        /* <DEDUP_REMOVED lines=19> */
.L_x_3987:
[----:B------:R-:W-:Y:S05]  /*38c0*/  BSYNC.RECONVERGENT B0 ;  /* 0x0000000000007941 */ /* 0x000fea0003800200 */
.L_x_3985:
        /* <DEDUP_REMOVED lines=31> */
[----:B------:R-:W-:Y:S02]  /*3ac0*/  @P1 IADD3 R0, PT, PT, R0, 0x1, RZ ;  /* 0x0000000100001810 */ /* 0x000fe40007ffe0ff */
[----:B------:R-:W-:-:S05]  /*3ad0*/  @!P2 LOP3.LUT R0, RZ, UR8, RZ, 0x33, !PT ;  /* 0x00000008ff00ac12 */ /* 0x000fca000f8e33ff */
[----:B------:R-:W-:-:S04]  /*3ae0*/  IMAD.MOV R9, RZ, RZ, -R0 ;  /* 0x000000ffff097224 */ /* 0x000fc800078e0a00 */
[----:B------:R-:W-:Y:S01]  /*3af0*/  IMAD R4, R9, UR8, R12 ;  /* 0x0000000809047c24 */ /* 0x000fe2000f8e020c */
[----:B------:R-:W-:Y:S06]  /*3b00*/  BRA `(.L_x_3990) ;  /* 0x0000000000507947 */ /* 0x000fec0003800000 */
.L_x_3989:
        /* <DEDUP_REMOVED lines=19> */
[----:B------:R-:W-:-:S07]  /*3c40*/  IADD3 R5, PT, PT, R5, R9, RZ ;  /* 0x0000000905057210 */ /* 0x000fce0007ffe0ff */
.L_x_3990:
[----:B------:R-:W-:Y:S05]  /*3c50*/  BSYNC.RECONVERGENT B0 ;  /* 0x0000000000007941 */ /* 0x000fea0003800200 */
.L_x_3988:
[----:B------:R-:W0:Y:S01]  /*3c60*/  LDCU.64 UR8, c[0x0][UR4+0x448] ;  /* 0x00008900040877ac */ /* 0x000e220008000a00 */
[----:B------:R-:W-:Y:S01]  /*3c70*/  MOV R16, R14 ;  /* 0x0000000e00107202 */ /* 0x000fe20000000f00 */
[----:B------:R-:W-:Y:S01]  /*3c80*/  UIADD3 UR7, UPT, UPT, UR7, -0x2, URZ ;  /* 0xfffffffe07077890 */ /* 0x000fe2000fffe0ff */
[----:B0-----:R-:W-:-:S03]  /*3c90*/  IMAD R8, R4, UR9, RZ ;  /* 0x0000000904087c24 */ /* 0x001fc6000f8e02ff */
[----:B------:R-:W-:-:S04]  /*3ca0*/  IMAD.WIDE.U32 R16, R4, UR8, R16 ;  /* 0x0000000804107c25 */ /* 0x000fc8000f8e0010 */
[----:B------:R-:W-:Y:S02]  /*3cb0*/  IMAD R5, R5, UR8, R8 ;  /* 0x0000000805057c24 */ /* 0x000fe4000f8e0208 */
[----:B------:R-:W-:-:S03]  /*3cc0*/  IMAD.MOV.U32 R15, RZ, RZ, R16 ;  /* 0x000000ffff0f7224 */ /* 0x000fc600078e0010 */
[----:B------:R-:W-:-:S07]  /*3cd0*/  IADD3 R14, PT, PT, R17, R5, RZ ;  /* 0x00000005110e7210 */ /* 0x000fce0007ffe0ff */
.L_x_3984:
        /* <DEDUP_REMOVED lines=30> */
.L_x_3992:
[----:B------:R-:W-:Y:S01]  /*3ec0*/  MOV R9, UR13 ;  /* 0x0000000d00097c02 */ /* 0x000fe20008000f00 */
[----:B------:R-:W-:Y:S01]  /*3ed0*/  IMAD.U32 R4, RZ, RZ, UR12 ;  /* 0x0000000cff047e24 */ /* 0x000fe2000f8e00ff */
[----:B------:R-:W-:Y:S01]  /*3ee0*/  MOV R5, UR13 ;  /* 0x0000000d00057c02 */ /* 0x000fe20008000f00 */
[----:B------:R-:W-:Y:S01]  /*3ef0*/  IMAD.MOV.U32 R5, RZ, RZ, R0 ;  /* 0x000000ffff057224 */ /* 0x000fe200078e0000 */
[----:B------:R-:W-:Y:S01]  /*3f00*/  MOV R0, R9 ;  /* 0x0000000900007202 */ /* 0x000fe20000000f00 */
[----:B------:R-:W-:Y:S01]  /*3f10*/  IMAD.U32 R8, RZ, RZ, UR12 ;  /* 0x0000000cff087e24 */ /* 0x000fe2000f8e00ff */
[----:B------:R-:W-:Y:S01]  /*3f20*/  MOV R20, 0x3f50 ;  /* 0x00003f5000147802 */ /* 0x000fe20000000f00 */
[----:B------:R-:W-:-:S07]  /*3f30*/  IMAD.MOV.U32 R21, RZ, RZ, R13 ;  /* 0x000000ffff157224 */ /* 0x000fce00078e000d */
[----:B------:R-:W-:Y:S05]  /*3f40*/  CALL.REL.NOINC `($__internal_131_$__cuda_sm20_rem_s64) ;  /* 0x0000000400f07944 */ /* 0x000fea0003c00000 */
.L_x_3993:
[----:B------:R-:W-:Y:S05]  /*3f50*/  BSYNC.RECONVERGENT B0 ;  /* 0x0000000000007941 */ /* 0x000fea0003800200 */
.L_x_3991:
[----:B------:R-:W0:Y:S01]  /*3f60*/  LDCU.64 UR8, c[0x0][UR8+0x450] ;  /* 0x00008a00080877ac */ /* 0x000e220008000a00 */
[----:B------:R-:W-:Y:S01]  /*3f70*/  MOV R8, R15 ;  /* 0x0000000f00087202 */ /* 0x000fe20000000f00 */
[----:B------:R-:W-:Y:S02]  /*3f80*/  IMAD.MOV.U32 R9, RZ, RZ, R14 ;  /* 0x000000ffff097224 */ /* 0x000fe400078e000e */
[C---:B0-----:R-:W-:Y:S02]  /*3f90*/  IMAD R13, R4.reuse, UR9, RZ ;  /* 0x00000009040d7c24 */ /* 0x041fe4000f8e02ff */
[----:B------:R-:W-:-:S04]  /*3fa0*/  IMAD.WIDE.U32 R8, R4, UR8, R8 ;  /* 0x0000000804087c25 */ /* 0x000fc8000f8e0008 */
[----:B------:R-:W-:Y:S01]  /*3fb0*/  IMAD R13, R5, UR8, R13 ;  /* 0x00000008050d7c24 */ /* 0x000fe2000f8e020d */
[----:B------:R-:W-:-:S03]  /*3fc0*/  MOV R15, R8 ;  /* 0x00000008000f7202 */ /* 0x000fc60000000f00 */
[----:B------:R-:W-:-:S07]  /*3fd0*/  IMAD.IADD R14, R9, 0x1, R13 ;  /* 0x00000001090e7824 */ /* 0x000fce00078e020d */
.L_x_3944:
[----:B------:R-:W0:Y:S02]  /*3fe0*/  LDCU.64 UR8, c[0x0][UR5+0x520] ;  /* 0x0000a400050877ac */ /* 0x000e240008000a00 */
[----:B0-----:R-:W-:-:S04]  /*3ff0*/  ISETP.GE.U32.AND P0, PT, R6, UR8, PT ;  /* 0x0000000806007c0c */ /* 0x001fc8000bf06070 */
[----:B------:R-:W-:-:S13]  /*4000*/  ISETP.GE.AND.EX P0, PT, R7, UR9, PT, P0 ;  /* 0x0000000907007c0c */ /* 0x000fda000bf06300 */
[----:B------:R-:W-:Y:S05]  /*4010*/  @P0 EXIT ;  /* 0x000000000000094d */ /* 0x000fea0003800000 */
[----:B------:R-:W0:Y:S01]  /*4020*/  LDCU.64 UR10, c[0x0][0x6c0] ;  /* 0x0000d800ff0a77ac */ /* 0x000e220008000a00 */
[----:B------:R-:W1:Y:S01]  /*4030*/  LDCU.64 UR6, c[0x0][0x358] ;  /* 0x00006b00ff0677ac */ /* 0x000e620008000a00 */
[----:B0-----:R-:W-:Y:S02]  /*4040*/  ISETP.GT.U32.AND P0, PT, R3, UR10, PT ;  /* 0x0000000a03007c0c */ /* 0x001fe4000bf04070 */
[----:B------:R-:W-:Y:S02]  /*4050*/  IADD3 R3, P1, PT, R6, 0x1, RZ ;  /* 0x0000000106037810 */ /* 0x000fe40007f3e0ff */
[----:B------:R-:W-:Y:S02]  /*4060*/  ISETP.GT.AND.EX P0, PT, R2, UR11, PT, P0 ;  /* 0x0000000b02007c0c */ /* 0x000fe4000bf04300 */
[----:B------:R-:W-:Y:S02]  /*4070*/  IADD3.X R7, PT, PT, RZ, R7, RZ, P1, !PT ;  /* 0x00000007ff077210 */ /* 0x000fe40000ffe4ff */
[----:B------:R-:W-:-:S02]  /*4080*/  IADD3 R0, P1, PT, -R10, R3, RZ ;  /* 0x000000030a007210 */ /* 0x000fc40007f3e1ff */
[----:B------:R-:W-:-:S03]  /*4090*/  ISETP.GE.U32.AND P2, PT, R3, UR8, PT ;  /* 0x0000000803007c0c */ /* 0x000fc6000bf46070 */
[----:B------:R-:W-:Y:S01]  /*40a0*/  IMAD.X R10, R7, 0x1, ~R11, P1 ;  /* 0x00000001070a7824 */ /* 0x000fe200008e0e0b */
[----:B------:R-:W-:-:S03]  /*40b0*/  ISETP.GT.U32.AND P1, PT, R0, UR10, PT ;  /* 0x0000000a00007c0c */ /* 0x000fc6000bf24070 */
[----:B------:R-:W0:Y:S01]  /*40c0*/  @P0 LDC.64 R4, c[0x0][0x380] ;  /* 0x0000e000ff040b82 */ /* 0x000e220000000a00 */
[----:B------:R-:W-:-:S04]  /*40d0*/  ISETP.GT.AND.EX P1, PT, R10, UR11, PT, P1 ;  /* 0x0000000b0a007c0c */ /* 0x000fc8000bf24310 */
[----:B------:R-:W-:Y:S02]  /*40e0*/  ISETP.GE.U32.OR.EX P1, PT, R7, UR9, !P1, P2 ;  /* 0x0000000907007c0c */ /* 0x000fe4000cf26520 */
[----:B0-----:R-:W-:-:S04]  /*40f0*/  @P0 LEA R2, P3, R15, R4, 0x2 ;  /* 0x000000040f020211 */ /* 0x001fc800078610ff */
[----:B------:R-:W-:-:S05]  /*4100*/  @P0 LEA.HI.X R3, R15, R5, R14, 0x2, P3 ;  /* 0x000000050f030211 */ /* 0x000fca00018f140e */
[----:B-1----:R0:W-:Y:S02]  /*4110*/  @P0 STG.E desc[UR6][R2.64], RZ ;  /* 0x000000ff02000986 */ /* 0x0021e4000c101906 */
[----:B------:R-:W-:Y:S05]  /*4120*/  @P1 EXIT ;  /* 0x000000000000194d */ /* 0x000fea0003800000 */
[----:B------:R-:W1:Y:S01]  /*4130*/  LDCU.64 UR8, c[0x0][UR5+0x448] ;  /* 0x00008900050877ac */ /* 0x000e620008000a00 */
[----:B------:R-:W0:Y:S01]  /*4140*/  LDCU.64 UR10, c[0x0][0x380] ;  /* 0x00007000ff0a77ac */ /* 0x000e220008000a00 */
[----:B-1----:R-:W-:-:S04]  /*4150*/  IADD3 R15, P0, PT, R15, UR8, RZ ;  /* 0x000000080f0f7c10 */ /* 0x002fc8000ff1e0ff */
[----:B------:R-:W-:Y:S02]  /*4160*/  IADD3.X R14, PT, PT, R14, UR9, RZ, P0, !PT ;  /* 0x000000090e0e7c10 */ /* 0x000fe400087fe4ff */
[----:B0-----:R-:W-:-:S04]  /*4170*/  LEA R2, P0, R15, UR10, 0x2 ;  /* 0x0000000a0f027c11 */ /* 0x001fc8000f8010ff */
[----:B------:R-:W-:-:S05]  /*4180*/  LEA.HI.X R3, R15, UR11, R14, 0x2, P0 ;  /* 0x0000000b0f037c11 */ /* 0x000fca00080f140e */
[----:B------:R-:W-:Y:S01]  /*4190*/  STG.E desc[UR6][R2.64], RZ ;  /* 0x000000ff02007986 */ /* 0x000fe2000c101906 */
[----:B------:R-:W-:Y:S05]  /*41a0*/  EXIT ;  /* 0x000000000000794d */ /* 0x000fea0003800000 */
        .weak           $__internal_130_$__cuda_sm20_div_s64
        .type           $__internal_130_$__cuda_sm20_div_s64,@function
        .size           $__internal_130_$__cuda_sm20_div_s64,($__internal_131_$__cuda_sm20_rem_s64 - $__internal_130_$__cuda_sm20_div_s64)
$__internal_130_$__cuda_sm20_div_s64:
        /* <DEDUP_REMOVED lines=34> */
[----:B------:R-:W-:-:S03]  /*43d0*/  IADD3 R24, P4, PT, RZ, -R23, RZ ;  /* 0x80000017ff187210 */ /* 0x000fc60007f9e0ff */
[C---:B------:R-:W-:Y:S01]  /*43e0*/  IMAD R9, R21.reuse, R20, RZ ;  /* 0x0000001415097224 */ /* 0x040fe200078e02ff */
[----:B------:R-:W-:Y:S01]  /*43f0*/  SEL R24, R24, R23, !P3 ;  /* 0x0000001718187207 */ /* 0x000fe20005800000 */
[----:B------:R-:W-:-:S04]  /*4400*/  IMAD.HI.U32 R22, P1, R21, R22, R30 ;  /* 0x0000001615167227 */ /* 0x000fc8000782001e */
[----:B------:R-:W-:Y:S02]  /*4410*/  HFMA2 R31, -RZ, RZ, 0, 0 ;  /* 0x00000000ff1f7431 */ /* 0x000fe400000001ff */
[----:B------:R-:W-:Y:S01]  /*4420*/  IMAD.HI.U32 R20, R21, R20, RZ ;  /* 0x0000001415147227 */ /* 0x000fe200078e00ff */
[----:B------:R-:W-:Y:S02]  /*4430*/  IADD3 R9, P2, PT, R9, R22, RZ ;  /* 0x0000001609097210 */ /* 0x000fe40007f5e0ff */
[----:B------:R-:W-:Y:S01]  /*4440*/  IADD3.X R22, PT, PT, RZ, ~R26, RZ, P4, !PT ;  /* 0x8000001aff167210 */ /* 0x000fe200027fe4ff */
[----:B------:R-:W-:Y:S02]  /*4450*/  IMAD.X R20, R20, 0x1, R21, P0 ;  /* 0x0000000114147824 */ /* 0x000fe400000e0615 */
        /* <DEDUP_REMOVED lines=30> */
[----:B------:R-:W-:Y:S02]  /*4640*/  LOP3.LUT R19, R4, R26, RZ, 0x3c, !PT ;  /* 0x0000001a04137212 */ /* 0x000fe400078e3cff */
[----:B------:R-:W-:Y:S02]  /*4650*/  SEL R25, R18, R25, P0 ;  /* 0x0000001912197207 */ /* 0x000fe40000000000 */
[-C--:B------:R-:W-:Y:S02]  /*4660*/  IADD3 R18, P2, PT, RZ, -R9.reuse, RZ ;  /* 0x80000009ff127210 */ /* 0x080fe40007f5e0ff */
[----:B------:R-:W-:Y:S02]  /*4670*/  ISETP.GE.AND P1, PT, R19, RZ, PT ;  /* 0x000000ff1300720c */ /* 0x000fe40003f26270 */
[----:B------:R-:W-:Y:S01]  /*4680*/  ISETP.NE.U32.AND P0, PT, R5, RZ, PT ;  /* 0x000000ff0500720c */ /* 0x000fe20003f05070 */
[----:B------:R-:W-:Y:S01]  /*4690*/  IMAD.X R5, RZ, RZ, ~R25, P2 ;  /* 0x000000ffff057224 */ /* 0x000fe200010e0e19 */
[----:B------:R-:W-:-:S02]  /*46a0*/  SEL R18, R18, R9, !P1 ;  /* 0x0000000912127207 */ /* 0x000fc40004800000 */
[----:B------:R-:W-:Y:S02]  /*46b0*/  MOV R9, 0x0 ;  /* 0x0000000000097802 */ /* 0x000fe40000000f00 */
[----:B------:R-:W-:Y:S02]  /*46c0*/  ISETP.NE.AND.EX P0, PT, R4, RZ, PT, P0 ;  /* 0x000000ff0400720c */ /* 0x000fe40003f05300 */
[----:B------:R-:W-:Y:S02]  /*46d0*/  SEL R5, R5, R25, !P1 ;  /* 0x0000001905057207 */ /* 0x000fe40004800000 */
[----:B------:R-:W-:Y:S02]  /*46e0*/  SEL R18, R18, 0xffffffff, P0 ;  /* 0xffffffff12127807 */ /* 0x000fe40000000000 */
[----:B------:R-:W-:Y:S01]  /*46f0*/  SEL R19, R5, 0xffffffff, P0 ;  /* 0xffffffff05137807 */ /* 0x000fe20000000000 */
[----:B------:R-:W-:Y:S06]  /*4700*/  RET.REL.NODEC R8 `(_ZN2at6native16triu_tril_kernelIN3c107complexINS2_4HalfEEElLb0ELi2ELb1EEEvNS_4cuda6detail10TensorInfoIT_T0_EENS8_IKS9_SA_EEllSA_) ;  /* 0xffffffb8083c7950 */ /* 0x000fec0003c3ffff */
        .weak           $__internal_131_$__cuda_sm20_rem_s64
        .type           $__internal_131_$__cuda_sm20_rem_s64,@function
        .size           $__internal_131_$__cuda_sm20_rem_s64,(.L_x_6421 - $__internal_131_$__cuda_sm20_rem_s64)
$__internal_131_$__cuda_sm20_rem_s64:
        /* <DEDUP_REMOVED lines=33> */
[----:B------:R-:W-:Y:S02]  /*4920*/  IADD3.X R22, PT, PT, RZ, ~R13, RZ, P0, !PT ;  /* 0x8000000dff167210 */ /* 0x000fe400007fe4ff */
[----:B------:R-:W-:-:S03]  /*4930*/  SEL R5, R12, R5, !P1 ;  /* 0x000000050c057207 */ /* 0x000fc60004800000 */
[----:B------:R-:W-:-:S04]  /*4940*/  IMAD.WIDE.U32 R16, P0, R17, R22, R16 ;  /* 0x0000001611107225 */ /* 0x000fc80007800010 */
[C---:B------:R-:W-:Y:S02]  /*4950*/  IMAD R13, R23.reuse, R22, RZ ;  /* 0x00000016170d7224 */ /* 0x040fe400078e02ff */
[----:B------:R-:W-:-:S04]  /*4960*/  IMAD.HI.U32 R16, P2, R23, R25, R16 ;  /* 0x0000001917107227 */ /* 0x000fc80007840010 */
[----:B------:R-:W-:Y:S01]  /*4970*/  IMAD.HI.U32 R12, R23, R22, RZ ;  /* 0x00000016170c7227 */ /* 0x000fe200078e00ff */
[----:B------:R-:W-:-:S03]  /*4980*/  IADD3 R16, P3, PT, R13, R16, RZ ;  /* 0x000000100d107210 */ /* 0x000fc60007f7e0ff */
[----:B------:R-:W-:Y:S01]  /*4990*/  IMAD.X R22, RZ, RZ, ~R21, P4 ;  /* 0x000000ffff167224 */ /* 0x000fe200020e0e15 */
[----:B------:R-:W-:Y:S01]  /*49a0*/  IADD3.X R23, PT, PT, R12, R23, RZ, P0, !PT ;  /* 0x000000170c177210 */ /* 0x000fe200007fe4ff */
[----:B------:R-:W-:-:S03]  /*49b0*/  IMAD.HI.U32 R12, R16, R5, RZ ;  /* 0x00000005100c7227 */ /* 0x000fc600078e00ff */
[----:B------:R-:W-:Y:S01]  /*49c0*/  SEL R17, R22, R21, !P1 ;  /* 0x0000001516117207 */ /* 0x000fe20004800000 */
[----:B------:R-:W-:Y:S01]  /*49d0*/  IMAD.MOV.U32 R13, RZ, RZ, RZ ;  /* 0x000000ffff0d7224 */ /* 0x000fe200078e00ff */
        /* <DEDUP_REMOVED lines=34> */
[----:B------:R-:W-:Y:S06]  /*4c00*/  RET.REL.NODEC R20 `(_ZN2at6native16triu_tril_kernelIN3c107complexINS2_4HalfEEElLb0ELi2ELb1EEEvNS_4cuda6detail10TensorInfoIT_T0_EENS8_IKS9_SA_EEllSA_) ;  /* 0xffffffb014fc7950 */ /* 0x000fec0003c3ffff */
.L_x_3994:
        /* <DEDUP_REMOVED lines=15> */
.L_x_6421:


//--------------------- .text._ZN2at6native16triu_tril_kernelIN3c107complexINS2_4HalfEEEiLb0ELi2ELb0EEEvNS_4cuda6detail10TensorInfoIT_T0_EENS8_IKS9_SA_EEllSA_ --------------------------
	.section	.text._ZN2at6native16triu_tril_kernelIN3c107complexINS2_4HalfEEEiLb0ELi2ELb0EEEvNS_4cuda6detail10TensorInfoIT_T0_EENS8_IKS9_SA_EEllSA_,"ax",@progbits
	.align	128
        .global         _ZN2at6native16triu_tril_kernelIN3c107complexINS2_4HalfEEEiLb0ELi2ELb0EEEvNS_4cuda6detail10TensorInfoIT_T0_EENS8_IKS9_SA_EEllSA_
        .type           _ZN2at6native16triu_tril_kernelIN3c107complexINS2_4HalfEEEiLb0ELi2ELb0EEEvNS_4cuda6detail10TensorInfoIT_T0_EENS8_IKS9_SA_EEllSA_,@function
        .size           _ZN2at6native16triu_tril_kernelIN3c107complexINS2_4HalfEEEiLb0ELi2ELb0EEEvNS_4cuda6detail10TensorInfoIT_T0_EENS8_IKS9_SA_EEllSA_,(.L_x_6423 - _ZN2at6native16triu_tril_kernelIN3c107complexINS2_4HalfEEEiLb0ELi2ELb0EEEvNS_4cuda6detail10TensorInfoIT_T0_EENS8_IKS9_SA_EEllSA_)
        .other          _ZN2at6native16triu_tril_kernelIN3c107complexINS2_4HalfEEEiLb0ELi2ELb0EEEvNS_4cuda6detail10TensorInfoIT_T0_EENS8_IKS9_SA_EEllSA_,@"STO_CUDA_ENTRY STV_DEFAULT"
_ZN2at6native16triu_tril_kernelIN3c107complexINS2_4HalfEEEiLb0ELi2ELb0EEEvNS_4cuda6detail10TensorInfoIT_T0_EENS8_IKS9_SA_EEllSA_:
.text._ZN2at6native16triu_tril_kernelIN3c107complexINS2_4HalfEEEiLb0ELi2ELb0EEEvNS_4cuda6detail10TensorInfoIT_T0_EENS8_IKS9_SA_EEllSA_:
        /* <DEDUP_REMOVED lines=40> */
.L_x_3996:
[----:B------:R-:W0:Y:S01]  /*0280*/  LDCU UR6, c[0x0][0x540] ;  /* 0x0000a800ff0677ac */ /* 0x000e220008000800 */
[----:B------:R-:W-:Y:S01]  /*0290*/  MOV R18, R4 ;  /* 0x0000000400127202 */ /* 0x000fe20000000f00 */
[----:B------:R-:W-:Y:S01]  /*02a0*/  IMAD.U32 R3, RZ, RZ, UR4 ;  /* 0x00000004ff037e24 */ /* 0x000fe2000f8e00ff */
[----:B------:R-:W-:Y:S01]  /*02b0*/  MOV R6, 0x2e0 ;  /* 0x000002e000067802 */ /* 0x000fe20000000f00 */
[----:B0-----:R-:W-:-:S07]  /*02c0*/  IMAD.U32 R2, RZ, RZ, UR6 ;  /* 0x00000006ff027e24 */ /* 0x001fce000f8e00ff */
[----:B------:R-:W-:Y:S05]  /*02d0*/  CALL.REL.NOINC `($__internal_132_$__cuda_sm20_div_s64) ;  /* 0x0000003000987944 */ /* 0x000fea0003c00000 */
[----:B------:R-:W0:Y:S01]  /*02e0*/  LDCU UR6, c[0x0][0x540] ;  /* 0x0000a800ff0677ac */ /* 0x000e220008000800 */
[----:B------:R-:W-:Y:S01]  /*02f0*/  IADD3 R3, PT, PT, -R9, RZ, RZ ;  /* 0x000000ff09037210 */ /* 0x000fe20007ffe1ff */
[----:B------:R-:W-:Y:S02]  /*0300*/  IMAD.MOV.U32 R16, RZ, RZ, R9 ;  /* 0x000000ffff107224 */ /* 0x000fe400078e0009 */
[----:B------:R-:W-:Y:S02]  /*0310*/  IMAD.MOV.U32 R17, RZ, RZ, R8 ;  /* 0x000000ffff117224 */ /* 0x000fe400078e0008 */
[----:B0-----:R-:W-:-:S07]  /*0320*/  IMAD R4, R3, UR6, R4 ;  /* 0x0000000603047c24 */ /* 0x001fce000f8e0204 */
.L_x_3997:
[----:B------:R-:W-:Y:S05]  /*0330*/  BSYNC.RECONVERGENT B0 ;  /* 0x0000000000007941 */ /* 0x000fea0003800200 */
.L_x_3995:
        /* <DEDUP_REMOVED lines=30> */
.L_x_3999:
[----:B------:R-:W-:Y:S01]  /*0520*/  IMAD.MOV.U32 R18, RZ, RZ, R16 ;  /* 0x000000ffff127224 */ /* 0x000fe200078e0010 */
[----:B------:R-:W-:Y:S01]  /*0530*/  MOV R6, 0x560 ;  /* 0x0000056000067802 */ /* 0x000fe20000000f00 */
[----:B------:R-:W-:-:S07]  /*0540*/  IMAD.MOV.U32 R5, RZ, RZ, R17 ;  /* 0x000000ffff057224 */ /* 0x000fce00078e0011 */
[----:B------:R-:W-:Y:S05]  /*0550*/  CALL.REL.NOINC `($__internal_132_$__cuda_sm20_div_s64) ;  /* 0x0000002c00f87944 */ /* 0x000fea0003c00000 */
[----:B------:R-:W-:Y:S01]  /*0560*/  IADD3 R7, PT, PT, -R9, RZ, RZ ;  /* 0x000000ff09077210 */ /* 0x000fe20007ffe1ff */
[----:B------:R-:W-:-:S04]  /*0570*/  IMAD.MOV.U32 R12, RZ, RZ, R9 ;  /* 0x000000ffff0c7224 */ /* 0x000fc800078e0009 */
[----:B------:R-:W-:-:S07]  /*0580*/  IMAD R7, R2, R7, R16 ;  /* 0x0000000702077224 */ /* 0x000fce00078e0210 */
.L_x_4000:
[----:B------:R-:W-:Y:S05]  /*0590*/  BSYNC.RECONVERGENT B0 ;  /* 0x0000000000007941 */ /* 0x000fea0003800200 */
.L_x_3998:
        /* <DEDUP_REMOVED lines=19> */
.L_x_4027:
        /* <DEDUP_REMOVED lines=30> */
.L_x_4004:
[----:B------:R-:W-:Y:S01]  /*08b0*/  IMAD.MOV.U32 R5, RZ, RZ, R8 ;  /* 0x000000ffff057224 */ /* 0x000fe200078e0008 */
[----:B------:R-:W-:Y:S01]  /*08c0*/  MOV R18, R12 ;  /* 0x0000000c00127202 */ /* 0x000fe20000000f00 */
[----:B------:R-:W-:Y:S01]  /*08d0*/  IMAD.U32 R2, RZ, RZ, UR7 ;  /* 0x00000007ff027e24 */ /* 0x000fe2000f8e00ff */
[----:B------:R-:W-:Y:S01]  /*08e0*/  MOV R6, 0x910 ;  /* 0x0000091000067802 */ /* 0x000fe20000000f00 */
[----:B------:R-:W-:-:S07]  /*08f0*/  IMAD.U32 R3, RZ, RZ, UR9 ;  /* 0x00000009ff037e24 */ /* 0x000fce000f8e00ff */
[----:B------:R-:W-:Y:S05]  /*0900*/  CALL.REL.NOINC `($__internal_132_$__cuda_sm20_div_s64) ;  /* 0x0000002c000c7944 */ /* 0x000fea0003c00000 */
[----:B------:R-:W-:Y:S01]  /*0910*/  IADD3 R3, PT, PT, -R9, RZ, RZ ;  /* 0x000000ff09037210 */ /* 0x000fe20007ffe1ff */
[----:B------:R-:W-:Y:S02]  /*0920*/  IMAD.MOV.U32 R16, RZ, RZ, R9 ;  /* 0x000000ffff107224 */ /* 0x000fe400078e0009 */
[----:B------:R-:W-:Y:S02]  /*0930*/  IMAD.MOV.U32 R17, RZ, RZ, R8 ;  /* 0x000000ffff117224 */ /* 0x000fe400078e0008 */
[----:B------:R-:W-:-:S07]  /*0940*/  IMAD R3, R3, UR7, R12 ;  /* 0x0000000703037c24 */ /* 0x000fce000f8e020c */
.L_x_4005:
[----:B------:R-:W-:Y:S05]  /*0950*/  BSYNC.RECONVERGENT B0 ;  /* 0x0000000000007941 */ /* 0x000fea0003800200 */
.L_x_4003:
        /* <DEDUP_REMOVED lines=34> */
.L_x_4007:
[----:B------:R-:W-:Y:S01]  /*0b80*/  MOV R18, R16 ;  /* 0x0000001000127202 */ /* 0x000fe20000000f00 */
[----:B------:R-:W-:Y:S01]  /*0b90*/  IMAD.MOV.U32 R5, RZ, RZ, R17 ;  /* 0x000000ffff057224 */ /* 0x000fe200078e0011 */
[----:B------:R-:W-:Y:S01]  /*0ba0*/  MOV R3, UR12 ;  /* 0x0000000c00037c02 */ /* 0x000fe20008000f00 */
[----:B------:R-:W-:Y:S01]  /*0bb0*/  IMAD.U32 R2, RZ, RZ, UR11 ;  /* 0x0000000bff027e24 */ /* 0x000fe2000f8e00ff */
[----:B------:R-:W-:-:S07]  /*0bc0*/  MOV R6, 0xbe0 ;  /* 0x00000be000067802 */ /* 0x000fce0000000f00 */
[----:B------:R-:W-:Y:S05]  /*0bd0*/  CALL.REL.NOINC `($__internal_132_$__cuda_sm20_div_s64) ;  /* 0x0000002800587944 */ /* 0x000fea0003c00000 */
[----:B------:R-:W-:Y:S01]  /*0be0*/  IMAD.MOV R17, RZ, RZ, -R9 ;  /* 0x000000ffff117224 */ /* 0x000fe200078e0a09 */
[----:B------:R-:W-:Y:S01]  /*0bf0*/  MOV R12, R9 ;  /* 0x00000009000c7202 */ /* 0x000fe20000000f00 */
[----:B------:R-:W-:Y:S02]  /*0c00*/  IMAD.MOV.U32 R13, RZ, RZ, R8 ;  /* 0x000000ffff0d7224 */ /* 0x000fe400078e0008 */
[----:B------:R-:W-:-:S07]  /*0c10*/  IMAD R17, R17, UR11, R16 ;  /* 0x0000000b11117c24 */ /* 0x000fce000f8e0210 */
.L_x_4008:
[----:B------:R-:W-:Y:S05]  /*0c20*/  BSYNC.RECONVERGENT B0 ;  /* 0x0000000000007941 */ /* 0x000fea0003800200 */
.L_x_4006:
        /* <DEDUP_REMOVED lines=34> */
.L_x_4010:
[----:B------:R-:W-:Y:S01]  /*0e50*/  IMAD.MOV.U32 R18, RZ, RZ, R12 ;  /* 0x000000ffff127224 */ /* 0x000fe200078e000c */
[----:B------:R-:W-:Y:S01]  /*0e60*/  MOV R5, R13 ;  /* 0x0000000d00057202 */ /* 0x000fe20000000f00 */
[----:B------:R-:W-:Y:S01]  /*0e70*/  IMAD.U32 R2, RZ, RZ, UR12 ;  /* 0x0000000cff027e24 */ /* 0x000fe2000f8e00ff */
[----:B------:R-:W-:Y:S02]  /*0e80*/  MOV R3, UR13 ;  /* 0x0000000d00037c02 */ /* 0x000fe40008000f00 */
[----:B------:R-:W-:-:S07]  /*0e90*/  MOV R6, 0xeb0 ;  /* 0x00000eb000067802 */ /* 0x000fce0000000f00 */
[----:B------:R-:W-:Y:S05]  /*0ea0*/  CALL.REL.NOINC `($__internal_132_$__cuda_sm20_div_s64) ;  /* 0x0000002400a47944 */ /* 0x000fea0003c00000 */
[----:B------:R-:W-:Y:S01]  /*0eb0*/  IMAD.MOV R13, RZ, RZ, -R9 ;  /* 0x000000ffff0d7224 */ /* 0x000fe200078e0a09 */
[----:B------:R-:W-:Y:S01]  /*0ec0*/  MOV R16, R9 ;  /* 0x0000000900107202 */ /* 0x000fe20000000f00 */
[----:B------:R-:W-:Y:S02]  /*0ed0*/  IMAD.MOV.U32 R17, RZ, RZ, R8 ;  /* 0x000000ffff117224 */ /* 0x000fe400078e0008 */
[----:B------:R-:W-:-:S07]  /*0ee0*/  IMAD R13, R13, UR12, R12 ;  /* 0x0000000c0d0d7c24 */ /* 0x000fce000f8e020c */
.L_x_4011:
[----:B------:R-:W-:Y:S05]  /*0ef0*/  BSYNC.RECONVERGENT B0 ;  /* 0x0000000000007941 */ /* 0x000fea0003800200 */
.L_x_4009:
        /* <DEDUP_REMOVED lines=34> */
.L_x_4013:
        /* <DEDUP_REMOVED lines=10> */
.L_x_4014:
[----:B------:R-:W-:Y:S05]  /*11c0*/  BSYNC.RECONVERGENT B0 ;  /* 0x0000000000007941 */ /* 0x000fea0003800200 */
.L_x_4012:
        /* <DEDUP_REMOVED lines=34> */
.L_x_4016:
        /* <DEDUP_REMOVED lines=10> */
.L_x_4017:
[----:B------:R-:W-:Y:S05]  /*1490*/  BSYNC.RECONVERGENT B0 ;  /* 0x0000000000007941 */ /* 0x000fea0003800200 */
.L_x_4015:
        /* <DEDUP_REMOVED lines=34> */
.L_x_4019:
        /* <DEDUP_REMOVED lines=10> */
.L_x_4020:
[----:B------:R-:W-:Y:S05]  /*1760*/  BSYNC.RECONVERGENT B0 ;  /* 0x0000000000007941 */ /* 0x000fea0003800200 */
.L_x_4018:
        /* <DEDUP_REMOVED lines=34> */
.L_x_4022:
        /* <DEDUP_REMOVED lines=10> */
.L_x_4023:
[----:B------:R-:W-:Y:S05]  /*1a30*/  BSYNC.RECONVERGENT B0 ;  /* 0x0000000000007941 */ /* 0x000fea0003800200 */
.L_x_4021:
        /* <DEDUP_REMOVED lines=33> */
.L_x_4025:
[----:B------:R-:W-:Y:S01]  /*1c50*/  IMAD.MOV.U32 R18, RZ, RZ, R16 ;  /* 0x000000ffff127224 */ /* 0x000fe200078e0010 */
[----:B------:R-:W-:Y:S01]  /*1c60*/  MOV R5, R17 ;  /* 0x0000001100057202 */ /* 0x000fe20000000f00 */
[----:B------:R-:W-:Y:S01]  /*1c70*/  IMAD.U32 R2, RZ, RZ, UR11 ;  /* 0x0000000bff027e24 */ /* 0x000fe2000f8e00ff */
[----:B------:R-:W-:Y:S02]  /*1c80*/  MOV R3, UR12 ;  /* 0x0000000c00037c02 */ /* 0x000fe40008000f00 */
[----:B------:R-:W-:-:S07]  /*1c90*/  MOV R6, 0x1cb0 ;  /* 0x00001cb000067802 */ /* 0x000fce0000000f00 */
[----:B------:R-:W-:Y:S05]  /*1ca0*/  CALL.REL.NOINC `($__internal_132_$__cuda_sm20_div_s64) ;  /* 0x0000001800247944 */ /* 0x000fea0003c00000 */
[----:B------:R-:W-:Y:S01]  /*1cb0*/  IMAD.MOV R17, RZ, RZ, -R9 ;  /* 0x000000ffff117224 */ /* 0x000fe200078e0a09 */
[----:B------:R-:W-:-:S03]  /*1cc0*/  MOV R12, R9 ;  /* 0x00000009000c7202 */ /* 0x000fc60000000f00 */
[----:B------:R-:W-:-:S07]  /*1cd0*/  IMAD R17, R17, UR11, R16 ;  /* 0x0000000b11117c24 */ /* 0x000fce000f8e0210 */
.L_x_4026:
[----:B------:R-:W-:Y:S05]  /*1ce0*/  BSYNC.RECONVERGENT B0 ;  /* 0x0000000000007941 */ /* 0x000fea0003800200 */
.L_x_4024:
        /* <DEDUP_REMOVED lines=9> */
.L_x_4002:
        /* <DEDUP_REMOVED lines=34> */
.L_x_4030:
[----:B------:R-:W-:Y:S01]  /*1fa0*/  MOV R5, R8 ;  /* 0x0000000800057202 */ /* 0x000fe20000000f00 */
[----:B------:R-:W-:Y:S01]  /*1fb0*/  IMAD.MOV.U32 R18, RZ, RZ, R12 ;  /* 0x000000ffff127224 */ /* 0x000fe200078e000c */
[----:B------:R-:W-:Y:S01]  /*1fc0*/  MOV R2, UR7 ;  /* 0x0000000700027c02 */ /* 0x000fe20008000f00 */
[----:B------:R-:W-:Y:S01]  /*1fd0*/  IMAD.U32 R3, RZ, RZ, UR8 ;  /* 0x00000008ff037e24 */ /* 0x000fe2000f8e00ff */
[----:B------:R-:W-:-:S07]  /*1fe0*/  MOV R6, 0x2000 ;  /* 0x0000200000067802 */ /* 0x000fce0000000f00 */
[----:B------:R-:W-:Y:S05]  /*1ff0*/  CALL.REL.NOINC `($__internal_132_$__cuda_sm20_div_s64) ;  /* 0x0000001400507944 */ /* 0x000fea0003c00000 */
[----:B------:R-:W-:Y:S01]  /*2000*/  IADD3 R3, PT, PT, -R9, RZ, RZ ;  /* 0x000000ff09037210 */ /* 0x000fe20007ffe1ff */
[----:B------:R-:W-:Y:S01]  /*2010*/  IMAD.MOV.U32 R16, RZ, RZ, R9 ;  /* 0x000000ffff107224 */ /* 0x000fe200078e0009 */
[----:B------:R-:W-:-:S03]  /*2020*/  MOV R17, R8 ;  /* 0x0000000800117202 */ /* 0x000fc60000000f00 */
[----:B------:R-:W-:-:S07]  /*2030*/  IMAD R3, R3, UR7, R12 ;  /* 0x0000000703037c24 */ /* 0x000fce000f8e020c */
.L_x_4031:
[----:B------:R-:W-:Y:S05]  /*2040*/  BSYNC.RECONVERGENT B0 ;  /* 0x0000000000007941 */ /* 0x000fea0003800200 */
.L_x_4029:
        /* <DEDUP_REMOVED lines=36> */
.L_x_4033:
        /* <DEDUP_REMOVED lines=10> */
.L_x_4034:
[----:B------:R-:W-:Y:S05]  /*2330*/  BSYNC.RECONVERGENT B0 ;  /* 0x0000000000007941 */ /* 0x000fea0003800200 */
.L_x_4032:
        /* <DEDUP_REMOVED lines=36> */
.L_x_4036:
        /* <DEDUP_REMOVED lines=10> */
.L_x_4037:
[----:B------:R-:W-:Y:S05]  /*2620*/  BSYNC.RECONVERGENT B0 ;  /* 0x0000000000007941 */ /* 0x000fea0003800200 */
.L_x_4035:
        /* <DEDUP_REMOVED lines=36> */
.L_x_4039:
[----:B------:R-:W-:Y:S01]  /*2870*/  MOV R18, R16 ;  /* 0x0000001000127202 */ /* 0x000fe20000000f00 */
[----:B------:R-:W-:Y:S01]  /*2880*/  IMAD.MOV.U32 R5, RZ, RZ, R17 ;  /* 0x000000ffff057224 */ /* 0x000fe200078e0011 */
[----:B------:R-:W-:Y:S01]  /*2890*/  MOV R2, UR11 ;  /* 0x0000000b00027c02 */ /* 0x000fe20008000f00 */
[----:B------:R-:W-:Y:S01]  /*28a0*/  IMAD.U32 R3, RZ, RZ, UR10 ;  /* 0x0000000aff037e24 */ /* 0x000fe2000f8e00ff */
[----:B------:R-:W-:-:S07]  /*28b0*/  MOV R6, 0x28d0 ;  /* 0x000028d000067802 */ /* 0x000fce0000000f00 */
[----:B------:R-:W-:Y:S05]  /*28c0*/  CALL.REL.NOINC `($__internal_132_$__cuda_sm20_div_s64) ;  /* 0x0000000c001c7944 */ /* 0x000fea0003c00000 */
[----:B------:R-:W-:Y:S01]  /*28d0*/  IADD3 R17, PT, PT, -R9, RZ, RZ ;  /* 0x000000ff09117210 */ /* 0x000fe20007ffe1ff */
[----:B------:R-:W-:-:S04]  /*28e0*/  IMAD.MOV.U32 R12, RZ, RZ, R9 ;  /* 0x000000ffff0c7224 */ /* 0x000fc800078e0009 */
[----:B------:R-:W-:-:S07]  /*28f0*/  IMAD R17, R17, UR11, R16 ;  /* 0x0000000b11117c24 */ /* 0x000fce000f8e0210 */
.L_x_4040:
[----:B------:R-:W-:Y:S05]  /*2900*/  BSYNC.RECONVERGENT B0 ;  /* 0x0000000000007941 */ /* 0x000fea0003800200 */
.L_x_4038:
[----:B------:R-:W-:Y:S01]  /*2910*/  UMOV UR6, 0x6c ;  /* 0x0000006c00067882 */ /* 0x000fe20000000000 */
[----:B------:R-:W0:Y:S01]  /*2920*/  LDCU UR8, c[0x0][UR8+0x4c4] ;  /* 0x00009880080877ac */ /* 0x000e220008000800 */
[----:B------:R-:W-:Y:S02]  /*2930*/  ULEA UR6, UR9, UR6, 0x2 ;  /* 0x0000000609067291 */ /* 0x000fe4000f8e10ff */
[----:B------:R-:W-:-:S10]  /*2940*/  UIADD3 UR4, UPT, UPT, UR4, -0x4, URZ ;  /* 0xfffffffc04047890 */ /* 0x000fd4000fffe0ff */
[----:B------:R-:W1:Y:S01]  /*2950*/  LDCU UR6, c[0x0][UR6+0x380] ;  /* 0x00007000060677ac */ /* 0x000e620008000800 */
[C---:B0-----:R-:W-:Y:S02]  /*2960*/  IMAD R20, R17.reuse, UR8, R20 ;  /* 0x0000000811147c24 */ /* 0x041fe4000f8e0214 */
[----:B-1----:R-:W-:-:S07]  /*2970*/  IMAD R22, R17, UR6, R22 ;  /* 0x0000000611167c24 */ /* 0x002fce000f8e0216 */
.L_x_4028:
        /* <DEDUP_REMOVED lines=33> */
.L_x_4043:
        /* <DEDUP_REMOVED lines=10> */
.L_x_4044:
[----:B------:R-:W-:Y:S05]  /*2c30*/  BSYNC.RECONVERGENT B0 ;  /* 0x0000000000007941 */ /* 0x000fea0003800200 */
.L_x_4042:
        /* <DEDUP_REMOVED lines=36> */
.L_x_4046:
        /* <DEDUP_REMOVED lines=9> */
.L_x_4047:
[----:B------:R-:W-:Y:S05]  /*2f10*/  BSYNC.RECONVERGENT B0 ;  /* 0x0000000000007941 */ /* 0x000fea0003800200 */
.L_x_4045:
[----:B------:R-:W-:Y:S01]  /*2f20*/  UMOV UR5, 0x6c ;  /* 0x0000006c00057882 */ /* 0x000fe20000000000 */
[----:B------:R-:W0:Y:S01]  /*2f30*/  LDCU UR7, c[0x0][UR7+0x4c4] ;  /* 0x00009880070777ac */ /* 0x000e220008000800 */
[----:B------:R-:W-:Y:S02]  /*2f40*/  ULEA UR5, UR8, UR5, 0x2 ;  /* 0x0000000508057291 */ /* 0x000fe4000f8e10ff */
[----:B------:R-:W-:-:S10]  /*2f50*/  UIADD3 UR4, UPT, UPT, UR4, -0x2, URZ ;  /* 0xfffffffe04047890 */ /* 0x000fd4000fffe0ff */
[----:B------:R-:W1:Y:S01]  /*2f60*/  LDCU UR5, c[0x0][UR5+0x380] ;  /* 0x00007000050577ac */ /* 0x000e620008000800 */
[C---:B0-----:R-:W-:Y:S02]  /*2f70*/  IMAD R20, R17.reuse, UR7, R20 ;  /* 0x0000000711147c24 */ /* 0x041fe4000f8e0214 */
[----:B-1----:R-:W-:-:S07]  /*2f80*/  IMAD R22, R17, UR5, R22 ;  /* 0x0000000511167c24 */ /* 0x002fce000f8e0216 */
.L_x_4041:
        /* <DEDUP_REMOVED lines=29> */
.L_x_4049:
[----:B------:R-:W-:Y:S01]  /*3160*/  IMAD.MOV.U32 R3, RZ, RZ, R8 ;  /* 0x000000ffff037224 */ /* 0x000fe200078e0008 */
[----:B------:R-:W-:-:S07]  /*3170*/  MOV R2, 0x3190 ;  /* 0x0000319000027802 */ /* 0x000fce0000000f00 */
[----:B------:R-:W-:Y:S05]  /*3180*/  CALL.REL.NOINC `($__internal_133_$__cuda_sm20_rem_s64) ;  /* 0x0000000800487944 */ /* 0x000fea0003c00000 */
.L_x_4050:
[----:B------:R-:W-:Y:S05]  /*3190*/  BSYNC.RECONVERGENT B0 ;  /* 0x0000000000007941 */ /* 0x000fea0003800200 */
.L_x_4048:
[----:B------:R-:W0:Y:S01]  /*31a0*/  LDCU UR4, c[0x0][UR6+0x4c4] ;  /* 0x00009880060477ac */ /* 0x000e220008000800 */
[----:B------:R-:W1:Y:S01]  /*31b0*/  LDCU UR6, c[0x0][UR6+0x3ec] ;  /* 0x00007d80060677ac */ /* 0x000e620008000800 */
[C---:B0-----:R-:W-:Y:S02]  /*31c0*/  IMAD R20, R12.reuse, UR4, R20 ;  /* 0x000000040c147c24 */ /* 0x041fe4000f8e0214 */
[----:B-1----:R-:W-:-:S07]  /*31d0*/  IMAD R22, R12, UR6, R22 ;  /* 0x000000060c167c24 */ /* 0x002fce000f8e0216 */
.L_x_4001:
[----:B------:R-:W0:Y:S01]  /*31e0*/  LDCU.64 UR6, c[0x0][0x530] ;  /* 0x0000a600ff0677ac */ /* 0x000e220008000a00 */
[----:B------:R-:W-:Y:S01]  /*31f0*/  IADD3 R2, PT, PT, R4, -R7, RZ ;  /* 0x8000000704027210 */ /* 0x000fe20007ffe0ff */
[----:B------:R-:W-:Y:S01]  /*3200*/  BSSY.RECONVERGENT B0, `(.L_x_4051) ;  /* 0x0000025000007945 */ /* 0x000fe20003800200 */
[----:B------:R-:W-:Y:S01]  /*3210*/  PRMT R3, RZ, 0x5410, RZ ;  /* 0x00005410ff037816 */ /* 0x000fe200000000ff */
[----:B------:R-:W1:Y:S01]  /*3220*/  LDCU.64 UR4, c[0x0][0x358] ;  /* 0x00006b00ff0477ac */ /* 0x000e620008000a00 */
[----:B0-----:R-:W-:Y:S02]  /*3230*/  ISETP.GT.U32.AND P0, PT, R2, UR6, PT ;  /* 0x0000000602007c0c */ /* 0x001fe4000bf04070 */
[----:B------:R-:W-:-:S04]  /*3240*/  SHF.R.S32.HI R2, RZ, 0x1f, R2 ;  /* 0x0000001fff027819 */ /* 0x000fc80000011402 */
[----:B------:R-:W-:Y:S02]  /*3250*/  ISETP.GT.AND.EX P0, PT, R2, UR7, PT, P0 ;  /* 0x0000000702007c0c */ /* 0x000fe4000bf04300 */
[----:B------:R-:W-:-:S11]  /*3260*/  PRMT R2, RZ, 0x5410, RZ ;  /* 0x00005410ff027816 */ /* 0x000fd600000000ff */
[----:B-1----:R-:W-:Y:S05]  /*3270*/  @P0 BRA `(.L_x_4052) ;  /* 0x0000000000740947 */ /* 0x002fea0003800000 */
[----:B------:R-:W0:Y:S01]  /*3280*/  LDC R5, c[0x0][R0+0x45c] ;  /* 0x0001170000057b82 */ /* 0x000e220000000800 */
[----:B------:R-:W-:Y:S01]  /*3290*/  IMAD.IADD R7, R4, 0x1, -R7 ;  /* 0x0000000104077824 */ /* 0x000fe200078e0a07 */
[----:B------:R-:W-:Y:S01]  /*32a0*/  BSSY.RECONVERGENT B1, `(.L_x_4053) ;  /* 0x0000016000017945 */ /* 0x000fe20003800200 */
[----:B------:R-:W-:-:S03]  /*32b0*/  PRMT R2, R2, 0x5410, RZ ;  /* 0x0000541002027816 */ /* 0x000fc600000000ff */
[C---:B------:R-:W-:Y:S02]  /*32c0*/  IADD3 R6, PT, PT, R7.reuse, 0x1, RZ ;  /* 0x0000000107067810 */ /* 0x040fe40007ffe0ff */
[----:B------:R-:W-:Y:S02]  /*32d0*/  ISETP.GT.U32.AND P0, PT, R7, UR6, PT ;  /* 0x0000000607007c0c */ /* 0x000fe4000bf04070 */
[----:B------:R-:W-:Y:S02]  /*32e0*/  ISETP.GT.U32.AND P1, PT, R6, UR6, PT ;  /* 0x0000000606007c0c */ /* 0x000fe4000bf24070 */
[----:B------:R-:W-:Y:S02]  /*32f0*/  SHF.R.S32.HI R7, RZ, 0x1f, R7 ;  /* 0x0000001fff077819 */ /* 0x000fe40000011407 */
[----:B------:R-:W-:Y:S02]  /*3300*/  SHF.R.S32.HI R6, RZ, 0x1f, R6 ;  /* 0x0000001fff067819 */ /* 0x000fe40000011406 */
[----:B------:R-:W-:-:S02]  /*3310*/  ISETP.GT.AND.EX P0, PT, R7, UR7, PT, P0 ;  /* 0x0000000707007c0c */ /* 0x000fc4000bf04300 */
[----:B------:R-:W-:Y:S02]  /*3320*/  ISETP.GT.AND.EX P1, PT, R6, UR7, PT, P1 ;  /* 0x0000000706007c0c */ /* 0x000fe4000bf24310 */
        /* <DEDUP_REMOVED lines=13> */
.L_x_4054:
[----:B------:R-:W-:Y:S05]  /*3400*/  BSYNC.RECONVERGENT B1 ;  /* 0x0000000000017941 */ /* 0x000fea0003800200 */
.L_x_4053:
[----:B-----5:R-:W-:Y:S02]  /*3410*/  @P0 PRMT R3, RZ, 0x7610, R3 ;  /* 0x00007610ff030816 */ /* 0x020fe40000000003 */
[----:B------:R-:W-:Y:S02]  /*3420*/  @P1 PRMT R2, R2, 0x5410, RZ ;  /* 0x0000541002021816 */ /* 0x000fe400000000ff */
[----:B------:R-:W-:Y:S02]  /*3430*/  @P0 PRMT R3, R3, 0x5410, RZ ;  /* 0x0000541003030816 */ /* 0x000fe400000000ff */
[----:B------:R-:W-:-:S07]  /*3440*/  @P1 PRMT R2, RZ, 0x7610, R2 ;  /* 0x00007610ff021816 */ /* 0x000fce0000000002 */
.L_x_4052:
[----:B------:R-:W-:Y:S05]  /*3450*/  BSYNC.RECONVERGENT B0 ;  /* 0x0000000000007941 */ /* 0x000fea0003800200 */
.L_x_4051:
        /* <DEDUP_REMOVED lines=14> */
        .weak           $__internal_132_$__cuda_sm20_div_s64
        .type           $__internal_132_$__cuda_sm20_div_s64,@function
        .size           $__internal_132_$__cuda_sm20_div_s64,($__internal_133_$__cuda_sm20_rem_s64 - $__internal_132_$__cuda_sm20_div_s64)
$__internal_132_$__cuda_sm20_div_s64:
        /* <DEDUP_REMOVED lines=86> */
[----:B------:R-:W-:Y:S06]  /*3aa0*/  RET.REL.NODEC R10 `(_ZN2at6native16triu_tril_kernelIN3c107complexINS2_4HalfEEEiLb0ELi2ELb0EEEvNS_4cuda6detail10TensorInfoIT_T0_EENS8_IKS9_SA_EEllSA_) ;  /* 0xffffffc40a547950 */ /* 0x000fec0003c3ffff */
        .weak           $__internal_133_$__cuda_sm20_rem_s64
        .type           $__internal_133_$__cuda_sm20_rem_s64,@function
        .size           $__internal_133_$__cuda_sm20_rem_s64,(.L_x_6423 - $__internal_133_$__cuda_sm20_rem_s64)
$__internal_133_$__cuda_sm20_rem_s64:
        /* <DEDUP_REMOVED lines=74> */
[----:B------:R-:W-:Y:S06]  /*3f50*/  RET.REL.NODEC R2 `(_ZN2at6native16triu_tril_kernelIN3c107complexINS2_4HalfEEEiLb0ELi2ELb0EEEvNS_4cuda6detail10TensorInfoIT_T0_EENS8_IKS9_SA_EEllSA_) ;  /* 0xffffffc002287950 */ /* 0x000fec0003c3ffff */
.L_x_4055:
        /* <DEDUP_REMOVED lines=10> */
.L_x_6423:


//--------------------- .text._ZN2at6native16triu_tril_kernelIN3c107complexINS2_4HalfEEEiLb0ELi2ELb1EEEvNS_4cuda6detail10TensorInfoIT_T0_EENS8_IKS9_SA_EEllSA_ --------------------------
	.section	.text._ZN2at6native16triu_tril_kernelIN3c107complexINS2_4HalfEEEiLb0ELi2ELb1EEEvNS_4cuda6detail10TensorInfoIT_T0_EENS8_IKS9_SA_EEllSA_,"ax",@progbits
	.align	128
        .global         _ZN2at6native16triu_tril_kernelIN3c107complexINS2_4HalfEEEiLb0ELi2ELb1EEEvNS_4cuda6detail10TensorInfoIT_T0_EENS8_IKS9_SA_EEllSA_
        .type           _ZN2at6native16triu_tril_kernelIN3c107complexINS2_4HalfEEEiLb0ELi2ELb1EEEvNS_4cuda6detail10TensorInfoIT_T0_EENS8_IKS9_SA_EEllSA_,@function
        .size           _ZN2at6native16triu_tril_kernelIN3c107complexINS2_4HalfEEEiLb0ELi2ELb1EEEvNS_4cuda6detail10TensorInfoIT_T0_EENS8_IKS9_SA_EEllSA_,(.L_x_6425 - _ZN2at6native16triu_tril_kernelIN3c107complexINS2_4HalfEEEiLb0ELi2ELb1EEEvNS_4cuda6detail10TensorInfoIT_T0_EENS8_IKS9_SA_EEllSA_)
        .other          _ZN2at6native16triu_tril_kernelIN3c107complexINS2_4HalfEEEiLb0ELi2ELb1EEEvNS_4cuda6detail10TensorInfoIT_T0_EENS8_IKS9_SA_EEllSA_,@"STO_CUDA_ENTRY STV_DEFAULT"
_ZN2at6native16triu_tril_kernelIN3c107complexINS2_4HalfEEEiLb0ELi2ELb1EEEvNS_4cuda6detail10TensorInfoIT_T0_EENS8_IKS9_SA_EEllSA_:
.text._ZN2at6native16triu_tril_kernelIN3c107complexINS2_4HalfEEEiLb0ELi2ELb1EEEvNS_4cuda6detail10TensorInfoIT_T0_EENS8_IKS9_SA_EEllSA_:
        /* <DEDUP_REMOVED lines=33> */
[----:B------:R-:W-:Y:S01]  /*0210*/  ISETP.GE.U32.AND P1, PT, R5, UR5, PT ;  /* 0x0000000505007c0c */ /* 0x000fe2000bf26070 */
[----:B------:R-:W-:-:S12]  /*0220*/  HFMA2 R5, -RZ, RZ, 0, 0 ;  /* 0x00000000ff057431 */ /* 0x000fd800000001ff */
[----:B------:R-:W-:Y:S02]  /*0230*/  @P1 IADD3 R3, PT, PT, R3, 0x1, RZ ;  /* 0x0000000103031810 */ /* 0x000fe40007ffe0ff */
[----:B------:R-:W-:-:S05]  /*0240*/  @!P2 LOP3.LUT R3, RZ, UR5, RZ, 0x33, !PT ;  /* 0x00000005ff03ac12 */ /* 0x000fca000f8e33ff */
[--C-:B------:R-:W-:Y:S02]  /*0250*/  IMAD.MOV R7, RZ, RZ, -R3.reuse ;  /* 0x000000ffff077224 */ /* 0x100fe400078e0a03 */
[----:B------:R-:W-:Y:S02]  /*0260*/  IMAD.MOV.U32 R4, RZ, RZ, R3 ;  /* 0x000000ffff047224 */ /* 0x000fe400078e0003 */
[----:B------:R-:W-:Y:S01]  /*0270*/  IMAD R0, R7, UR5, R0 ;  /* 0x0000000507007c24 */ /* 0x000fe2000f8e0200 */
[----:B------:R-:W-:Y:S06]  /*0280*/  BRA `(.L_x_4058) ;  /* 0x0000000000247947 */ /* 0x000fec0003800000 */
.L_x_4057:
[----:B------:R-:W0:Y:S01]  /*0290*/  LDCU UR6, c[0x0][0x540] ;  /* 0x0000a800ff0677ac */ /* 0x000e220008000800 */
[----:B------:R-:W-:Y:S01]  /*02a0*/  IMAD.MOV.U32 R10, RZ, RZ, R0 ;  /* 0x000000ffff0a7224 */ /* 0x000fe200078e0000 */
[----:B------:R-:W-:Y:S01]  /*02b0*/  MOV R2, 0x2f0 ;  /* 0x000002f000027802 */ /* 0x000fe20000000f00 */
[----:B------:R-:W-:Y:S01]  /*02c0*/  IMAD.U32 R4, RZ, RZ, UR4 ;  /* 0x00000004ff047e24 */ /* 0x000fe2000f8e00ff */
[----:B0-----:R-:W-:-:S07]  /*02d0*/  MOV R5, UR6 ;  /* 0x0000000600057c02 */ /* 0x001fce0008000f00 */
[----:B------:R-:W-:Y:S05]  /*02e0*/  CALL.REL.NOINC `($__internal_134_$__cuda_sm20_div_s64) ;  /* 0x0000003000747944 */ /* 0x000fea0003c00000 */
[----:B------:R-:W0:Y:S01]  /*02f0*/  LDCU UR6, c[0x0][0x540] ;  /* 0x0000a800ff0677ac */ /* 0x000e220008000800 */
[----:B------:R-:W-:-:S04]  /*0300*/  IMAD.MOV R3, RZ, RZ, -R4 ;  /* 0x000000ffff037224 */ /* 0x000fc800078e0a04 */
[----:B0-----:R-:W-:-:S07]  /*0310*/  IMAD R0, R3, UR6, R0 ;  /* 0x0000000603007c24 */ /* 0x001fce000f8e0200 */
.L_x_4058:
[----:B------:R-:W-:Y:S05]  /*0320*/  BSYNC.RECONVERGENT B0 ;  /* 0x0000000000007941 */ /* 0x000fea0003800200 */
.L_x_4056:
        /* <DEDUP_REMOVED lines=26> */
.L_x_4060:
[----:B------:R-:W-:Y:S01]  /*04d0*/  IMAD.MOV.U32 R15, RZ, RZ, R4 ;  /* 0x000000ffff0f7224 */ /* 0x000fe200078e0004 */
[----:B------:R-:W-:Y:S01]  /*04e0*/  MOV R14, R5 ;  /* 0x00000005000e7202 */ /* 0x000fe20000000f00 */
[----:B------:R-:W-:Y:S01]  /*04f0*/  IMAD.U32 R11, RZ, RZ, UR5 ;  /* 0x00000005ff0b7e24 */ /* 0x000fe2000f8e00ff */
[----:B------:R-:W-:Y:S01]  /*0500*/  MOV R2, 0x530 ;  /* 0x0000053000027802 */ /* 0x000fe20000000f00 */
[----:B------:R-:W-:-:S07]  /*0510*/  IMAD.U32 R10, RZ, RZ, UR6 ;  /* 0x00000006ff0a7e24 */ /* 0x000fce000f8e00ff */
[----:B------:R-:W-:Y:S05]  /*0520*/  CALL.REL.NOINC `($__internal_135_$__cuda_sm20_rem_s64) ;  /* 0x0000003400407944 */ /* 0x000fea0003c00000 */
[----:B------:R-:W-:-:S07]  /*0530*/  MOV R15, R14 ;  /* 0x0000000e000f7202 */ /* 0x000fce0000000f00 */
.L_x_4061:
[----:B------:R-:W-:Y:S05]  /*0540*/  BSYNC.RECONVERGENT B0 ;  /* 0x0000000000007941 */ /* 0x000fea0003800200 */
.L_x_4059:
[----:B------:R-:W0:Y:S01]  /*0550*/  LDCU.64 UR8, c[0x0][0x530] ;  /* 0x0000a600ff0877ac */ /* 0x000e220008000a00 */
[----:B------:R-:W-:-:S04]  /*0560*/  IMAD.IADD R3, R0, 0x1, -R15 ;  /* 0x0000000100037824 */ /* 0x000fc800078e0a0f */
[----:B------:R-:W-:-:S05]  /*0570*/  VIADD R2, R3, 0x2 ;  /* 0x0000000203027836 */ /* 0x000fca0000000000 */
[----:B0-----:R-:W-:Y:S02]  /*0580*/  ISETP.GT.U32.AND P0, PT, R2, UR8, PT ;  /* 0x0000000802007c0c */ /* 0x001fe4000bf04070 */
[----:B------:R-:W-:-:S04]  /*0590*/  SHF.R.S32.HI R2, RZ, 0x1f, R2 ;  /* 0x0000001fff027819 */ /* 0x000fc80000011402 */
[----:B------:R-:W-:-:S13]  /*05a0*/  ISETP.GT.AND.EX P0, PT, R2, UR9, PT, P0 ;  /* 0x0000000902007c0c */ /* 0x000fda000bf04300 */
[----:B------:R-:W-:Y:S05]  /*05b0*/  @!P0 EXIT ;  /* 0x000000000000894d */ /* 0x000fea0003800000 */
        /* <DEDUP_REMOVED lines=8> */
[----:B-1----:R-:W-:-:S06]  /*0640*/  IADD3 R6, PT, PT, R2, 0xffffffe, RZ ;  /* 0x0ffffffe02067810 */ /* 0x002fcc0007ffe0ff */
        /* <DEDUP_REMOVED lines=11> */
[----:B------:R-:W-:-:S12]  /*0700*/  IMAD.MOV.U32 R5, RZ, RZ, RZ ;  /* 0x000000ffff057224 */ /* 0x000fd800078e00ff */
[----:B------:R-:W-:Y:S02]  /*0710*/  @P1 IADD3 R14, PT, PT, R14, 0x1, RZ ;  /* 0x000000010e0e1810 */ /* 0x000fe40007ffe0ff */
[----:B------:R-:W-:Y:S01]  /*0720*/  @!P2 LOP3.LUT R14, RZ, UR5, RZ, 0x33, !PT ;  /* 0x00000005ff0eac12 */ /* 0x000fe2000f8e33ff */
[----:B------:R-:W-:Y:S06]  /*0730*/  BRA `(.L_x_4064) ;  /* 0x00000000001c7947 */ /* 0x000fec0003800000 */
.L_x_4063:
[----:B------:R-:W-:Y:S01]  /*0740*/  IMAD.MOV.U32 R10, RZ, RZ, R4 ;  /* 0x000000ffff0a7224 */ /* 0x000fe200078e0004 */
[----:B------:R-:W-:Y:S01]  /*0750*/  MOV R7, R5 ;  /* 0x0000000500077202 */ /* 0x000fe20000000f00 */
[----:B------:R-:W-:Y:S01]  /*0760*/  IMAD.U32 R5, RZ, RZ, UR5 ;  /* 0x00000005ff057e24 */ /* 0x000fe2000f8e00ff */
[----:B------:R-:W-:Y:S01]  /*0770*/  MOV R2, 0x7a0 ;  /* 0x000007a000027802 */ /* 0x000fe20000000f00 */
[----:B------:R-:W-:-:S07]  /*0780*/  IMAD.U32 R4, RZ, RZ, UR6 ;  /* 0x00000006ff047e24 */ /* 0x000fce000f8e00ff */
[----:B0-----:R-:W-:Y:S05]  /*0790*/  CALL.REL.NOINC `($__internal_134_$__cuda_sm20_div_s64) ;  /* 0x0000002c00487944 */ /* 0x001fea0003c00000 */
[----:B------:R-:W-:-:S07]  /*07a0*/  MOV R14, R4 ;  /* 0x00000004000e7202 */ /* 0x000fce0000000f00 */
.L_x_4064:
[----:B0-----:R-:W-:Y:S05]  /*07b0*/  BSYNC.RECONVERGENT B0 ;  /* 0x0000000000007941 */ /* 0x001fea0003800200 */
.L_x_4062:
        /* <DEDUP_REMOVED lines=14> */
.L_x_4091:
        /* <DEDUP_REMOVED lines=30> */
.L_x_4068:
[----:B------:R-:W-:Y:S01]  /*0a80*/  IMAD.MOV.U32 R7, RZ, RZ, R5 ;  /* 0x000000ffff077224 */ /* 0x000fe200078e0005 */
[----:B------:R-:W-:Y:S01]  /*0a90*/  MOV R5, UR7 ;  /* 0x0000000700057c02 */ /* 0x000fe20008000f00 */
[----:B------:R-:W-:Y:S01]  /*0aa0*/  IMAD.MOV.U32 R10, RZ, RZ, R14 ;  /* 0x000000ffff0a7224 */ /* 0x000fe200078e000e */
[----:B------:R-:W-:Y:S01]  /*0ab0*/  MOV R2, 0xae0 ;  /* 0x00000ae000027802 */ /* 0x000fe20000000f00 */
[----:B------:R-:W-:-:S07]  /*0ac0*/  IMAD.U32 R4, RZ, RZ, UR9 ;  /* 0x00000009ff047e24 */ /* 0x000fce000f8e00ff */
[----:B------:R-:W-:Y:S05]  /*0ad0*/  CALL.REL.NOINC `($__internal_134_$__cuda_sm20_div_s64) ;  /* 0x0000002800787944 */ /* 0x000fea0003c00000 */
[----:B------:R-:W-:Y:S01]  /*0ae0*/  IMAD.MOV R7, RZ, RZ, -R4 ;  /* 0x000000ffff077224 */ /* 0x000fe200078e0a04 */
[----:B------:R-:W-:Y:S01]  /*0af0*/  MOV R16, R4 ;  /* 0x0000000400107202 */ /* 0x000fe20000000f00 */
[----:B------:R-:W-:Y:S02]  /*0b00*/  IMAD.MOV.U32 R17, RZ, RZ, R5 ;  /* 0x000000ffff117224 */ /* 0x000fe400078e0005 */
[----:B------:R-:W-:-:S07]  /*0b10*/  IMAD R7, R7, UR7, R14 ;  /* 0x0000000707077c24 */ /* 0x000fce000f8e020e */
.L_x_4069:
[----:B------:R-:W-:Y:S05]  /*0b20*/  BSYNC.RECONVERGENT B0 ;  /* 0x0000000000007941 */ /* 0x000fea0003800200 */
.L_x_4067:
        /* <DEDUP_REMOVED lines=34> */
.L_x_4071:
[----:B------:R-:W-:Y:S01]  /*0d50*/  IMAD.MOV.U32 R10, RZ, RZ, R16 ;  /* 0x000000ffff0a7224 */ /* 0x000fe200078e0010 */
[----:B------:R-:W-:Y:S01]  /*0d60*/  MOV R7, R17 ;  /* 0x0000001100077202 */ /* 0x000fe20000000f00 */
[----:B------:R-:W-:Y:S01]  /*0d70*/  IMAD.U32 R5, RZ, RZ, UR10 ;  /* 0x0000000aff057e24 */ /* 0x000fe2000f8e00ff */
[----:B------:R-:W-:Y:S01]  /*0d80*/  MOV R2, 0xdb0 ;  /* 0x00000db000027802 */ /* 0x000fe20000000f00 */
[----:B------:R-:W-:-:S07]  /*0d90*/  IMAD.U32 R4, RZ, RZ, UR8 ;  /* 0x00000008ff047e24 */ /* 0x000fce000f8e00ff */
[----:B------:R-:W-:Y:S05]  /*0da0*/  CALL.REL.NOINC `($__internal_134_$__cuda_sm20_div_s64) ;  /* 0x0000002400c47944 */ /* 0x000fea0003c00000 */
[----:B------:R-:W-:Y:S01]  /*0db0*/  IADD3 R17, PT, PT, -R4, RZ, RZ ;  /* 0x000000ff04117210 */ /* 0x000fe20007ffe1ff */
[----:B------:R-:W-:Y:S02]  /*0dc0*/  IMAD.MOV.U32 R14, RZ, RZ, R4 ;  /* 0x000000ffff0e7224 */ /* 0x000fe400078e0004 */
[----:B------:R-:W-:Y:S02]  /*0dd0*/  IMAD.MOV.U32 R15, RZ, RZ, R5 ;  /* 0x000000ffff0f7224 */ /* 0x000fe400078e0005 */
[----:B------:R-:W-:-:S07]  /*0de0*/  IMAD R17, R17, UR10, R16 ;  /* 0x0000000a11117c24 */ /* 0x000fce000f8e0210 */
.L_x_4072:
[----:B------:R-:W-:Y:S05]  /*0df0*/  BSYNC.RECONVERGENT B0 ;  /* 0x0000000000007941 */ /* 0x000fea0003800200 */
.L_x_4070:
        /* <DEDUP_REMOVED lines=34> */
.L_x_4074:
[----:B------:R-:W-:Y:S01]  /*1020*/  MOV R10, R14 ;  /* 0x0000000e000a7202 */ /* 0x000fe20000000f00 */
[----:B------:R-:W-:Y:S01]  /*1030*/  IMAD.MOV.U32 R7, RZ, RZ, R15 ;  /* 0x000000ffff077224 */ /* 0x000fe200078e000f */
[----:B------:R-:W-:Y:S01]  /*1040*/  MOV R4, UR9 ;  /* 0x0000000900047c02 */ /* 0x000fe20008000f00 */
[----:B------:R-:W-:Y:S01]  /*1050*/  IMAD.U32 R5, RZ, RZ, UR10 ;  /* 0x0000000aff057e24 */ /* 0x000fe2000f8e00ff */
[----:B------:R-:W-:-:S07]  /*1060*/  MOV R2, 0x1080 ;  /* 0x0000108000027802 */ /* 0x000fce0000000f00 */
[----:B------:R-:W-:Y:S05]  /*1070*/  CALL.REL.NOINC `($__internal_134_$__cuda_sm20_div_s64) ;  /* 0x0000002400107944 */ /* 0x000fea0003c00000 */
[--C-:B------:R-:W-:Y:S01]  /*1080*/  IMAD.MOV R15, RZ, RZ, -R4.reuse ;  /* 0x000000ffff0f7224 */ /* 0x100fe200078e0a04 */
[----:B------:R-:W-:Y:S01]  /*1090*/  MOV R17, R5 ;  /* 0x0000000500117202 */ /* 0x000fe20000000f00 */
[----:B------:R-:W-:Y:S02]  /*10a0*/  IMAD.MOV.U32 R16, RZ, RZ, R4 ;  /* 0x000000ffff107224 */ /* 0x000fe400078e0004 */
[----:B------:R-:W-:-:S07]  /*10b0*/  IMAD R15, R15, UR10, R14 ;  /* 0x0000000a0f0f7c24 */ /* 0x000fce000f8e020e */
.L_x_4075:
[----:B------:R-:W-:Y:S05]  /*10c0*/  BSYNC.RECONVERGENT B0 ;  /* 0x0000000000007941 */ /* 0x000fea0003800200 */
.L_x_4073:
        /* <DEDUP_REMOVED lines=34> */
.L_x_4077:
[----:B------:R-:W-:Y:S01]  /*12f0*/  IMAD.MOV.U32 R10, RZ, RZ, R16 ;  /* 0x000000ffff0a7224 */ /* 0x000fe200078e0010 */
[----:B------:R-:W-:Y:S01]  /*1300*/  MOV R7, R17 ;  /* 0x0000001100077202 */ /* 0x000fe20000000f00 */
[----:B------:R-:W-:Y:S01]  /*1310*/  IMAD.U32 R5, RZ, RZ, UR10 ;  /* 0x0000000aff057e24 */ /* 0x000fe2000f8e00ff */
[----:B------:R-:W-:Y:S02]  /*1320*/  MOV R4, UR11 ;  /* 0x0000000b00047c02 */ /* 0x000fe40008000f00 */
[----:B------:R-:W-:-:S07]  /*1330*/  MOV R2, 0x1350 ;  /* 0x0000135000027802 */ /* 0x000fce0000000f00 */
[----:B------:R-:W-:Y:S05]  /*1340*/  CALL.REL.NOINC `($__internal_134_$__cuda_sm20_div_s64) ;  /* 0x00000020005c7944 */ /* 0x000fea0003c00000 */
[----:B------:R-:W-:Y:S01]  /*1350*/  IMAD.MOV R17, RZ, RZ, -R4 ;  /* 0x000000ffff117224 */ /* 0x000fe200078e0a04 */
[----:B------:R-:W-:Y:S01]  /*1360*/  MOV R14, R4 ;  /* 0x00000004000e7202 */ /* 0x000fe20000000f00 */
[----:B------:R-:W-:Y:S02]  /*1370*/  IMAD.MOV.U32 R15, RZ, RZ, R5 ;  /* 0x000000ffff0f7224 */ /* 0x000fe400078e0005 */
[----:B------:R-:W-:-:S07]  /*1380*/  IMAD R17, R17, UR10, R16 ;  /* 0x0000000a11117c24 */ /* 0x000fce000f8e0210 */
.L_x_4078:
[----:B------:R-:W-:Y:S05]  /*1390*/  BSYNC.RECONVERGENT B0 ;  /* 0x0000000000007941 */ /* 0x000fea0003800200 */
.L_x_4076:
        /* <DEDUP_REMOVED lines=34> */
.L_x_4080:
        /* <DEDUP_REMOVED lines=10> */
.L_x_4081:
[----:B------:R-:W-:Y:S05]  /*1660*/  BSYNC.RECONVERGENT B0 ;  /* 0x0000000000007941 */ /* 0x000fea0003800200 */
.L_x_4079:
        /* <DEDUP_REMOVED lines=34> */
.L_x_4083:
        /* <DEDUP_REMOVED lines=10> */
.L_x_4084:
[----:B------:R-:W-:Y:S05]  /*1930*/  BSYNC.RECONVERGENT B0 ;  /* 0x0000000000007941 */ /* 0x000fea0003800200 */
.L_x_4082:
        /* <DEDUP_REMOVED lines=34> */
.L_x_4086:
        /* <DEDUP_REMOVED lines=10> */
.L_x_4087:
[----:B------:R-:W-:Y:S05]  /*1c00*/  BSYNC.RECONVERGENT B0 ;  /* 0x0000000000007941 */ /* 0x000fea0003800200 */
.L_x_4085:
        /* <DEDUP_REMOVED lines=33> */
.L_x_4089:
[----:B------:R-:W-:Y:S01]  /*1e20*/  IMAD.MOV.U32 R10, RZ, RZ, R16 ;  /* 0x000000ffff0a7224 */ /* 0x000fe200078e0010 */
[----:B------:R-:W-:Y:S01]  /*1e30*/  MOV R7, R17 ;  /* 0x0000001100077202 */ /* 0x000fe20000000f00 */
[----:B------:R-:W-:Y:S01]  /*1e40*/  IMAD.U32 R5, RZ, RZ, UR9 ;  /* 0x00000009ff057e24 */ /* 0x000fe2000f8e00ff */
[----:B------:R-:W-:Y:S02]  /*1e50*/  MOV R4, UR10 ;  /* 0x0000000a00047c02 */ /* 0x000fe40008000f00 */
[----:B------:R-:W-:-:S07]  /*1e60*/  MOV R2, 0x1e80 ;  /* 0x00001e8000027802 */ /* 0x000fce0000000f00 */
[----:B------:R-:W-:Y:S05]  /*1e70*/  CALL.REL.NOINC `($__internal_134_$__cuda_sm20_div_s64) ;  /* 0x0000001400907944 */ /* 0x000fea0003c00000 */
[----:B------:R-:W-:Y:S01]  /*1e80*/  IMAD.MOV R17, RZ, RZ, -R4 ;  /* 0x000000ffff117224 */ /* 0x000fe200078e0a04 */
[----:B------:R-:W-:-:S03]  /*1e90*/  MOV R14, R4 ;  /* 0x00000004000e7202 */ /* 0x000fc60000000f00 */
[----:B------:R-:W-:-:S07]  /*1ea0*/  IMAD R17, R17, UR9, R16 ;  /* 0x0000000911117c24 */ /* 0x000fce000f8e0210 */
.L_x_4090:
[----:B------:R-:W-:Y:S05]  /*1eb0*/  BSYNC.RECONVERGENT B0 ;  /* 0x0000000000007941 */ /* 0x000fea0003800200 */
.L_x_4088:
        /* <DEDUP_REMOVED lines=9> */
.L_x_4066:
        /* <DEDUP_REMOVED lines=34> */
.L_x_4094:
[----:B------:R-:W-:Y:S01]  /*2170*/  MOV R7, R5 ;  /* 0x0000000500077202 */ /* 0x000fe20000000f00 */
[----:B------:R-:W-:Y:S01]  /*2180*/  IMAD.MOV.U32 R10, RZ, RZ, R14 ;  /* 0x000000ffff0a7224 */ /* 0x000fe200078e000e */
[----:B------:R-:W-:Y:S01]  /*2190*/  MOV R5, UR6 ;  /* 0x0000000600057c02 */ /* 0x000fe20008000f00 */
[----:B------:R-:W-:Y:S01]  /*21a0*/  IMAD.U32 R4, RZ, RZ, UR7 ;  /* 0x00000007ff047e24 */ /* 0x000fe2000f8e00ff */
[----:B------:R-:W-:-:S07]  /*21b0*/  MOV R2, 0x21d0 ;  /* 0x000021d000027802 */ /* 0x000fce0000000f00 */
[----:B------:R-:W-:Y:S05]  /*21c0*/  CALL.REL.NOINC `($__internal_134_$__cuda_sm20_div_s64) ;  /* 0x0000001000bc7944 */ /* 0x000fea0003c00000 */
[----:B------:R-:W-:Y:S01]  /*21d0*/  IADD3 R7, PT, PT, -R4, RZ, RZ ;  /* 0x000000ff04077210 */ /* 0x000fe20007ffe1ff */
[----:B------:R-:W-:Y:S01]  /*21e0*/  IMAD.MOV.U32 R16, RZ, RZ, R4 ;  /* 0x000000ffff107224 */ /* 0x000fe200078e0004 */
[----:B------:R-:W-:-:S03]  /*21f0*/  MOV R17, R5 ;  /* 0x0000000500117202 */ /* 0x000fc60000000f00 */
[----:B------:R-:W-:-:S07]  /*2200*/  IMAD R7, R7, UR6, R14 ;  /* 0x0000000607077c24 */ /* 0x000fce000f8e020e */
.L_x_4095:
[----:B------:R-:W-:Y:S05]  /*2210*/  BSYNC.RECONVERGENT B0 ;  /* 0x0000000000007941 */ /* 0x000fea0003800200 */
.L_x_4093:
        /* <DEDUP_REMOVED lines=34> */
.L_x_4097:
        /* <DEDUP_REMOVED lines=10> */
.L_x_4098:
[----:B------:R-:W-:Y:S05]  /*24e0*/  BSYNC.RECONVERGENT B0 ;  /* 0x0000000000007941 */ /* 0x000fea0003800200 */
.L_x_4096:
        /* <DEDUP_REMOVED lines=34> */
.L_x_4100:
        /* <DEDUP_REMOVED lines=10> */
.L_x_4101:
[----:B------:R-:W-:Y:S05]  /*27b0*/  BSYNC.RECONVERGENT B0 ;  /* 0x0000000000007941 */ /* 0x000fea0003800200 */
.L_x_4099:
        /* <DEDUP_REMOVED lines=34> */
.L_x_4103:
[----:B------:R-:W-:Y:S01]  /*29e0*/  MOV R10, R16 ;  /* 0x00000010000a7202 */ /* 0x000fe20000000f00 */
[----:B------:R-:W-:Y:S01]  /*29f0*/  IMAD.MOV.U32 R7, RZ, RZ, R17 ;  /* 0x000000ffff077224 */ /* 0x000fe200078e0011 */
[----:B------:R-:W-:Y:S01]  /*2a00*/  MOV R5, UR9 ;  /* 0x0000000900057c02 */ /* 0x000fe20008000f00 */
[----:B------:R-:W-:Y:S01]  /*2a10*/  IMAD.U32 R4, RZ, RZ, UR8 ;  /* 0x00000008ff047e24 */ /* 0x000fe2000f8e00ff */
[----:B------:R-:W-:-:S07]  /*2a20*/  MOV R2, 0x2a40 ;  /* 0x00002a4000027802 */ /* 0x000fce0000000f00 */
[----:B------:R-:W-:Y:S05]  /*2a30*/  CALL.REL.NOINC `($__internal_134_$__cuda_sm20_div_s64) ;  /* 0x0000000800a07944 */ /* 0x000fea0003c00000 */
[----:B------:R-:W-:Y:S01]  /*2a40*/  IADD3 R17, PT, PT, -R4, RZ, RZ ;  /* 0x000000ff04117210 */ /* 0x000fe20007ffe1ff */
[----:B------:R-:W-:-:S04]  /*2a50*/  IMAD.MOV.U32 R14, RZ, RZ, R4 ;  /* 0x000000ffff0e7224 */ /* 0x000fc800078e0004 */
[----:B------:R-:W-:-:S07]  /*2a60*/  IMAD R17, R17, UR9, R16 ;  /* 0x0000000911117c24 */ /* 0x000fce000f8e0210 */
.L_x_4104:
[----:B------:R-:W-:Y:S05]  /*2a70*/  BSYNC.RECONVERGENT B0 ;  /* 0x0000000000007941 */ /* 0x000fea0003800200 */
.L_x_4102:
[----:B------:R-:W-:Y:S01]  /*2a80*/  UMOV UR6, 0x6c ;  /* 0x0000006c00067882 */ /* 0x000fe20000000000 */
[----:B------:R-:W-:Y:S02]  /*2a90*/  UIADD3 UR5, UPT, UPT, UR5, -0x4, URZ ;  /* 0xfffffffc05057890 */ /* 0x000fe4000fffe0ff */
[----:B------:R-:W-:-:S12]  /*2aa0*/  ULEA UR6, UR7, UR6, 0x2 ;  /* 0x0000000607067291 */ /* 0x000fd8000f8e10ff */
[----:B------:R-:W0:Y:S02]  /*2ab0*/  LDCU UR6, c[0x0][UR6+0x380] ;  /* 0x00007000060677ac */ /* 0x000e240008000800 */
[----:B0-----:R-:W-:-:S07]  /*2ac0*/  IMAD R20, R17, UR6, R20 ;  /* 0x0000000611147c24 */ /* 0x001fce000f8e0214 */
.L_x_4092:
        /* <DEDUP_REMOVED lines=33> */
.L_x_4107:
        /* <DEDUP_REMOVED lines=10> */
.L_x_4108:
[----:B------:R-:W-:Y:S05]  /*2d80*/  BSYNC.RECONVERGENT B0 ;  /* 0x0000000000007941 */ /* 0x000fea0003800200 */
.L_x_4106:
        /* <DEDUP_REMOVED lines=34> */
.L_x_4110:
        /* <DEDUP_REMOVED lines=9> */
.L_x_4111:
[----:B------:R-:W-:Y:S05]  /*3040*/  BSYNC.RECONVERGENT B0 ;  /* 0x0000000000007941 */ /* 0x000fea0003800200 */
.L_x_4109:
[----:B------:R-:W-:Y:S01]  /*3050*/  UMOV UR6, 0x6c ;  /* 0x0000006c00067882 */ /* 0x000fe20000000000 */
[----:B------:R-:W-:Y:S02]  /*3060*/  UIADD3 UR5, UPT, UPT, UR5, -0x2, URZ ;  /* 0xfffffffe05057890 */ /* 0x000fe4000fffe0ff */
[----:B------:R-:W-:-:S12]  /*3070*/  ULEA UR6, UR8, UR6, 0x2 ;  /* 0x0000000608067291 */ /* 0x000fd8000f8e10ff */
[----:B------:R-:W0:Y:S02]  /*3080*/  LDCU UR6, c[0x0][UR6+0x380] ;  /* 0x00007000060677ac */ /* 0x000e240008000800 */
[----:B0-----:R-:W-:-:S07]  /*3090*/  IMAD R20, R17, UR6, R20 ;  /* 0x0000000611147c24 */ /* 0x001fce000f8e0214 */
.L_x_4105:
        /* <DEDUP_REMOVED lines=29> */
.L_x_4113:
[----:B------:R-:W-:Y:S01]  /*3270*/  IMAD.MOV.U32 R15, RZ, RZ, R14 ;  /* 0x000000ffff0f7224 */ /* 0x000fe200078e000e */
[----:B------:R-:W-:Y:S01]  /*3280*/  MOV R14, R5 ;  /* 0x00000005000e7202 */ /* 0x000fe20000000f00 */
[----:B------:R-:W-:Y:S01]  /*3290*/  IMAD.U32 R11, RZ, RZ, UR6 ;  /* 0x00000006ff0b7e24 */ /* 0x000fe2000f8e00ff */
[----:B------:R-:W-:Y:S02]  /*32a0*/  MOV R10, UR7 ;  /* 0x00000007000a7c02 */ /* 0x000fe40008000f00 */
[----:B------:R-:W-:-:S07]  /*32b0*/  MOV R2, 0x32d0 ;  /* 0x000032d000027802 */ /* 0x000fce0000000f00 */
[----:B------:R-:W-:Y:S05]  /*32c0*/  CALL.REL.NOINC `($__internal_135_$__cuda_sm20_rem_s64) ;  /* 0x0000000400d87944 */ /* 0x000fea0003c00000 */
.L_x_4114:
[----:B------:R-:W-:Y:S05]  /*32d0*/  BSYNC.RECONVERGENT B0 ;  /* 0x0000000000007941 */ /* 0x000fea0003800200 */
.L_x_4112:
[----:B------:R-:W-:Y:S02]  /*32e0*/  UMOV UR6, 0x6c ;  /* 0x0000006c00067882 */ /* 0x000fe40000000000 */
[----:B------:R-:W-:-:S12]  /*32f0*/  ULEA UR6, UR5, UR6, 0x2 ;  /* 0x0000000605067291 */ /* 0x000fd8000f8e10ff */
[----:B------:R-:W0:Y:S02]  /*3300*/  LDCU UR6, c[0x0][UR6+0x380] ;  /* 0x00007000060677ac */ /* 0x000e240008000800 */
[----:B0-----:R-:W-:-:S07]  /*3310*/  IMAD R20, R14, UR6, R20 ;  /* 0x000000060e147c24 */ /* 0x001fce000f8e0214 */
.L_x_4065:
[----:B------:R-:W0:Y:S02]  /*3320*/  LDCU UR6, c[0x0][UR4+0x45c] ;  /* 0x00008b80040677ac */ /* 0x000e240008000800 */
[----:B0-----:R-:W-:-:S05]  /*3330*/  VIMNMX R5, PT, PT, R0, UR6, !PT ;  /* 0x0000000600057c48 */ /* 0x001fca000ffe0100 */
        /* <DEDUP_REMOVED lines=11> */
[----:B-1----:R0:W-:Y:S01]  /*33f0*/  @P0 STG.E desc[UR6][R4.64], RZ ;  /* 0x000000ff04000986 */ /* 0x0021e2000c101906 */
[----:B------:R-:W-:Y:S05]  /*3400*/  @!P1 EXIT ;  /* 0x000000000000994d */ /* 0x000fea0003800000 */
[----:B------:R-:W-:-:S04]  /*3410*/  IADD3 R0, PT, PT, R3, 0x1, RZ ;  /* 0x0000000103007810 */ /* 0x000fc80007ffe0ff */
[----:B------:R-:W-:Y:S02]  /*3420*/  ISETP.GT.U32.AND P0, PT, R0, UR8, PT ;  /* 0x0000000800007c0c */ /* 0x000fe4000bf04070 */
[----:B------:R-:W-:-:S04]  /*3430*/  SHF.R.S32.HI R0, RZ, 0x1f, R0 ;  /* 0x0000001fff007819 */ /* 0x000fc80000011400 */
[----:B------:R-:W-:-:S13]  /*3440*/  ISETP.GT.AND.EX P0, PT, R0, UR9, PT, P0 ;  /* 0x0000000900007c0c */ /* 0x000fda000bf04300 */
[----:B------:R-:W-:Y:S05]  /*3450*/  @!P0 EXIT ;  /* 0x000000000000894d */ /* 0x000fea0003800000 */
[----:B------:R-:W1:Y:S01]  /*3460*/  LDC.64 R2, c[0x0][0x380] ;  /* 0x0000e000ff027b82 */ /* 0x000e620000000a00 */
[----:B------:R-:W0:Y:S02]  /*3470*/  LDCU UR5, c[0x0][UR4+0x3e8] ;  /* 0x00007d00040577ac */ /* 0x000e240008000800 */
[----:B0-----:R-:W-:-:S04]  /*3480*/  VIADD R5, R20, UR5 ;  /* 0x0000000514057c36 */ /* 0x001fc80008000000 */
[----:B-1----:R-:W-:-:S05]  /*3490*/  IMAD.WIDE R2, R5, 0x4, R2 ;  /* 0x0000000405027825 */ /* 0x002fca00078e0202 */
[----:B------:R-:W-:Y:S01]  /*34a0*/  STG.E desc[UR6][R2.64], RZ ;  /* 0x000000ff02007986 */ /* 0x000fe2000c101906 */
[----:B------:R-:W-:Y:S05]  /*34b0*/  EXIT ;  /* 0x000000000000794d */ /* 0x000fea0003800000 */
        .weak           $__internal_134_$__cuda_sm20_div_s64
        .type           $__internal_134_$__cuda_sm20_div_s64,@function
        .size           $__internal_134_$__cuda_sm20_div_s64,($__internal_135_$__cuda_sm20_rem_s64 - $__internal_134_$__cuda_sm20_div_s64)
$__internal_134_$__cuda_sm20_div_s64:
        /* <DEDUP_REMOVED lines=86> */
[----:B------:R-:W-:Y:S06]  /*3a20*/  RET.REL.NODEC R6 `(_ZN2at6native16triu_tril_kernelIN3c107complexINS2_4HalfEEEiLb0ELi2ELb1EEEvNS_4cuda6detail10TensorInfoIT_T0_EENS8_IKS9_SA_EEllSA_) ;  /* 0xffffffc406747950 */ /* 0x000fec0003c3ffff */
        .weak           $__internal_135_$__cuda_sm20_rem_s64
        .type           $__internal_135_$__cuda_sm20_rem_s64,@function
        .size           $__internal_135_$__cuda_sm20_rem_s64,(.L_x_6425 - $__internal_135_$__cuda_sm20_rem_s64)
$__internal_135_$__cuda_sm20_rem_s64:
        /* <DEDUP_REMOVED lines=28> */
[----:B------:R-:W-:Y:S02]  /*3bf0*/  IADD3 R19, P0, PT, RZ, -R8, RZ ;  /* 0x80000008ff137210 */ /* 0x000fe40007f1e0ff */
[----:B------:R-:W-:Y:S01]  /*3c00*/  ISETP.GE.AND P1, PT, R14, RZ, PT ;  /* 0x000000ff0e00720c */ /* 0x000fe20003f26270 */
[----:B------:R-:W-:Y:S01]  /*3c10*/  IMAD R9, R17, R6, R9 ;  /* 0x0000000611097224 */ /* 0x000fe200078e0209 */
[----:B------:R-:W-:Y:S01]  /*3c20*/  IADD3 R8, P4, PT, RZ, -R15, RZ ;  /* 0x8000000fff087210 */ /* 0x000fe20007f9e0ff */
[----:B------:R-:W-:-:S04]  /*3c30*/  IMAD.HI.U32 R12, R13, R19, RZ ;  /* 0x000000130d0c7227 */ /* 0x000fc800078e00ff */
[----:B------:R-:W-:-:S04]  /*3c40*/  IMAD.X R18, RZ, RZ, ~R9, P0 ;  /* 0x000000ffff127224 */ /* 0x000fc800000e0e09 */
[----:B------:R-:W-:-:S04]  /*3c50*/  IMAD.WIDE.U32 R12, P0, R13, R18, R12 ;  /* 0x000000120d0c7225 */ /* 0x000fc8000780000c */
[C---:B------:R-:W-:Y:S02]  /*3c60*/  IMAD R9, R17.reuse, R18, RZ ;  /* 0x0000001211097224 */ /* 0x040fe400078e02ff */
[C---:B------:R-:W-:Y:S01]  /*3c70*/  IMAD.HI.U32 R12, P2, R17.reuse, R19, R12 ;  /* 0x00000013110c7227 */ /* 0x040fe2000784000c */
[----:B------:R-:W-:Y:S02]  /*3c80*/  SEL R13, R8, R15, !P1 ;  /* 0x0000000f080d7207 */ /* 0x000fe40004800000 */
[----:B------:R-:W-:Y:S01]  /*3c90*/  IADD3.X R15, PT, PT, RZ, ~R14, RZ, P4, !PT ;  /* 0x8000000eff0f7210 */ /* 0x000fe200027fe4ff */
[----:B------:R-:W-:Y:S01]  /*3ca0*/  IMAD.HI.U32 R18, R17, R18, RZ ;  /* 0x0000001211127227 */ /* 0x000fe200078e00ff */
[----:B------:R-:W-:-:S03]  /*3cb0*/  IADD3 R12, P3, PT, R9, R12, RZ ;  /* 0x0000000c090c7210 */ /* 0x000fc60007f7e0ff */
[----:B------:R-:W-:Y:S01]  /*3cc0*/  HFMA2 R9, -RZ, RZ, 0, 0 ;  /* 0x00000000ff097431 */ /* 0x000fe200000001ff */
        /* <DEDUP_REMOVED lines=17> */
[----:B------:R-:W-:-:S04]  /*3de0*/  IADD3 R9, P2, PT, R21, -R6, RZ ;  /* 0x8000000615097210 */ /* 0x000fc80007f5e0ff */
[CC--:B------:R-:W-:Y:S02]  /*3df0*/  ISETP.GE.U32.AND.EX P0, PT, R15.reuse, R7.reuse, PT, P0 ;  /* 0x000000070f00720c */ /* 0x0c0fe40003f06100 */
[----:B------:R-:W-:Y:S02]  /*3e00*/  IADD3.X R13, PT, PT, R15, ~R7, RZ, P2, !PT ;  /* 0x800000070f0d7210 */ /* 0x000fe400017fe4ff */
[----:B------:R-:W-:Y:S02]  /*3e10*/  SEL R9, R9, R21, P0 ;  /* 0x0000001509097207 */ /* 0x000fe40000000000 */
[----:B------:R-:W-:Y:S02]  /*3e20*/  SEL R13, R13, R15, P0 ;  /* 0x0000000f0d0d7207 */ /* 0x000fe40000000000 */
[C---:B------:R-:W-:Y:S01]  /*3e30*/  ISETP.GE.U32.AND P0, PT, R9.reuse, R6, PT ;  /* 0x000000060900720c */ /* 0x040fe20003f06070 */
[----:B------:R-:W-:Y:S02]  /*3e40*/  IMAD.IADD R14, R9, 0x1, -R6 ;  /* 0x00000001090e7824 */ /* 0x000fe400078e0a06 */
[----:B------:R-:W-:Y:S01]  /*3e50*/  IMAD.MOV.U32 R6, RZ, RZ, R2 ;  /* 0x000000ffff067224 */ /* 0x000fe200078e0002 */
[----:B------:R-:W-:-:S04]  /*3e60*/  ISETP.GE.U32.AND.EX P0, PT, R13, R7, PT, P0 ;  /* 0x000000070d00720c */ /* 0x000fc80003f06100 */
[----:B------:R-:W-:Y:S02]  /*3e70*/  SEL R14, R14, R9, P0 ;  /* 0x000000090e0e7207 */ /* 0x000fe40000000000 */
[----:B------:R-:W-:Y:S02]  /*3e80*/  ISETP.NE.U32.AND P0, PT, R11, RZ, PT ;  /* 0x000000ff0b00720c */ /* 0x000fe40003f05070 */
[-C--:B------:R-:W-:Y:S02]  /*3e90*/  IADD3 R7, PT, PT, RZ, -R14.reuse, RZ ;  /* 0x8000000eff077210 */ /* 0x080fe40007ffe0ff */
[----:B------:R-:W-:Y:S02]  /*3ea0*/  ISETP.NE.AND.EX P0, PT, R10, RZ, PT, P0 ;  /* 0x000000ff0a00720c */ /* 0x000fe40003f05300 */
[----:B------:R-:W-:Y:S02]  /*3eb0*/  SEL R14, R7, R14, !P1 ;  /* 0x0000000e070e7207 */ /* 0x000fe40004800000 */
[----:B------:R-:W-:-:S02]  /*3ec0*/  MOV R7, 0x0 ;  /* 0x0000000000077802 */ /* 0x000fc40000000f00 */
[----:B------:R-:W-:Y:S02]  /*3ed0*/  SEL R14, R14, 0xffffffff, P0 ;  /* 0xffffffff0e0e7807 */ /* 0x000fe40000000000 */
[----:B------:R-:W-:Y:S05]  /*3ee0*/  RET.REL.NODEC R6 `(_ZN2at6native16triu_tril_kernelIN3c107complexINS2_4HalfEEEiLb0ELi2ELb1EEEvNS_4cuda6detail10TensorInfoIT_T0_EENS8_IKS9_SA_EEllSA_) ;  /* 0xffffffc006447950 */ /* 0x000fea0003c3ffff */
.L_x_4115:
        /* <DEDUP_REMOVED lines=9> */
.L_x_6425:


//--------------------- .text._ZN2at6native16triu_tril_kernelIN3c107complexIfEElLb0ELi1ELb0EEEvNS_4cuda6detail10TensorInfoIT_T0_EENS7_IKS8_S9_EEllS9_ --------------------------
	.section	.text._ZN2at6native16triu_tril_kernelIN3c107complexIfEElLb0ELi1ELb0EEEvNS_4cuda6detail10TensorInfoIT_T0_EENS7_IKS8_S9_EEllS9_,"ax",@progbits
	.align	128
        .global         _ZN2at6native16triu_tril_kernelIN3c107complexIfEElLb0ELi1ELb0EEEvNS_4cuda6detail10TensorInfoIT_T0_EENS7_IKS8_S9_EEllS9_
        .type           _ZN2at6native16triu_tril_kernelIN3c107complexIfEElLb0ELi1ELb0EEEvNS_4cuda6detail10TensorInfoIT_T0_EENS7_IKS8_S9_EEllS9_,@function
        .size           _ZN2at6native16triu_tril_kernelIN3c107complexIfEElLb0ELi1ELb0EEEvNS_4cuda6detail10TensorInfoIT_T0_EENS7_IKS8_S9_EEllS9_,(.L_x_6427 - _ZN2at6native16triu_tril_kernelIN3c107complexIfEElLb0ELi1ELb0EEEvNS_4cuda6detail10TensorInfoIT_T0_EENS7_IKS8_S9_EEllS9_)
        .other          _ZN2at6native16triu_tril_kernelIN3c107complexIfEElLb0ELi1ELb0EEEvNS_4cuda6detail10TensorInfoIT_T0_EENS7_IKS8_S9_EEllS9_,@"STO_CUDA_ENTRY STV_DEFAULT"
_ZN2at6native16triu_tril_kernelIN3c107complexIfEElLb0ELi1ELb0EEEvNS_4cuda6detail10TensorInfoIT_T0_EENS7_IKS8_S9_EEllS9_:
.text._ZN2at6native16triu_tril_kernelIN3c107complexIfEElLb0ELi1ELb0EEEvNS_4cuda6detail10TensorInfoIT_T0_EENS7_IKS8_S9_EEllS9_:
        /* <DEDUP_REMOVED lines=39> */
.L_x_4117:
[----:B------:R-:W0:Y:S01]  /*0270*/  LDCU.64 UR4, c[0x0][0x6d0] ;  /* 0x0000da00ff0477ac */ /* 0x000e220008000a00 */
[----:B------:R-:W-:Y:S01]  /*0280*/  IMAD.MOV.U32 R22, RZ, RZ, R2 ;  /* 0x000000ffff167224 */ /* 0x000fe200078e0002 */
[----:B------:R-:W-:Y:S02]  /*0290*/  MOV R29, R3 ;  /* 0x00000003001d7202 */ /* 0x000fe40000000f00 */
[----:B------:R-:W-:Y:S02]  /*02a0*/  MOV R4, 0x2e0 ;  /* 0x000002e000047802 */ /* 0x000fe40000000f00 */
[----:B0-----:R-:W-:Y:S01]  /*02b0*/  MOV R6, UR4 ;  /* 0x0000000400067c02 */ /* 0x001fe20008000f00 */
[----:B------:R-:W-:-:S07]  /*02c0*/  IMAD.U32 R7, RZ, RZ, UR5 ;  /* 0x00000005ff077e24 */ /* 0x000fce000f8e00ff */
[----:B------:R-:W-:Y:S05]  /*02d0*/  CALL.REL.NOINC `($__internal_136_$__cuda_sm20_div_s64) ;  /* 0x00000040002c7944 */ /* 0x000fea0003c00000 */
        /* <DEDUP_REMOVED lines=9> */
.L_x_4118:
[----:B------:R-:W-:Y:S05]  /*0370*/  BSYNC.RECONVERGENT B0 ;  /* 0x0000000000007941 */ /* 0x000fea0003800200 */
.L_x_4116:
        /* <DEDUP_REMOVED lines=31> */
.L_x_4120:
        /* <DEDUP_REMOVED lines=8> */
[----:B------:R-:W-:Y:S05]  /*05f0*/  CALL.REL.NOINC `($__internal_136_$__cuda_sm20_div_s64) ;  /* 0x0000003c00647944 */ /* 0x000fea0003c00000 */
        /* <DEDUP_REMOVED lines=11> */
.L_x_4121:
[----:B------:R-:W-:Y:S05]  /*06b0*/  BSYNC.RECONVERGENT B0 ;  /* 0x0000000000007941 */ /* 0x000fea0003800200 */
.L_x_4119:
        /* <DEDUP_REMOVED lines=35> */
.L_x_4148:
        /* <DEDUP_REMOVED lines=29> */
.L_x_4125:
        /* <DEDUP_REMOVED lines=8> */
[----:B------:R-:W-:Y:S05]  /*0b40*/  CALL.REL.NOINC `($__internal_136_$__cuda_sm20_div_s64) ;  /* 0x0000003800107944 */ /* 0x000fea0003c00000 */
        /* <DEDUP_REMOVED lines=8> */
.L_x_4126:
[----:B------:R-:W-:Y:S05]  /*0bd0*/  BSYNC.RECONVERGENT B0 ;  /* 0x0000000000007941 */ /* 0x000fea0003800200 */
.L_x_4124:
        /* <DEDUP_REMOVED lines=39> */
.L_x_4128:
        /* <DEDUP_REMOVED lines=19> */
.L_x_4129:
[----:B------:R-:W-:Y:S05]  /*0f80*/  BSYNC.RECONVERGENT B0 ;  /* 0x0000000000007941 */ /* 0x000fea0003800200 */
.L_x_4127:
        /* <DEDUP_REMOVED lines=41> */
.L_x_4131:
        /* <DEDUP_REMOVED lines=19> */
.L_x_4132:
[----:B------:R-:W-:Y:S05]  /*1350*/  BSYNC.RECONVERGENT B0 ;  /* 0x0000000000007941 */ /* 0x000fea0003800200 */
.L_x_4130:
        /* <DEDUP_REMOVED lines=41> */
.L_x_4134:
        /* <DEDUP_REMOVED lines=19> */
.L_x_4135:
[----:B------:R-:W-:Y:S05]  /*1720*/  BSYNC.RECONVERGENT B0 ;  /* 0x0000000000007941 */ /* 0x000fea0003800200 */
.L_x_4133:
        /* <DEDUP_REMOVED lines=41> */
.L_x_4137:
        /* <DEDUP_REMOVED lines=19> */
.L_x_4138:
[----:B------:R-:W-:Y:S05]  /*1af0*/  BSYNC.RECONVERGENT B0 ;  /* 0x0000000000007941 */ /* 0x000fea0003800200 */
.L_x_4136:
        /* <DEDUP_REMOVED lines=41> */
.L_x_4140:
        /* <DEDUP_REMOVED lines=19> */
.L_x_4141:
[----:B------:R-:W-:Y:S05]  /*1ec0*/  BSYNC.RECONVERGENT B0 ;  /* 0x0000000000007941 */ /* 0x000fea0003800200 */
.L_x_4139:
        /* <DEDUP_REMOVED lines=41> */
.L_x_4143:
        /* <DEDUP_REMOVED lines=19> */
.L_x_4144:
[----:B------:R-:W-:Y:S05]  /*2290*/  BSYNC.RECONVERGENT B0 ;  /* 0x0000000000007941 */ /* 0x000fea0003800200 */
.L_x_4142:
        /* <DEDUP_REMOVED lines=41> */
.L_x_4146:
        /* <DEDUP_REMOVED lines=19> */
.L_x_4147:
[----:B------:R-:W-:Y:S05]  /*2660*/  BSYNC.RECONVERGENT B0 ;  /* 0x0000000000007941 */ /* 0x000fea0003800200 */
.L_x_4145:
        /* <DEDUP_REMOVED lines=20> */
.L_x_4123:
        /* <DEDUP_REMOVED lines=37> */
.L_x_4151:
        /* <DEDUP_REMOVED lines=8> */
[----:B------:R-:W-:Y:S05]  /*2a80*/  CALL.REL.NOINC `($__internal_136_$__cuda_sm20_div_s64) ;  /* 0x0000001800407944 */ /* 0x000fea0003c00000 */
[----:B------:R-:W-:-:S04]  /*2a90*/  IADD3 R17, P0, PT, RZ, -R6, RZ ;  /* 0x80000006ff117210 */ /* 0x000fc80007f1e0ff */
[----:B------:R-:W-:Y:S01]  /*2aa0*/  IADD3.X R4, PT, PT, RZ, ~R7, RZ, P0, !PT ;  /* 0x80000007ff047210 */ /* 0x000fe200007fe4ff */
[----:B------:R-:W-:Y:S01]  /*2ab0*/  IMAD.WIDE.U32 R8, R17, UR14, R10 ;  /* 0x0000000e11087c25 */ /* 0x000fe2000f8e000a */
[----:B------:R-:W-:-:S03]  /*2ac0*/  MOV R10, R6 ;  /* 0x00000006000a7202 */ /* 0x000fc60000000f00 */
[----:B------:R-:W-:-:S04]  /*2ad0*/  IMAD R4, R4, UR14, RZ ;  /* 0x0000000e04047c24 */ /* 0x000fc8000f8e02ff */
[----:B------:R-:W-:-:S04]  /*2ae0*/  IMAD R11, R17, UR15, R4 ;  /* 0x0000000f110b7c24 */ /* 0x000fc8000f8e0204 */
[----:B------:R-:W-:Y:S01]  /*2af0*/  IMAD.IADD R4, R9, 0x1, R11 ;  /* 0x0000000109047824 */ /* 0x000fe200078e020b */
[----:B------:R-:W-:-:S07]  /*2b00*/  MOV R11, R7 ;  /* 0x00000007000b7202 */ /* 0x000fce0000000f00 */
.L_x_4152:
[----:B------:R-:W-:Y:S05]  /*2b10*/  BSYNC.RECONVERGENT B0 ;  /* 0x0000000000007941 */ /* 0x000fea0003800200 */
.L_x_4150:
[----:B------:R-:W0:Y:S01]  /*2b20*/  LDCU.64 UR18, c[0x0][UR10+0x380] ;  /* 0x000070000a1277ac */ /* 0x000e220008000a00 */
[----:B------:R-:W-:Y:S01]  /*2b30*/  BSSY.RECONVERGENT B0, `(.L_x_4153) ;  /* 0x0000039000007945 */ /* 0x000fe20003800200 */
[----:B------:R-:W1:Y:S01]  /*2b40*/  LDCU.64 UR16, c[0x0][UR12+0x450] ;  /* 0x00008a000c1077ac */ /* 0x000e620008000a00 */
[----:B------:R-:W2:Y:S01]  /*2b50*/  LDCU.64 UR14, c[0x0][UR10+0x450] ;  /* 0x00008a000a0e77ac */ /* 0x000ea20008000a00 */
[----:B0-----:R-:W-:-:S04]  /*2b60*/  LOP3.LUT R6, R11, UR19, RZ, 0xfc, !PT ;  /* 0x000000130b067c12 */ /* 0x001fc8000f8efcff */
[----:B------:R-:W-:Y:S01]  /*2b70*/  ISETP.NE.U32.AND P0, PT, R6, RZ, PT ;  /* 0x000000ff0600720c */ /* 0x000fe20003f05070 */
[C---:B-1----:R-:W-:Y:S02]  /*2b80*/  IMAD R9, R8.reuse, UR17, RZ ;  /* 0x0000001108097c24 */ /* 0x042fe4000f8e02ff */
[C---:B--2---:R-:W-:Y:S02]  /*2b90*/  IMAD R7, R8.reuse, UR15, RZ ;  /* 0x0000000f08077c24 */ /* 0x044fe4000f8e02ff */
[----:B------:R-:W-:-:S04]  /*2ba0*/  IMAD.WIDE.U32 R16, R8, UR14, R12 ;  /* 0x0000000e08107c25 */ /* 0x000fc8000f8e000c */
[----:B------:R-:W-:-:S04]  /*2bb0*/  IMAD.WIDE.U32 R12, R8, UR16, R14 ;  /* 0x00000010080c7c25 */ /* 0x000fc8000f8e000e */
[C---:B------:R-:W-:Y:S02]  /*2bc0*/  IMAD R9, R4.reuse, UR16, R9 ;  /* 0x0000001004097c24 */ /* 0x040fe4000f8e0209 */
[----:B------:R-:W-:-:S03]  /*2bd0*/  IMAD R7, R4, UR14, R7 ;  /* 0x0000000e04077c24 */ /* 0x000fc6000f8e0207 */
[----:B------:R-:W-:Y:S01]  /*2be0*/  IADD3 R15, PT, PT, R13, R9, RZ ;  /* 0x000000090d0f7210 */ /* 0x000fe20007ffe0ff */
        /* <DEDUP_REMOVED lines=26> */
.L_x_4154:
        /* <DEDUP_REMOVED lines=19> */
.L_x_4155:
[----:B------:R-:W-:Y:S05]  /*2ec0*/  BSYNC.RECONVERGENT B0 ;  /* 0x0000000000007941 */ /* 0x000fea0003800200 */
.L_x_4153:
        /* <DEDUP_REMOVED lines=18> */
[----:B------:R-:W-:Y:S01]  /*2ff0*/  IADD3 R9, PT, PT, RZ, -UR18, RZ ;  /* 0x80000012ff097c10 */ /* 0x000fe2000fffe0ff */
[----:B------:R-:W-:Y:S01]  /*3000*/  HFMA2 R11, -RZ, RZ, 0, 0 ;  /* 0x00000000ff0b7431 */ /* 0x000fe200000001ff */
[----:B------:R-:W-:-:S05]  /*3010*/  ISETP.NE.U32.AND P2, PT, RZ, UR18, PT ;  /* 0x00000012ff007c0c */ /* 0x000fca000bf45070 */
        /* <DEDUP_REMOVED lines=17> */
[----:B------:R-:W-:Y:S02]  /*3130*/  IMAD R8, R9, UR18, R10 ;  /* 0x0000001209087c24 */ /* 0x000fe4000f8e020a */
[----:B------:R-:W-:Y:S01]  /*3140*/  IMAD.MOV.U32 R10, RZ, RZ, R7 ;  /* 0x000000ffff0a7224 */ /* 0x000fe200078e0007 */
[----:B------:R-:W-:Y:S06]  /*3150*/  BRA `(.L_x_4158) ;  /* 0x00000000004c7947 */ /* 0x000fec0003800000 */
.L_x_4157:
        /* <DEDUP_REMOVED lines=8> */
[----:B------:R-:W-:Y:S05]  /*31e0*/  CALL.REL.NOINC `($__internal_136_$__cuda_sm20_div_s64) ;  /* 0x0000001000687944 */ /* 0x000fea0003c00000 */
[----:B------:R-:W-:Y:S02]  /*31f0*/  IADD3 R19, P0, PT, RZ, -R6, RZ ;  /* 0x80000006ff137210 */ /* 0x000fe40007f1e0ff */
[----:B------:R-:W-:Y:S02]  /*3200*/  MOV R8, R10 ;  /* 0x0000000a00087202 */ /* 0x000fe40000000f00 */
[----:B------:R-:W-:Y:S01]  /*3210*/  MOV R9, R11 ;  /* 0x0000000b00097202 */ /* 0x000fe20000000f00 */
[----:B------:R-:W-:Y:S01]  /*3220*/  IMAD.X R4, RZ, RZ, ~R7, P0 ;  /* 0x000000ffff047224 */ /* 0x000fe200000e0e07 */
[----:B------:R-:W-:-:S03]  /*3230*/  MOV R10, R6 ;  /* 0x00000006000a7202 */ /* 0x000fc60000000f00 */
[----:B------:R-:W-:Y:S02]  /*3240*/  IMAD R4, R4, UR18, RZ ;  /* 0x0000001204047c24 */ /* 0x000fe4000f8e02ff */
[----:B------:R-:W-:-:S04]  /*3250*/  IMAD.WIDE.U32 R8, R19, UR18, R8 ;  /* 0x0000001213087c25 */ /* 0x000fc8000f8e0008 */
[----:B------:R-:W-:-:S04]  /*3260*/  IMAD R11, R19, UR19, R4 ;  /* 0x00000013130b7c24 */ /* 0x000fc8000f8e0204 */
[----:B------:R-:W-:Y:S01]  /*3270*/  IMAD.IADD R4, R9, 0x1, R11 ;  /* 0x0000000109047824 */ /* 0x000fe200078e020b */
[----:B------:R-:W-:-:S07]  /*3280*/  MOV R11, R7 ;  /* 0x00000007000b7202 */ /* 0x000fce0000000f00 */
.L_x_4158:
[----:B------:R-:W-:Y:S05]  /*3290*/  BSYNC.RECONVERGENT B0 ;  /* 0x0000000000007941 */ /* 0x000fea0003800200 */
.L_x_4156:
        /* <DEDUP_REMOVED lines=41> */
.L_x_4160:
        /* <DEDUP_REMOVED lines=19> */
.L_x_4161:
[----:B------:R-:W-:Y:S05]  /*3660*/  BSYNC.RECONVERGENT B0 ;  /* 0x0000000000007941 */ /* 0x000fea0003800200 */
.L_x_4159:
        /* <DEDUP_REMOVED lines=13> */
.L_x_4149:
        /* <DEDUP_REMOVED lines=38> */
.L_x_4164:
        /* <DEDUP_REMOVED lines=17> */
.L_x_4165:
[----:B------:R-:W-:Y:S05]  /*3ab0*/  BSYNC.RECONVERGENT B0 ;  /* 0x0000000000007941 */ /* 0x000fea0003800200 */
.L_x_4163:
        /* <DEDUP_REMOVED lines=39> */
.L_x_4167:
        /* <DEDUP_REMOVED lines=17> */
[----:B------:R-:W-:Y:S01]  /*3e40*/  IMAD.IADD R4, R9, 0x1, R11 ;  /* 0x0000000109047824 */ /* 0x000fe200078e020b */
[----:B------:R-:W-:-:S07]  /*3e50*/  MOV R11, R7 ;  /* 0x00000007000b7202 */ /* 0x000fce0000000f00 */
.L_x_4168:
[----:B------:R-:W-:Y:S05]  /*3e60*/  BSYNC.RECONVERGENT B0 ;  /* 0x0000000000007941 */ /* 0x000fea0003800200 */
.L_x_4166:
        /* <DEDUP_REMOVED lines=8> */
[----:B------:R-:W-:-:S04]  /*3ef0*/  IMAD.WIDE.U32 R14, R8, UR10, R16 ;  /* 0x0000000a080e7c25 */ /* 0x000fc8000f8e0010 */
[C---:B------:R-:W-:Y:S02]  /*3f00*/  IMAD R7, R4.reuse, UR8, R7 ;  /* 0x0000000804077c24 */ /* 0x040fe4000f8e0207 */
[----:B------:R-:W-:-:S03]  /*3f10*/  IMAD R9, R4, UR10, R9 ;  /* 0x0000000a04097c24 */ /* 0x000fc6000f8e0209 */
[----:B------:R-:W-:Y:S02]  /*3f20*/  IADD3 R13, PT, PT, R13, R7, RZ ;  /* 0x000000070d0d7210 */ /* 0x000fe40007ffe0ff */
[----:B------:R-:W-:-:S07]  /*3f30*/  IADD3 R15, PT, PT, R15, R9, RZ ;  /* 0x000000090f0f7210 */ /* 0x000fce0007ffe0ff */
.L_x_4162:
        /* <DEDUP_REMOVED lines=30> */
.L_x_4170:
[----:B------:R-:W-:-:S07]  /*4120*/  MOV R4, 0x4140 ;  /* 0x0000414000047802 */ /* 0x000fce0000000f00 */
[----:B------:R-:W-:Y:S05]  /*4130*/  CALL.REL.NOINC `($__internal_137_$__cuda_sm20_rem_s64) ;  /* 0x0000000400f07944 */ /* 0x000fea0003c00000 */
[----:B------:R-:W-:Y:S01]  /*4140*/  MOV R6, R8 ;  /* 0x0000000800067202 */ /* 0x000fe20000000f00 */
[----:B------:R-:W-:-:S07]  /*4150*/  IMAD.MOV.U32 R7, RZ, RZ, R9 ;  /* 0x000000ffff077224 */ /* 0x000fce00078e0009 */
.L_x_4171:
[----:B------:R-:W-:Y:S05]  /*4160*/  BSYNC.RECONVERGENT B0 ;  /* 0x0000000000007941 */ /* 0x000fea0003800200 */
.L_x_4169:
        /* <DEDUP_REMOVED lines=8> */
[----:B------:R-:W-:-:S05]  /*41f0*/  IMAD R11, R7, UR6, R11 ;  /* 0x00000006070b7c24 */ /* 0x000fca000f8e020b */
[----:B------:R-:W-:-:S07]  /*4200*/  IADD3 R15, PT, PT, R15, R11, RZ ;  /* 0x0000000b0f0f7210 */ /* 0x000fce0007ffe0ff */
.L_x_4122:
[----:B------:R-:W0:Y:S01]  /*4210*/  LDCU.64 UR6, c[0x0][0x6c0] ;  /* 0x0000d800ff0677ac */ /* 0x000e220008000a00 */
[----:B------:R-:W-:Y:S01]  /*4220*/  IADD3 R5, P1, PT, R2, -R5, RZ ;  /* 0x8000000502057210 */ /* 0x000fe20007f3e0ff */
[----:B------:R-:W-:Y:S01]  /*4230*/  BSSY.RECONVERGENT B0, `(.L_x_4172) ;  /* 0x000000f000007945 */ /* 0x000fe20003800200 */
[----:B------:R-:W1:Y:S03]  /*4240*/  LDCU.64 UR4, c[0x0][UR5+0x520] ;  /* 0x0000a400050477ac */ /* 0x000e660008000a00 */
[----:B------:R-:W-:Y:S01]  /*4250*/  IMAD.X R3, R0, 0x1, ~R3, P1 ;  /* 0x0000000100037824 */ /* 0x000fe200008e0e03 */
[----:B0-----:R-:W-:Y:S02]  /*4260*/  ISETP.GT.U32.AND P0, PT, R5, UR6, PT ;  /* 0x0000000605007c0c */ /* 0x001fe4000bf04070 */
[----:B------:R-:W-:Y:S02]  /*4270*/  CS2R R4, SRZ ;  /* 0x0000000000047805 */ /* 0x000fe4000001ff00 */
[----:B-1----:R-:W-:-:S02]  /*4280*/  ISETP.GE.U32.AND P1, PT, R2, UR4, PT ;  /* 0x0000000402007c0c */ /* 0x002fc4000bf26070 */
[----:B------:R-:W-:Y:S02]  /*4290*/  ISETP.GT.AND.EX P0, PT, R3, UR7, PT, P0 ;  /* 0x0000000703007c0c */ /* 0x000fe4000bf04300 */
[----:B------:R-:W-:Y:S01]  /*42a0*/  ISETP.GE.AND.EX P1, PT, R0, UR5, PT, P1 ;  /* 0x0000000500007c0c */ /* 0x000fe2000bf26310 */
[----:B------:R-:W0:Y:S03]  /*42b0*/  LDCU.64 UR4, c[0x0][0x358] ;  /* 0x00006b00ff0477ac */ /* 0x000e260008000a00 */
[----:B------:R-:W-:-:S13]  /*42c0*/  PLOP3.LUT P0, PT, P0, P1, PT, 0xf8, 0x8f ;  /* 0x00000000008f781c */ /* 0x000fda0000703f70 */
[----:B------:R-:W-:Y:S05]  /*42d0*/  @P0 BRA `(.L_x_4173) ;  /* 0x0000000000100947 */ /* 0x000fea0003800000 */
[----:B------:R-:W1:Y:S02]  /*42e0*/  LDCU.64 UR6, c[0x0][0x520] ;  /* 0x0000a400ff0677ac */ /* 0x000e640008000a00 */
[----:B-1----:R-:W-:-:S04]  /*42f0*/  LEA R2, P0, R12, UR6, 0x3 ;  /* 0x000000060c027c11 */ /* 0x002fc8000f8018ff */
[----:B------:R-:W-:-:S05]  /*4300*/  LEA.HI.X R3, R12, UR7, R13, 0x3, P0 ;  /* 0x000000070c037c11 */ /* 0x000fca00080f1c0d */
[----:B0-----:R1:W5:Y:S04]  /*4310*/  LDG.E.64 R4, desc[UR4][R2.64] ;  /* 0x0000000402047981 */ /* 0x001368000c1e1b00 */
.L_x_4173:
[----:B0-----:R-:W-:Y:S05]  /*4320*/  BSYNC.RECONVERGENT B0 ;  /* 0x0000000000007941 */ /* 0x001fea0003800200 */
.L_x_4172:
[----:B------:R-:W-:Y:S05]  /*4330*/  @P1 EXIT ;  /* 0x000000000000194d */ /* 0x000fea0003800000 */
[----:B------:R-:W1:Y:S02]  /*4340*/  LDCU.64 UR6, c[0x0][0x380] ;  /* 0x00007000ff0677ac */ /* 0x000e640008000a00 */
[----:B-1----:R-:W-:-:S04]  /*4350*/  LEA R2, P0, R14, UR6, 0x3 ;  /* 0x000000060e027c11 */ /* 0x002fc8000f8018ff */
[----:B------:R-:W-:-:S05]  /*4360*/  LEA.HI.X R3, R14, UR7, R15, 0x3, P0 ;  /* 0x000000070e037c11 */ /* 0x000fca00080f1c0f */
[----:B-----5:R-:W-:Y:S01]  /*4370*/  STG.E.64 desc[UR4][R2.64], R4 ;  /* 0x0000000402007986 */ /* 0x020fe2000c101b04 */
[----:B------:R-:W-:Y:S05]  /*4380*/  EXIT ;  /* 0x000000000000794d */ /* 0x000fea0003800000 */
        .weak           $__internal_136_$__cuda_sm20_div_s64
        .type           $__internal_136_$__cuda_sm20_div_s64,@function
        .size           $__internal_136_$__cuda_sm20_div_s64,($__internal_137_$__cuda_sm20_rem_s64 - $__internal_136_$__cuda_sm20_div_s64)
$__internal_136_$__cuda_sm20_div_s64:
        /* <DEDUP_REMOVED lines=86> */
[----:B------:R-:W-:Y:S05]  /*48f0*/  RET.REL.NODEC R8 `(_ZN2at6native16triu_tril_kernelIN3c107complexIfEElLb0ELi1ELb0EEEvNS_4cuda6detail10TensorInfoIT_T0_EENS7_IKS8_S9_EEllS9_) ;  /* 0xffffffb408c07950 */ /* 0x000fea0003c3ffff */
        .weak           $__internal_137_$__cuda_sm20_rem_s64
        .type           $__internal_137_$__cuda_sm20_rem_s64,@function
        .size           $__internal_137_$__cuda_sm20_rem_s64,(.L_x_6427 - $__internal_137_$__cuda_sm20_rem_s64)
$__internal_137_$__cuda_sm20_rem_s64:
        /* <DEDUP_REMOVED lines=80> */
[----:B------:R-:W-:Y:S06]  /*4e00*/  RET.REL.NODEC R6 `(_ZN2at6native16triu_tril_kernelIN3c107complexIfEElLb0ELi1ELb0EEEvNS_4cuda6detail10TensorInfoIT_T0_EENS7_IKS8_S9_EEllS9_) ;  /* 0xffffffb0067c7950 */ /* 0x000fec0003c3ffff */
.L_x_4174:
        /* <DEDUP_REMOVED lines=15> */
.L_x_6427:


//--------------------- .text._ZN2at6native16triu_tril_kernelIN3c107complexIfEElLb0ELi1ELb1EEEvNS_4cuda6detail10TensorInfoIT_T0_EENS7_IKS8_S9_EEllS9_ --------------------------
	.section	.text._ZN2at6native16triu_tril_kernelIN3c107complexIfEElLb0ELi1ELb1EEEvNS_4cuda6detail10TensorInfoIT_T0_EENS7_IKS8_S9_EEllS9_,"ax",@progbits
	.align	128
        .global         _ZN2at6native16triu_tril_kernelIN3c107complexIfEElLb0ELi1ELb1EEEvNS_4cuda6detail10TensorInfoIT_T0_EENS7_IKS8_S9_EEllS9_
        .type           _ZN2at6native16triu_tril_kernelIN3c107complexIfEElLb0ELi1ELb1EEEvNS_4cuda6detail10TensorInfoIT_T0_EENS7_IKS8_S9_EEllS9_,@function
        .size           _ZN2at6native16triu_tril_kernelIN3c107complexIfEElLb0ELi1ELb1EEEvNS_4cuda6detail10TensorInfoIT_T0_EENS7_IKS8_S9_EEllS9_,(.L_x_6429 - _ZN2at6native16triu_tril_kernelIN3c107complexIfEElLb0ELi1ELb1EEEvNS_4cuda6detail10TensorInfoIT_T0_EENS7_IKS8_S9_EEllS9_)
        .other          _ZN2at6native16triu_tril_kernelIN3c107complexIfEElLb0ELi1ELb1EEEvNS_4cuda6detail10TensorInfoIT_T0_EENS7_IKS8_S9_EEllS9_,@"STO_CUDA_ENTRY STV_DEFAULT"
_ZN2at6native16triu_tril_kernelIN3c107complexIfEElLb0ELi1ELb1EEEvNS_4cuda6detail10TensorInfoIT_T0_EENS7_IKS8_S9_EEllS9_:
.text._ZN2at6native16triu_tril_kernelIN3c107complexIfEElLb0ELi1ELb1EEEvNS_4cuda6detail10TensorInfoIT_T0_EENS7_IKS8_S9_EEllS9_:
        /* <DEDUP_REMOVED lines=39> */
.L_x_4176:
[----:B------:R-:W0:Y:S01]  /*0270*/  LDCU.64 UR4, c[0x0][0x6d0] ;  /* 0x0000da00ff0477ac */ /* 0x000e220008000a00 */
[----:B------:R-:W-:Y:S01]  /*0280*/  IMAD.MOV.U32 R6, RZ, RZ, R2 ;  /* 0x000000ffff067224 */ /* 0x000fe200078e0002 */
[----:B------:R-:W-:Y:S02]  /*0290*/  MOV R25, R3 ;  /* 0x0000000300197202 */ /* 0x000fe40000000f00 */
[----:B------:R-:W-:Y:S02]  /*02a0*/  MOV R4, 0x2e0 ;  /* 0x000002e000047802 */ /* 0x000fe40000000f00 */
[----:B0-----:R-:W-:Y:S01]  /*02b0*/  MOV R8, UR4 ;  /* 0x0000000400087c02 */ /* 0x001fe20008000f00 */
[----:B------:R-:W-:-:S07]  /*02c0*/  IMAD.U32 R7, RZ, RZ, UR5 ;  /* 0x00000005ff077e24 */ /* 0x000fce000f8e00ff */
[----:B------:R-:W-:Y:S05]  /*02d0*/  CALL.REL.NOINC `($__internal_138_$__cuda_sm20_div_s64) ;  /* 0x0000003800ac7944 */ /* 0x000fea0003c00000 */
[----:B------:R-:W0:Y:S01]  /*02e0*/  LDCU.64 UR4, c[0x0][0x6d0] ;  /* 0x0000da00ff0477ac */ /* 0x000e220008000a00 */
[----:B------:R-:W-:-:S05]  /*02f0*/  IADD3 R5, P0, PT, RZ, -R18, RZ ;  /* 0x80000012ff057210 */ /* 0x000fca0007f1e0ff */
[----:B------:R-:W-:-:S04]  /*0300*/  IMAD.X R0, RZ, RZ, ~R19, P0 ;  /* 0x000000ffff007224 */ /* 0x000fc800000e0e13 */
[----:B0-----:R-:W-:Y:S02]  /*0310*/  IMAD R0, R0, UR4, RZ ;  /* 0x0000000400007c24 */ /* 0x001fe4000f8e02ff */
[----:B------:R-:W-:-:S04]  /*0320*/  IMAD.WIDE.U32 R2, R5, UR4, R2 ;  /* 0x0000000405027c25 */ /* 0x000fc8000f8e0002 */
[----:B------:R-:W-:-:S05]  /*0330*/  IMAD R5, R5, UR5, R0 ;  /* 0x0000000505057c24 */ /* 0x000fca000f8e0200 */
[----:B------:R-:W-:-:S07]  /*0340*/  IADD3 R0, PT, PT, R3, R5, RZ ;  /* 0x0000000503007210 */ /* 0x000fce0007ffe0ff */
.L_x_4177:
[----:B------:R-:W-:Y:S05]  /*0350*/  BSYNC.RECONVERGENT B0 ;  /* 0x0000000000007941 */ /* 0x000fea0003800200 */
.L_x_4175:
        /* <DEDUP_REMOVED lines=26> */
.L_x_4179:
        /* <DEDUP_REMOVED lines=8> */
[----:B------:R-:W-:Y:S05]  /*0580*/  CALL.REL.NOINC `($__internal_139_$__cuda_sm20_rem_s64) ;  /* 0x0000003c005c7944 */ /* 0x000fea0003c00000 */
[----:B------:R-:W-:Y:S01]  /*0590*/  IMAD.MOV.U32 R14, RZ, RZ, R8 ;  /* 0x000000ffff0e7224 */ /* 0x000fe200078e0008 */
[----:B------:R-:W-:-:S07]  /*05a0*/  MOV R15, R9 ;  /* 0x00000009000f7202 */ /* 0x000fce0000000f00 */
.L_x_4180:
[----:B------:R-:W-:Y:S05]  /*05b0*/  BSYNC.RECONVERGENT B0 ;  /* 0x0000000000007941 */ /* 0x000fea0003800200 */
.L_x_4178:
        /* <DEDUP_REMOVED lines=32> */
.L_x_4182:
[----:B------:R-:W-:Y:S01]  /*07c0*/  IMAD.U32 R6, RZ, RZ, UR6 ;  /* 0x00000006ff067e24 */ /* 0x000fe2000f8e00ff */
[----:B------:R-:W-:Y:S01]  /*07d0*/  MOV R9, UR7 ;  /* 0x0000000700097c02 */ /* 0x000fe20008000f00 */
[----:B------:R-:W-:Y:S01]  /*07e0*/  IMAD.U32 R8, RZ, RZ, UR6 ;  /* 0x00000006ff087e24 */ /* 0x000fe2000f8e00ff */
[----:B------:R-:W-:Y:S01]  /*07f0*/  MOV R7, UR7 ;  /* 0x0000000700077c02 */ /* 0x000fe20008000f00 */
[----:B------:R-:W-:Y:S01]  /*0800*/  IMAD.MOV.U32 R6, RZ, RZ, R18 ;  /* 0x000000ffff067224 */ /* 0x000fe200078e0012 */
[----:B------:R-:W-:Y:S02]  /*0810*/  MOV R25, R19 ;  /* 0x0000001300197202 */ /* 0x000fe40000000f00 */
[----:B------:R-:W-:-:S07]  /*0820*/  MOV R4, 0x840 ;  /* 0x0000084000047802 */ /* 0x000fce0000000f00 */
[----:B0-----:R-:W-:Y:S05]  /*0830*/  CALL.REL.NOINC `($__internal_138_$__cuda_sm20_div_s64) ;  /* 0x0000003400547944 */ /* 0x001fea0003c00000 */
[----:B------:R-:W-:Y:S01]  /*0840*/  IMAD.MOV.U32 R6, RZ, RZ, R18 ;  /* 0x000000ffff067224 */ /* 0x000fe200078e0012 */
[----:B------:R-:W-:-:S07]  /*0850*/  MOV R13, R19 ;  /* 0x00000013000d7202 */ /* 0x000fce0000000f00 */
.L_x_4183:
[----:B0-----:R-:W-:Y:S05]  /*0860*/  BSYNC.RECONVERGENT B0 ;  /* 0x0000000000007941 */ /* 0x001fea0003800200 */
.L_x_4181:
[----:B------:R-:W0:Y:S01]  /*0870*/  LDCU UR6, c[0x0][0x6b8] ;  /* 0x0000d700ff0677ac */ /* 0x000e220008000800 */
[C---:B------:R-:W-:Y:S02]  /*0880*/  IMAD R7, R2.reuse, UR9, RZ ;  /* 0x0000000902077c24 */ /* 0x040fe4000f8e02ff */
[----:B------:R-:W-:Y:S01]  /*0890*/  IMAD.WIDE.U32 R8, R2, UR8, RZ ;  /* 0x0000000802087c25 */ /* 0x000fe2000f8e00ff */
[----:B------:R-:W1:Y:S03]  /*08a0*/  LDCU.64 UR10, c[0x0][UR5+0x440] ;  /* 0x00008800050a77ac */ /* 0x000e660008000a00 */
[----:B------:R-:W-:-:S04]  /*08b0*/  IMAD R7, R0, UR8, R7 ;  /* 0x0000000800077c24 */ /* 0x000fc8000f8e0207 */
[----:B------:R-:W-:Y:S01]  /*08c0*/  IMAD.IADD R9, R9, 0x1, R7 ;  /* 0x0000000109097824 */ /* 0x000fe200078e0207 */
[----:B0-----:R-:W-:Y:S01]  /*08d0*/  UISETP.GE.AND UP0, UPT, UR6, 0x3, UPT ;  /* 0x000000030600788c */ /* 0x001fe2000bf06270 */
[----:B-1----:R-:W-:-:S04]  /*08e0*/  IMAD R11, R14, UR11, RZ ;  /* 0x0000000b0e0b7c24 */ /* 0x002fc8000f8e02ff */
[----:B------:R-:W-:Y:S02]  /*08f0*/  IMAD R11, R15, UR10, R11 ;  /* 0x0000000a0f0b7c24 */ /* 0x000fe4000f8e020b */
[----:B------:R-:W-:-:S05]  /*0900*/  IMAD.WIDE.U32 R14, R14, UR10, R8 ;  /* 0x0000000a0e0e7c25 */ /* 0x000fca000f8e0008 */
        /* <DEDUP_REMOVED lines=14> */
.L_x_4210:
        /* <DEDUP_REMOVED lines=28> */
.L_x_4187:
[----:B------:R-:W-:Y:S01]  /*0bb0*/  MOV R11, UR13 ;  /* 0x0000000d000b7c02 */ /* 0x000fe20008000f00 */
[----:B------:R-:W-:Y:S01]  /*0bc0*/  IMAD.U32 R8, RZ, RZ, UR12 ;  /* 0x0000000cff087e24 */ /* 0x000fe2000f8e00ff */
[----:B------:R-:W-:Y:S01]  /*0bd0*/  MOV R9, UR13 ;  /* 0x0000000d00097c02 */ /* 0x000fe20008000f00 */
[----:B------:R-:W-:Y:S01]  /*0be0*/  IMAD.U32 R10, RZ, RZ, UR12 ;  /* 0x0000000cff0a7e24 */ /* 0x000fe2000f8e00ff */
[----:B------:R-:W-:Y:S01]  /*0bf0*/  MOV R25, R13 ;  /* 0x0000000d00197202 */ /* 0x000fe20000000f00 */
[----:B------:R-:W-:Y:S01]  /*0c00*/  IMAD.MOV.U32 R7, RZ, RZ, R11 ;  /* 0x000000ffff077224 */ /* 0x000fe200078e000b */
[----:B------:R-:W-:-:S07]  /*0c10*/  MOV R4, 0xc30 ;  /* 0x00000c3000047802 */ /* 0x000fce0000000f00 */
[----:B------:R-:W-:Y:S05]  /*0c20*/  CALL.REL.NOINC `($__internal_138_$__cuda_sm20_div_s64) ;  /* 0x0000003000587944 */ /* 0x000fea0003c00000 */
        /* <DEDUP_REMOVED lines=9> */
.L_x_4188:
[----:B------:R-:W-:Y:S05]  /*0cc0*/  BSYNC.RECONVERGENT B0 ;  /* 0x0000000000007941 */ /* 0x000fea0003800200 */
.L_x_4186:
        /* <DEDUP_REMOVED lines=34> */
.L_x_4190:
        /* <DEDUP_REMOVED lines=18> */
.L_x_4191:
[----:B------:R-:W-:Y:S05]  /*1010*/  BSYNC.RECONVERGENT B0 ;  /* 0x0000000000007941 */ /* 0x000fea0003800200 */
.L_x_4189:
        /* <DEDUP_REMOVED lines=35> */
.L_x_4193:
[----:B------:R-:W-:Y:S01]  /*1250*/  IMAD.U32 R6, RZ, RZ, UR16 ;  /* 0x00000010ff067e24 */ /* 0x000fe2000f8e00ff */
[----:B------:R-:W-:Y:S01]  /*1260*/  MOV R9, UR17 ;  /* 0x0000001100097c02 */ /* 0x000fe20008000f00 */
[----:B------:R-:W-:Y:S01]  /*1270*/  IMAD.U32 R8, RZ, RZ, UR16 ;  /* 0x00000010ff087e24 */ /* 0x000fe2000f8e00ff */
[----:B------:R-:W-:Y:S01]  /*1280*/  MOV R7, UR17 ;  /* 0x0000001100077c02 */ /* 0x000fe20008000f00 */
[----:B------:R-:W-:Y:S01]  /*1290*/  IMAD.MOV.U32 R6, RZ, RZ, R16 ;  /* 0x000000ffff067224 */ /* 0x000fe200078e0010 */
[----:B------:R-:W-:Y:S02]  /*12a0*/  MOV R25, R17 ;  /* 0x0000001100197202 */ /* 0x000fe40000000f00 */
[----:B------:R-:W-:-:S07]  /*12b0*/  MOV R4, 0x12d0 ;  /* 0x000012d000047802 */ /* 0x000fce0000000f00 */
[----:B------:R-:W-:Y:S05]  /*12c0*/  CALL.REL.NOINC `($__internal_138_$__cuda_sm20_div_s64) ;  /* 0x0000002800b07944 */ /* 0x000fea0003c00000 */
        /* <DEDUP_REMOVED lines=10> */
.L_x_4194:
[----:B------:R-:W-:Y:S05]  /*1370*/  BSYNC.RECONVERGENT B0 ;  /* 0x0000000000007941 */ /* 0x000fea0003800200 */
.L_x_4192:
        /* <DEDUP_REMOVED lines=35> */
.L_x_4196:
        /* <DEDUP_REMOVED lines=18> */
.L_x_4197:
[----:B------:R-:W-:Y:S05]  /*16d0*/  BSYNC.RECONVERGENT B0 ;  /* 0x0000000000007941 */ /* 0x000fea0003800200 */
.L_x_4195:
        /* <DEDUP_REMOVED lines=35> */
.L_x_4199:
        /* <DEDUP_REMOVED lines=18> */
.L_x_4200:
[----:B------:R-:W-:Y:S05]  /*1a30*/  BSYNC.RECONVERGENT B0 ;  /* 0x0000000000007941 */ /* 0x000fea0003800200 */
.L_x_4198:
        /* <DEDUP_REMOVED lines=34> */
.L_x_4202:
        /* <DEDUP_REMOVED lines=18> */
.L_x_4203:
[----:B------:R-:W-:Y:S05]  /*1d80*/  BSYNC.RECONVERGENT B0 ;  /* 0x0000000000007941 */ /* 0x000fea0003800200 */
.L_x_4201:
        /* <DEDUP_REMOVED lines=34> */
.L_x_4205:
        /* <DEDUP_REMOVED lines=18> */
.L_x_4206:
[----:B------:R-:W-:Y:S05]  /*20d0*/  BSYNC.RECONVERGENT B0 ;  /* 0x0000000000007941 */ /* 0x000fea0003800200 */
.L_x_4204:
        /* <DEDUP_REMOVED lines=34> */
.L_x_4208:
        /* <DEDUP_REMOVED lines=18> */
.L_x_4209:
[----:B------:R-:W-:Y:S05]  /*2420*/  BSYNC.RECONVERGENT B0 ;  /* 0x0000000000007941 */ /* 0x000fea0003800200 */
.L_x_4207:
        /* <DEDUP_REMOVED lines=14> */
.L_x_4185:
        /* <DEDUP_REMOVED lines=36> */
.L_x_4213:
        /* <DEDUP_REMOVED lines=17> */
.L_x_4214:
[----:B------:R-:W-:Y:S05]  /*2860*/  BSYNC.RECONVERGENT B0 ;  /* 0x0000000000007941 */ /* 0x000fea0003800200 */
.L_x_4212:
        /* <DEDUP_REMOVED lines=33> */
.L_x_4216:
        /* <DEDUP_REMOVED lines=18> */
.L_x_4217:
[----:B------:R-:W-:Y:S05]  /*2ba0*/  BSYNC.RECONVERGENT B0 ;  /* 0x0000000000007941 */ /* 0x000fea0003800200 */
.L_x_4215:
        /* <DEDUP_REMOVED lines=34> */
.L_x_4219:
        /* <DEDUP_REMOVED lines=18> */
.L_x_4220:
[----:B------:R-:W-:Y:S05]  /*2ef0*/  BSYNC.RECONVERGENT B0 ;  /* 0x0000000000007941 */ /* 0x000fea0003800200 */
.L_x_4218:
        /* <DEDUP_REMOVED lines=34> */
.L_x_4222:
        /* <DEDUP_REMOVED lines=18> */
.L_x_4223:
[----:B------:R-:W-:Y:S05]  /*3240*/  BSYNC.RECONVERGENT B0 ;  /* 0x0000000000007941 */ /* 0x000fea0003800200 */
.L_x_4221:
[----:B------:R-:W0:Y:S01]  /*3250*/  LDCU.64 UR8, c[0x0][UR4+0x438] ;  /* 0x00008700040877ac */ /* 0x000e220008000a00 */
[----:B------:R-:W-:Y:S01]  /*3260*/  IMAD.MOV.U32 R16, RZ, RZ, R14 ;  /* 0x000000ffff107224 */ /* 0x000fe200078e000e */
[----:B------:R-:W-:Y:S01]  /*3270*/  UIADD3 UR7, UPT, UPT, UR7, -0x4, URZ ;  /* 0xfffffffc07077890 */ /* 0x000fe2000fffe0ff */
[C---:B0-----:R-:W-:Y:S02]  /*3280*/  IMAD R7, R8.reuse, UR9, RZ ;  /* 0x0000000908077c24 */ /* 0x041fe4000f8e02ff */
[----:B------:R-:W-:-:S04]  /*3290*/  IMAD.WIDE.U32 R14, R8, UR8, R16 ;  /* 0x00000008080e7c25 */ /* 0x000fc8000f8e0010 */
[----:B------:R-:W-:-:S05]  /*32a0*/  IMAD R7, R4, UR8, R7 ;  /* 0x0000000804077c24 */ /* 0x000fca000f8e0207 */
[----:B------:R-:W-:-:S07]  /*32b0*/  IADD3 R15, PT, PT, R15, R7, RZ ;  /* 0x000000070f0f7210 */ /* 0x000fce0007ffe0ff */
.L_x_4211:
        /* <DEDUP_REMOVED lines=37> */
.L_x_4226:
        /* <DEDUP_REMOVED lines=17> */
.L_x_4227:
[----:B------:R-:W-:Y:S05]  /*3620*/  BSYNC.RECONVERGENT B0 ;  /* 0x0000000000007941 */ /* 0x000fea0003800200 */
.L_x_4225:
        /* <DEDUP_REMOVED lines=33> */
.L_x_4229:
        /* <DEDUP_REMOVED lines=18> */
.L_x_4230:
[----:B------:R-:W-:Y:S05]  /*3960*/  BSYNC.RECONVERGENT B0 ;  /* 0x0000000000007941 */ /* 0x000fea0003800200 */
.L_x_4228:
[----:B------:R-:W0:Y:S01]  /*3970*/  LDCU.64 UR8, c[0x0][UR4+0x448] ;  /* 0x00008900040877ac */ /* 0x000e220008000a00 */
[----:B------:R-:W-:Y:S01]  /*3980*/  IMAD.MOV.U32 R16, RZ, RZ, R14 ;  /* 0x000000ffff107224 */ /* 0x000fe200078e000e */
[----:B------:R-:W-:Y:S01]  /*3990*/  UIADD3 UR7, UPT, UPT, UR7, -0x2, URZ ;  /* 0xfffffffe07077890 */ /* 0x000fe2000fffe0ff */
[C---:B0-----:R-:W-:Y:S02]  /*39a0*/  IMAD R7, R8.reuse, UR9, RZ ;  /* 0x0000000908077c24 */ /* 0x041fe4000f8e02ff */
[----:B------:R-:W-:-:S04]  /*39b0*/  IMAD.WIDE.U32 R14, R8, UR8, R16 ;  /* 0x00000008080e7c25 */ /* 0x000fc8000f8e0010 */
[----:B------:R-:W-:-:S05]  /*39c0*/  IMAD R7, R4, UR8, R7 ;  /* 0x0000000804077c24 */ /* 0x000fca000f8e0207 */
[----:B------:R-:W-:-:S07]  /*39d0*/  IADD3 R15, PT, PT, R15, R7, RZ ;  /* 0x000000070f0f7210 */ /* 0x000fce0007ffe0ff */
.L_x_4224:
        /* <DEDUP_REMOVED lines=29> */
.L_x_4232:
[----:B------:R-:W-:Y:S01]  /*3bb0*/  MOV R8, UR12 ;  /* 0x0000000c00087c02 */ /* 0x000fe20008000f00 */
[----:B------:R-:W-:Y:S01]  /*3bc0*/  IMAD.U32 R11, RZ, RZ, UR13 ;  /* 0x0000000dff0b7e24 */ /* 0x000fe2000f8e00ff */
[----:B------:R-:W-:Y:S01]  /*3bd0*/  MOV R12, R6 ;  /* 0x00000006000c7202 */ /* 0x000fe20000000f00 */
[----:B------:R-:W-:Y:S01]  /*3be0*/  IMAD.U32 R9, RZ, RZ, UR13 ;  /* 0x0000000dff097e24 */ /* 0x000fe2000f8e00ff */
[----:B------:R-:W-:Y:S01]  /*3bf0*/  MOV R10, UR12 ;  /* 0x0000000c000a7c02 */ /* 0x000fe20008000f00 */
[----:B------:R-:W-:Y:S01]  /*3c00*/  IMAD.MOV.U32 R6, RZ, RZ, R8 ;  /* 0x000000ffff067224 */ /* 0x000fe200078e0008 */
[----:B------:R-:W-:Y:S02]  /*3c10*/  MOV R7, R11 ;  /* 0x0000000b00077202 */ /* 0x000fe40000000f00 */
[----:B------:R-:W-:-:S07]  /*3c20*/  MOV R4, 0x3c40 ;  /* 0x00003c4000047802 */ /* 0x000fce0000000f00 */
[----:B------:R-:W-:Y:S05]  /*3c30*/  CALL.REL.NOINC `($__internal_139_$__cuda_sm20_rem_s64) ;  /* 0x0000000400b07944 */ /* 0x000fea0003c00000 */
[----:B------:R-:W-:Y:S01]  /*3c40*/  IMAD.MOV.U32 R6, RZ, RZ, R8 ;  /* 0x000000ffff067224 */ /* 0x000fe200078e0008 */
[----:B------:R-:W-:-:S07]  /*3c50*/  MOV R7, R9 ;  /* 0x0000000900077202 */ /* 0x000fce0000000f00 */
.L_x_4233:
[----:B------:R-:W-:Y:S05]  /*3c60*/  BSYNC.RECONVERGENT B0 ;  /* 0x0000000000007941 */ /* 0x000fea0003800200 */
.L_x_4231:
[----:B------:R-:W0:Y:S02]  /*3c70*/  LDCU.64 UR8, c[0x0][UR8+0x450] ;  /* 0x00008a00080877ac */ /* 0x000e240008000a00 */
[C---:B0-----:R-:W-:Y:S02]  /*3c80*/  IMAD R9, R6.reuse, UR9, RZ ;  /* 0x0000000906097c24 */ /* 0x041fe4000f8e02ff */
[----:B------:R-:W-:-:S04]  /*3c90*/  IMAD.WIDE.U32 R14, R6, UR8, R14 ;  /* 0x00000008060e7c25 */ /* 0x000fc8000f8e000e */
[----:B------:R-:W-:-:S04]  /*3ca0*/  IMAD R9, R7, UR8, R9 ;  /* 0x0000000807097c24 */ /* 0x000fc8000f8e0209 */
[----:B------:R-:W-:-:S07]  /*3cb0*/  IMAD.IADD R15, R15, 0x1, R9 ;  /* 0x000000010f0f7824 */ /* 0x000fce00078e0209 */
.L_x_4184:
[----:B------:R-:W0:Y:S01]  /*3cc0*/  LDCU.64 UR12, c[0x0][0x6c0] ;  /* 0x0000d800ff0c77ac */ /* 0x000e220008000a00 */
[----:B------:R-:W1:Y:S01]  /*3cd0*/  LDCU.64 UR8, c[0x0][UR5+0x520] ;  /* 0x0000a400050877ac */ /* 0x000e620008000a00 */
[----:B0-----:R-:W-:Y:S02]  /*3ce0*/  ISETP.GT.U32.AND P0, PT, R3, UR12, PT ;  /* 0x0000000c03007c0c */ /* 0x001fe4000bf04070 */
[----:B-1----:R-:W-:Y:S02]  /*3cf0*/  ISETP.GE.U32.AND P1, PT, R2, UR8, PT ;  /* 0x0000000802007c0c */ /* 0x002fe4000bf26070 */
[----:B------:R-:W-:-:S04]  /*3d00*/  ISETP.GT.AND.EX P0, PT, R5, UR13, PT, P0 ;  /* 0x0000000d05007c0c */ /* 0x000fc8000bf04300 */
[----:B------:R-:W-:-:S13]  /*3d10*/  ISETP.GE.OR.EX P0, PT, R0, UR9, !P0, P1 ;  /* 0x0000000900007c0c */ /* 0x000fda000c706710 */
[----:B------:R-:W-:Y:S05]  /*3d20*/  @P0 EXIT ;  /* 0x000000000000094d */ /* 0x000fea0003800000 */
[----:B------:R-:W0:Y:S01]  /*3d30*/  LDCU.64 UR6, c[0x0][0x380] ;  /* 0x00007000ff0677ac */ /* 0x000e220008000a00 */
[----:B------:R-:W1:Y:S01]  /*3d40*/  LDCU.64 UR4, c[0x0][0x358] ;  /* 0x00006b00ff0477ac */ /* 0x000e620008000a00 */
[----:B0-----:R-:W-:-:S04]  /*3d50*/  LEA R2, P0, R14, UR6, 0x3 ;  /* 0x000000060e027c11 */ /* 0x001fc8000f8018ff */
[----:B------:R-:W-:-:S05]  /*3d60*/  LEA.HI.X R3, R14, UR7, R15, 0x3, P0 ;  /* 0x000000070e037c11 */ /* 0x000fca00080f1c0f */
[----:B-1----:R-:W-:Y:S01]  /*3d70*/  STG.E.64 desc[UR4][R2.64], RZ ;  /* 0x000000ff02007986 */ /* 0x002fe2000c101b04 */
[----:B------:R-:W-:Y:S05]  /*3d80*/  EXIT ;  /* 0x000000000000794d */ /* 0x000fea0003800000 */
        .weak           $__internal_138_$__cuda_sm20_div_s64
        .type           $__internal_138_$__cuda_sm20_div_s64,@function
        .size           $__internal_138_$__cuda_sm20_div_s64,($__internal_139_$__cuda_sm20_rem_s64 - $__internal_138_$__cuda_sm20_div_s64)
$__internal_138_$__cuda_sm20_div_s64:
        /* <DEDUP_REMOVED lines=35> */
[----:B------:R-:W-:Y:S01]  /*3fc0*/  IMAD.HI.U32 R9, R11, R20, RZ ;  /* 0x000000140b097227 */ /* 0x000fe200078e00ff */
[----:B------:R-:W-:-:S03]  /*3fd0*/  SEL R23, R23, R6, !P3 ;  /* 0x0000000617177207 */ /* 0x000fc60005800000 */
        /* <DEDUP_REMOVED lines=8> */
[----:B------:R-:W-:-:S04]  /*4060*/  IMAD.HI.U32 R28, R10, R23, RZ ;  /* 0x000000170a1c7227 */ /* 0x000fc800078e00ff */
        /* <DEDUP_REMOVED lines=24> */
[----:B------:R-:W-:-:S03]  /*41f0*/  ISETP.GE.U32.AND.EX P0, PT, R21, R19, PT, P1 ;  /* 0x000000131500720c */ /* 0x000fc60003f06110 */
[----:B------:R-:W-:Y:S01]  /*4200*/  IMAD.X R11, RZ, RZ, R22, P2 ;  /* 0x000000ffff0b7224 */ /* 0x000fe200010e0616 */
[----:B------:R-:W-:Y:S02]  /*4210*/  SEL R9, R9, R10, P0 ;  /* 0x0000000a09097207 */ /* 0x000fe40000000000 */
[----:B------:R-:W-:Y:S02]  /*4220*/  LOP3.LUT R10, R7, R25, RZ, 0x3c, !PT ;  /* 0x00000019070a7212 */ /* 0x000fe400078e3cff */
[----:B------:R-:W-:Y:S02]  /*4230*/  SEL R11, R11, R22, P0 ;  /* 0x000000160b0b7207 */ /* 0x000fe40000000000 */
[----:B------:R-:W-:Y:S02]  /*4240*/  IADD3 R18, P2, PT, RZ, -R9, RZ ;  /* 0x80000009ff127210 */ /* 0x000fe40007f5e0ff */
[----:B------:R-:W-:Y:S02]  /*4250*/  ISETP.NE.U32.AND P0, PT, R8, RZ, PT ;  /* 0x000000ff0800720c */ /* 0x000fe40003f05070 */
[----:B------:R-:W-:-:S02]  /*4260*/  ISETP.GE.AND P1, PT, R10, RZ, PT ;  /* 0x000000ff0a00720c */ /* 0x000fc40003f26270 */
[-C--:B------:R-:W-:Y:S02]  /*4270*/  IADD3.X R8, PT, PT, RZ, ~R11.reuse, RZ, P2, !PT ;  /* 0x8000000bff087210 */ /* 0x080fe400017fe4ff */
[----:B------:R-:W-:Y:S02]  /*4280*/  ISETP.NE.AND.EX P0, PT, R7, RZ, PT, P0 ;  /* 0x000000ff0700720c */ /* 0x000fe40003f05300 */
[----:B------:R-:W-:Y:S02]  /*4290*/  SEL R8, R8, R11, !P1 ;  /* 0x0000000b08087207 */ /* 0x000fe40004800000 */
[----:B------:R-:W-:Y:S01]  /*42a0*/  SEL R18, R18, R9, !P1 ;  /* 0x0000000912127207 */ /* 0x000fe20004800000 */
[----:B------:R-:W-:Y:S01]  /*42b0*/  IMAD.MOV.U32 R9, RZ, RZ, 0x0 ;  /* 0x00000000ff097424 */ /* 0x000fe200078e00ff */
[----:B------:R-:W-:Y:S02]  /*42c0*/  SEL R19, R8, 0xffffffff, P0 ;  /* 0xffffffff08137807 */ /* 0x000fe40000000000 */
[----:B------:R-:W-:-:S02]  /*42d0*/  MOV R8, R4 ;  /* 0x0000000400087202 */ /* 0x000fc40000000f00 */
[----:B------:R-:W-:Y:S02]  /*42e0*/  SEL R18, R18, 0xffffffff, P0 ;  /* 0xffffffff12127807 */ /* 0x000fe40000000000 */
[----:B------:R-:W-:Y:S05]  /*42f0*/  RET.REL.NODEC R8 `(_ZN2at6native16triu_tril_kernelIN3c107complexIfEElLb0ELi1ELb1EEEvNS_4cuda6detail10TensorInfoIT_T0_EENS7_IKS8_S9_EEllS9_) ;  /* 0xffffffbc08407950 */ /* 0x000fea0003c3ffff */
        .weak           $__internal_139_$__cuda_sm20_rem_s64
        .type           $__internal_139_$__cuda_sm20_rem_s64,@function
        .size           $__internal_139_$__cuda_sm20_rem_s64,(.L_x_6429 - $__internal_139_$__cuda_sm20_rem_s64)
$__internal_139_$__cuda_sm20_rem_s64:
[-C--:B------:R-:W-:Y:S02]  /*4300*/  IADD3 R9, P1, PT, RZ, -R6.reuse, RZ ;  /* 0x80000006ff097210 */ /* 0x080fe40007f3e0ff */
[----:B------:R-:W-:Y:S02]  /*4310*/  ISETP.GE.AND P0, PT, R7, RZ, PT ;  /* 0x000000ff0700720c */ /* 0x000fe40003f06270 */
[-C--:B------:R-:W-:Y:S02]  /*4320*/  IADD3.X R10, PT, PT, RZ, ~R7.reuse, RZ, P1, !PT ;  /* 0x80000007ff0a7210 */ /* 0x080fe40000ffe4ff */
[----:B------:R-:W-:Y:S02]  /*4330*/  SEL R8, R9, R6, !P0 ;  /* 0x0000000609087207 */ /* 0x000fe40004000000 */
        /* <DEDUP_REMOVED lines=22> */
[----:B------:R-:W-:Y:S01]  /*44a0*/  IMAD.WIDE.U32 R10, R17, R8, RZ ;  /* 0x00000008110a7225 */ /* 0x000fe200078e00ff */
[----:B------:R-:W-:-:S03]  /*44b0*/  ISETP.GE.AND P1, PT, R13, RZ, PT ;  /* 0x000000ff0d00720c */ /* 0x000fc60003f26270 */
[----:B------:R-:W-:Y:S01]  /*44c0*/  IMAD R11, R17, R9, R11 ;  /* 0x00000009110b7224 */ /* 0x000fe200078e020b */
[----:B------:R-:W-:-:S03]  /*44d0*/  IADD3 R23, P0, PT, RZ, -R10, RZ ;  /* 0x8000000aff177210 */ /* 0x000fc60007f1e0ff */
[----:B------:R-:W-:Y:S02]  /*44e0*/  IMAD R11, R21, R8, R11 ;  /* 0x00000008150b7224 */ /* 0x000fe400078e020b */
[----:B------:R-:W-:-:S04]  /*44f0*/  IMAD.HI.U32 R16, R17, R23, RZ ;  /* 0x0000001711107227 */ /* 0x000fc800078e00ff */
[----:B------:R-:W-:Y:S01]  /*4500*/  IMAD.X R10, RZ, RZ, ~R11, P0 ;  /* 0x000000ffff0a7224 */ /* 0x000fe200000e0e0b */
[----:B------:R-:W-:-:S03]  /*4510*/  IADD3 R11, P4, PT, RZ, -R12, RZ ;  /* 0x8000000cff0b7210 */ /* 0x000fc60007f9e0ff */
[----:B------:R-:W-:-:S04]  /*4520*/  IMAD.WIDE.U32 R16, P0, R17, R10, R16 ;  /* 0x0000000a11107225 */ /* 0x000fc80007800010 */
[----:B------:R-:W-:Y:S01]  /*4530*/  IMAD.HI.U32 R16, P2, R21, R23, R16 ;  /* 0x0000001715107227 */ /* 0x000fe20007840010 */
[----:B------:R-:W-:-:S03]  /*4540*/  SEL R17, R11, R12, !P1 ;  /* 0x0000000c0b117207 */ /* 0x000fc60004800000 */
[CC--:B------:R-:W-:Y:S02]  /*4550*/  IMAD R23, R21.reuse, R10.reuse, RZ ;  /* 0x0000000a15177224 */ /* 0x0c0fe400078e02ff */
[----:B------:R-:W-:-:S03]  /*4560*/  IMAD.HI.U32 R10, R21, R10, RZ ;  /* 0x0000000a150a7227 */ /* 0x000fc600078e00ff */
[----:B------:R-:W-:Y:S01]  /*4570*/  IADD3 R12, P3, PT, R23, R16, RZ ;  /* 0x00000010170c7210 */ /* 0x000fe20007f7e0ff */
[----:B------:R-:W-:Y:S01]  /*4580*/  IMAD.MOV.U32 R11, RZ, RZ, RZ ;  /* 0x000000ffff0b7224 */ /* 0x000fe200078e00ff */
[----:B------:R-:W-:Y:S02]  /*4590*/  IADD3.X R16, PT, PT, RZ, ~R13, RZ, P4, !PT ;  /* 0x8000000dff107210 */ /* 0x000fe400027fe4ff */
[----:B------:R-:W-:Y:S01]  /*45a0*/  IADD3.X R21, PT, PT, R10, R21, RZ, P0, !PT ;  /* 0x000000150a157210 */ /* 0x000fe200007fe4ff */
        /* <DEDUP_REMOVED lines=21> */
[CC--:B------:R-:W-:Y:S02]  /*4700*/  ISETP.GE.U32.AND P0, PT, R11.reuse, R8.reuse, PT ;  /* 0x000000080b00720c */ /* 0x0c0fe40003f06070 */
[----:B------:R-:W-:-:S02]  /*4710*/  IADD3 R8, P2, PT, R11, -R8, RZ ;  /* 0x800000080b087210 */ /* 0x000fc40007f5e0ff */
[CC--:B------:R-:W-:Y:S02]  /*4720*/  ISETP.GE.U32.AND.EX P0, PT, R13.reuse, R9.reuse, PT, P0 ;  /* 0x000000090d00720c */ /* 0x0c0fe40003f06100 */
[----:B------:R-:W-:Y:S02]  /*4730*/  IADD3.X R9, PT, PT, R13, ~R9, RZ, P2, !PT ;  /* 0x800000090d097210 */ /* 0x000fe400017fe4ff */
[----:B------:R-:W-:Y:S02]  /*4740*/  SEL R8, R8, R11, P0 ;  /* 0x0000000b08087207 */ /* 0x000fe40000000000 */
[----:B------:R-:W-:Y:S02]  /*4750*/  SEL R9, R9, R13, P0 ;  /* 0x0000000d09097207 */ /* 0x000fe40000000000 */
[----:B------:R-:W-:Y:S02]  /*4760*/  IADD3 R11, P2, PT, RZ, -R8, RZ ;  /* 0x80000008ff0b7210 */ /* 0x000fe40007f5e0ff */
[----:B------:R-:W-:-:S02]  /*4770*/  ISETP.NE.U32.AND P0, PT, R6, RZ, PT ;  /* 0x000000ff0600720c */ /* 0x000fc40003f05070 */
[----:B------:R-:W-:Y:S01]  /*4780*/  SEL R8, R11, R8, !P1 ;  /* 0x000000080b087207 */ /* 0x000fe20004800000 */
[----:B------:R-:W-:Y:S01]  /*4790*/  IMAD.X R6, RZ, RZ, ~R9, P2 ;  /* 0x000000ffff067224 */ /* 0x000fe200010e0e09 */
[----:B------:R-:W-:Y:S01]  /*47a0*/  ISETP.NE.AND.EX P0, PT, R7, RZ, PT, P0 ;  /* 0x000000ff0700720c */ /* 0x000fe20003f05300 */
[----:B------:R-:W-:-:S03]  /*47b0*/  HFMA2 R7, -RZ, RZ, 0, 0 ;  /* 0x00000000ff077431 */ /* 0x000fc600000001ff */
[----:B------:R-:W-:Y:S02]  /*47c0*/  SEL R9, R6, R9, !P1 ;  /* 0x0000000906097207 */ /* 0x000fe40004800000 */
[----:B------:R-:W-:Y:S02]  /*47d0*/  MOV R6, R4 ;  /* 0x0000000400067202 */ /* 0x000fe40000000f00 */
[----:B------:R-:W-:Y:S02]  /*47e0*/  SEL R8, R8, 0xffffffff, P0 ;  /* 0xffffffff08087807 */ /* 0x000fe40000000000 */
[----:B------:R-:W-:Y:S01]  /*47f0*/  SEL R9, R9, 0xffffffff, P0 ;  /* 0xffffffff09097807 */ /* 0x000fe20000000000 */
[----:B------:R-:W-:Y:S06]  /*4800*/  RET.REL.NODEC R6 `(_ZN2at6native16triu_tril_kernelIN3c107complexIfEElLb0ELi1ELb1EEEvNS_4cuda6detail10TensorInfoIT_T0_EENS7_IKS8_S9_EEllS9_) ;  /* 0xffffffb406fc7950 */ /* 0x000fec0003c3ffff */
.L_x_4234:
        /* <DEDUP_REMOVED lines=15> */
.L_x_6429:


//--------------------- .text._ZN2at6native16triu_tril_kernelIN3c107complexIfEEiLb0ELi1ELb0EEEvNS_4cuda6detail10TensorInfoIT_T0_EENS7_IKS8_S9_EEllS9_ --------------------------
	.section	.text._ZN2at6native16triu_tril_kernelIN3c107complexIfEEiLb0ELi1ELb0EEEvNS_4cuda6detail10TensorInfoIT_T0_EENS7_IKS8_S9_EEllS9_,"ax",@progbits
	.align	128
        .global         _ZN2at6native16triu_tril_kernelIN3c107complexIfEEiLb0ELi1ELb0EEEvNS_4cuda6detail10TensorInfoIT_T0_EENS7_IKS8_S9_EEllS9_
        .type           _ZN2at6native16triu_tril_kernelIN3c107complexIfEEiLb0ELi1ELb0EEEvNS_4cuda6detail10TensorInfoIT_T0_EENS7_IKS8_S9_EEllS9_,@function
        .size           _ZN2at6native16triu_tril_kernelIN3c107complexIfEEiLb0ELi1ELb0EEEvNS_4cuda6detail10TensorInfoIT_T0_EENS7_IKS8_S9_EEllS9_,(.L_x_6431 - _ZN2at6native16triu_tril_kernelIN3c107complexIfEEiLb0ELi1ELb0EEEvNS_4cuda6detail10TensorInfoIT_T0_EENS7_IKS8_S9_EEllS9_)
        .other          _ZN2at6native16triu_tril_kernelIN3c107complexIfEEiLb0ELi1ELb0EEEvNS_4cuda6detail10TensorInfoIT_T0_EENS7_IKS8_S9_EEllS9_,@"STO_CUDA_ENTRY STV_DEFAULT"
_ZN2at6native16triu_tril_kernelIN3c107complexIfEEiLb0ELi1ELb0EEEvNS_4cuda6detail10TensorInfoIT_T0_EENS7_IKS8_S9_EEllS9_:
.text._ZN2at6native16triu_tril_kernelIN3c107complexIfEEiLb0ELi1ELb0EEEvNS_4cuda6detail10TensorInfoIT_T0_EENS7_IKS8_S9_EEllS9_:
        /* <DEDUP_REMOVED lines=18> */
[----:B------:R-:W-:-:S06]  /*0120*/  HFMA2 R17, -RZ, RZ, 0, 0 ;  /* 0x00000000ff117431 */ /* 0x000fcc00000001ff */
        /* <DEDUP_REMOVED lines=19> */
.L_x_4236:
[----:B------:R-:W0:Y:S01]  /*0260*/  LDCU UR6, c[0x0][0x540] ;  /* 0x0000a800ff0677ac */ /* 0x000e220008000800 */
[----:B------:R-:W-:Y:S01]  /*0270*/  IMAD.MOV.U32 R10, RZ, RZ, R12 ;  /* 0x000000ffff0a7224 */ /* 0x000fe200078e000c */
[----:B------:R-:W-:Y:S01]  /*0280*/  MOV R7, R13 ;  /* 0x0000000d00077202 */ /* 0x000fe20000000f00 */
[----:B------:R-:W-:Y:S01]  /*0290*/  IMAD.U32 R4, RZ, RZ, UR4 ;  /* 0x00000004ff047e24 */ /* 0x000fe2000f8e00ff */
[----:B------:R-:W-:Y:S02]  /*02a0*/  MOV R2, 0x2d0 ;  /* 0x000002d000027802 */ /* 0x000fe40000000f00 */
[----:B0-----:R-:W-:-:S07]  /*02b0*/  MOV R5, UR6 ;  /* 0x0000000600057c02 */ /* 0x001fce0008000f00 */
[----:B------:R-:W-:Y:S05]  /*02c0*/  CALL.REL.NOINC `($__internal_140_$__cuda_sm20_div_s64) ;  /* 0x00000030000c7944 */ /* 0x000fea0003c00000 */
[----:B------:R-:W0:Y:S01]  /*02d0*/  LDCU UR6, c[0x0][0x540] ;  /* 0x0000a800ff0677ac */ /* 0x000e220008000800 */
[----:B------:R-:W-:Y:S01]  /*02e0*/  IMAD.MOV R3, RZ, RZ, -R9 ;  /* 0x000000ffff037224 */ /* 0x000fe200078e0a09 */
[----:B------:R-:W-:Y:S01]  /*02f0*/  MOV R16, R9 ;  /* 0x0000000900107202 */ /* 0x000fe20000000f00 */
[----:B------:R-:W-:Y:S02]  /*0300*/  IMAD.MOV.U32 R17, RZ, RZ, R4 ;  /* 0x000000ffff117224 */ /* 0x000fe400078e0004 */
[----:B0-----:R-:W-:-:S07]  /*0310*/  IMAD R0, R3, UR6, R12 ;  /* 0x0000000603007c24 */ /* 0x001fce000f8e020c */
.L_x_4237:
[----:B------:R-:W-:Y:S05]  /*0320*/  BSYNC.RECONVERGENT B0 ;  /* 0x0000000000007941 */ /* 0x000fea0003800200 */
.L_x_4235:
        /* <DEDUP_REMOVED lines=30> */
.L_x_4239:
[----:B------:R-:W-:Y:S01]  /*0510*/  IMAD.MOV.U32 R10, RZ, RZ, R16 ;  /* 0x000000ffff0a7224 */ /* 0x000fe200078e0010 */
[----:B------:R-:W-:Y:S01]  /*0520*/  MOV R7, R17 ;  /* 0x0000001100077202 */ /* 0x000fe20000000f00 */
[----:B------:R-:W-:Y:S01]  /*0530*/  IMAD.U32 R5, RZ, RZ, UR5 ;  /* 0x00000005ff057e24 */ /* 0x000fe2000f8e00ff */
[----:B------:R-:W-:Y:S02]  /*0540*/  MOV R4, UR6 ;  /* 0x0000000600047c02 */ /* 0x000fe40008000f00 */
[----:B------:R-:W-:-:S07]  /*0550*/  MOV R2, 0x570 ;  /* 0x0000057000027802 */ /* 0x000fce0000000f00 */
[----:B------:R-:W-:Y:S05]  /*0560*/  CALL.REL.NOINC `($__internal_140_$__cuda_sm20_div_s64) ;  /* 0x0000002c00647944 */ /* 0x000fea0003c00000 */
[----:B------:R-:W-:Y:S01]  /*0570*/  IMAD.MOV R3, RZ, RZ, -R9 ;  /* 0x000000ffff037224 */ /* 0x000fe200078e0a09 */
[----:B------:R-:W-:-:S03]  /*0580*/  MOV R12, R9 ;  /* 0x00000009000c7202 */ /* 0x000fc60000000f00 */
[----:B------:R-:W-:-:S07]  /*0590*/  IMAD R3, R3, UR5, R16 ;  /* 0x0000000503037c24 */ /* 0x000fce000f8e0210 */
.L_x_4240:
[----:B------:R-:W-:Y:S05]  /*05a0*/  BSYNC.RECONVERGENT B0 ;  /* 0x0000000000007941 */ /* 0x000fea0003800200 */
.L_x_4238:
        /* <DEDUP_REMOVED lines=19> */
.L_x_4267:
        /* <DEDUP_REMOVED lines=30> */
.L_x_4244:
[----:B------:R-:W-:Y:S01]  /*08c0*/  MOV R7, R4 ;  /* 0x0000000400077202 */ /* 0x000fe20000000f00 */
[----:B------:R-:W-:Y:S01]  /*08d0*/  IMAD.MOV.U32 R10, RZ, RZ, R12 ;  /* 0x000000ffff0a7224 */ /* 0x000fe200078e000c */
[----:B------:R-:W-:Y:S01]  /*08e0*/  MOV R5, UR8 ;  /* 0x0000000800057c02 */ /* 0x000fe20008000f00 */
[----:B------:R-:W-:Y:S01]  /*08f0*/  IMAD.U32 R4, RZ, RZ, UR10 ;  /* 0x0000000aff047e24 */ /* 0x000fe2000f8e00ff */
[----:B------:R-:W-:-:S07]  /*0900*/  MOV R2, 0x920 ;  /* 0x0000092000027802 */ /* 0x000fce0000000f00 */
[----:B------:R-:W-:Y:S05]  /*0910*/  CALL.REL.NOINC `($__internal_140_$__cuda_sm20_div_s64) ;  /* 0x0000002800787944 */ /* 0x000fea0003c00000 */
[----:B------:R-:W-:Y:S01]  /*0920*/  IADD3 R5, PT, PT, -R9, RZ, RZ ;  /* 0x000000ff09057210 */ /* 0x000fe20007ffe1ff */
[----:B------:R-:W-:Y:S01]  /*0930*/  IMAD.MOV.U32 R16, RZ, RZ, R9 ;  /* 0x000000ffff107224 */ /* 0x000fe200078e0009 */
[----:B------:R-:W-:-:S03]  /*0940*/  MOV R17, R4 ;  /* 0x0000000400117202 */ /* 0x000fc60000000f00 */
[----:B------:R-:W-:-:S07]  /*0950*/  IMAD R5, R5, UR8, R12 ;  /* 0x0000000805057c24 */ /* 0x000fce000f8e020c */
.L_x_4245:
[----:B------:R-:W-:Y:S05]  /*0960*/  BSYNC.RECONVERGENT B0 ;  /* 0x0000000000007941 */ /* 0x000fea0003800200 */
.L_x_4243:
        /* <DEDUP_REMOVED lines=34> */
.L_x_4247:
        /* <DEDUP_REMOVED lines=10> */
.L_x_4248:
[----:B------:R-:W-:Y:S05]  /*0c30*/  BSYNC.RECONVERGENT B0 ;  /* 0x0000000000007941 */ /* 0x000fea0003800200 */
.L_x_4246:
        /* <DEDUP_REMOVED lines=34> */
.L_x_4250:
        /* <DEDUP_REMOVED lines=10> */
.L_x_4251:
[----:B------:R-:W-:Y:S05]  /*0f00*/  BSYNC.RECONVERGENT B0 ;  /* 0x0000000000007941 */ /* 0x000fea0003800200 */
.L_x_4249:
        /* <DEDUP_REMOVED lines=34> */
.L_x_4253:
        /* <DEDUP_REMOVED lines=10> */
.L_x_4254:
[----:B------:R-:W-:Y:S05]  /*11d0*/  BSYNC.RECONVERGENT B0 ;  /* 0x0000000000007941 */ /* 0x000fea0003800200 */
.L_x_4252:
        /* <DEDUP_REMOVED lines=34> */
.L_x_4256:
        /* <DEDUP_REMOVED lines=10> */
.L_x_4257:
[----:B------:R-:W-:Y:S05]  /*14a0*/  BSYNC.RECONVERGENT B0 ;  /* 0x0000000000007941 */ /* 0x000fea0003800200 */
.L_x_4255:
        /* <DEDUP_REMOVED lines=34> */
.L_x_4259:
        /* <DEDUP_REMOVED lines=10> */
.L_x_4260:
[----:B------:R-:W-:Y:S05]  /*1770*/  BSYNC.RECONVERGENT B0 ;  /* 0x0000000000007941 */ /* 0x000fea0003800200 */
.L_x_4258:
        /* <DEDUP_REMOVED lines=34> */
.L_x_4262:
        /* <DEDUP_REMOVED lines=10> */
.L_x_4263:
[----:B------:R-:W-:Y:S05]  /*1a40*/  BSYNC.RECONVERGENT B0 ;  /* 0x0000000000007941 */ /* 0x000fea0003800200 */
.L_x_4261:
        /* <DEDUP_REMOVED lines=32> */
.L_x_4265:
        /* <DEDUP_REMOVED lines=9> */
.L_x_4266:
[----:B------:R-:W-:Y:S05]  /*1ce0*/  BSYNC.RECONVERGENT B0 ;  /* 0x0000000000007941 */ /* 0x000fea0003800200 */
.L_x_4264:
        /* <DEDUP_REMOVED lines=9> */
.L_x_4242:
        /* <DEDUP_REMOVED lines=34> */
.L_x_4270:
        /* <DEDUP_REMOVED lines=10> */
.L_x_4271:
[----:B------:R-:W-:Y:S05]  /*2040*/  BSYNC.RECONVERGENT B0 ;  /* 0x0000000000007941 */ /* 0x000fea0003800200 */
.L_x_4269:
        /* <DEDUP_REMOVED lines=36> */
.L_x_4273:
        /* <DEDUP_REMOVED lines=10> */
.L_x_4274:
[----:B------:R-:W-:Y:S05]  /*2330*/  BSYNC.RECONVERGENT B0 ;  /* 0x0000000000007941 */ /* 0x000fea0003800200 */
.L_x_4272:
        /* <DEDUP_REMOVED lines=36> */
.L_x_4276:
        /* <DEDUP_REMOVED lines=10> */
.L_x_4277:
[----:B------:R-:W-:Y:S05]  /*2620*/  BSYNC.RECONVERGENT B0 ;  /* 0x0000000000007941 */ /* 0x000fea0003800200 */
.L_x_4275:
        /* <DEDUP_REMOVED lines=35> */
.L_x_4279:
        /* <DEDUP_REMOVED lines=9> */
.L_x_4280:
[----:B------:R-:W-:Y:S05]  /*28f0*/  BSYNC.RECONVERGENT B0 ;  /* 0x0000000000007941 */ /* 0x000fea0003800200 */
.L_x_4278:
[----:B------:R-:W-:Y:S01]  /*2900*/  UMOV UR7, 0x6c ;  /* 0x0000006c00077882 */ /* 0x000fe20000000000 */
[----:B------:R-:W0:Y:S01]  /*2910*/  LDCU UR9, c[0x0][UR9+0x4c4] ;  /* 0x00009880090977ac */ /* 0x000e220008000800 */
[----:B------:R-:W-:Y:S02]  /*2920*/  ULEA UR7, UR10, UR7, 0x2 ;  /* 0x000000070a077291 */ /* 0x000fe4000f8e10ff */
[----:B------:R-:W-:-:S10]  /*2930*/  UIADD3 UR5, UPT, UPT, UR5, -0x4, URZ ;  /* 0xfffffffc05057890 */ /* 0x000fd4000fffe0ff */
[----:B------:R-:W1:Y:S01]  /*2940*/  LDCU UR7, c[0x0][UR7+0x380] ;  /* 0x00007000070777ac */ /* 0x000e620008000800 */
[C---:B0-----:R-:W-:Y:S02]  /*2950*/  IMAD R20, R17.reuse, UR9, R20 ;  /* 0x0000000911147c24 */ /* 0x041fe4000f8e0214 */
[----:B-1----:R-:W-:-:S07]  /*2960*/  IMAD R22, R17, UR7, R22 ;  /* 0x0000000711167c24 */ /* 0x002fce000f8e0216 */
.L_x_4268:
        /* <DEDUP_REMOVED lines=33> */
.L_x_4283:
        /* <DEDUP_REMOVED lines=10> */
.L_x_4284:
[----:B------:R-:W-:Y:S05]  /*2c20*/  BSYNC.RECONVERGENT B0 ;  /* 0x0000000000007941 */ /* 0x000fea0003800200 */
.L_x_4282:
        /* <DEDUP_REMOVED lines=35> */
.L_x_4286:
        /* <DEDUP_REMOVED lines=9> */
.L_x_4287:
[----:B------:R-:W-:Y:S05]  /*2ef0*/  BSYNC.RECONVERGENT B0 ;  /* 0x0000000000007941 */ /* 0x000fea0003800200 */
.L_x_4285:
[----:B------:R-:W-:Y:S01]  /*2f00*/  UMOV UR6, 0x6c ;  /* 0x0000006c00067882 */ /* 0x000fe20000000000 */
[----:B------:R-:W0:Y:S01]  /*2f10*/  LDCU UR8, c[0x0][UR8+0x4c4] ;  /* 0x00009880080877ac */ /* 0x000e220008000800 */
[----:B------:R-:W-:Y:S02]  /*2f20*/  ULEA UR6, UR9, UR6, 0x2 ;  /* 0x0000000609067291 */ /* 0x000fe4000f8e10ff */
[----:B------:R-:W-:-:S10]  /*2f30*/  UIADD3 UR5, UPT, UPT, UR5, -0x2, URZ ;  /* 0xfffffffe05057890 */ /* 0x000fd4000fffe0ff */
[----:B------:R-:W1:Y:S01]  /*2f40*/  LDCU UR6, c[0x0][UR6+0x380] ;  /* 0x00007000060677ac */ /* 0x000e620008000800 */
[C---:B0-----:R-:W-:Y:S02]  /*2f50*/  IMAD R20, R17.reuse, UR8, R20 ;  /* 0x0000000811147c24 */ /* 0x041fe4000f8e0214 */
[----:B-1----:R-:W-:-:S07]  /*2f60*/  IMAD R22, R17, UR6, R22 ;  /* 0x0000000611167c24 */ /* 0x002fce000f8e0216 */
.L_x_4281:
        /* <DEDUP_REMOVED lines=29> */
.L_x_4289:
[----:B------:R-:W-:-:S07]  /*3140*/  MOV R2, 0x3160 ;  /* 0x0000316000027802 */ /* 0x000fce0000000f00 */
[----:B------:R-:W-:Y:S05]  /*3150*/  CALL.REL.NOINC `($__internal_141_$__cuda_sm20_rem_s64) ;  /* 0x0000000400c47944 */ /* 0x000fea0003c00000 */
.L_x_4290:
[----:B------:R-:W-:Y:S05]  /*3160*/  BSYNC.RECONVERGENT B0 ;  /* 0x0000000000007941 */ /* 0x000fea0003800200 */
.L_x_4288:
[----:B------:R-:W0:Y:S01]  /*3170*/  LDCU UR6, c[0x0][UR5+0x4c4] ;  /* 0x00009880050677ac */ /* 0x000e220008000800 */
[----:B------:R-:W1:Y:S01]  /*3180*/  LDCU UR5, c[0x0][UR5+0x3ec] ;  /* 0x00007d80050577ac */ /* 0x000e620008000800 */
[C---:B0-----:R-:W-:Y:S02]  /*3190*/  IMAD R20, R12.reuse, UR6, R20 ;  /* 0x000000060c147c24 */ /* 0x041fe4000f8e0214 */
[----:B-1----:R-:W-:-:S07]  /*31a0*/  IMAD R22, R12, UR5, R22 ;  /* 0x000000050c167c24 */ /* 0x002fce000f8e0216 */
.L_x_4241:
[----:B------:R-:W0:Y:S01]  /*31b0*/  LDCU.64 UR6, c[0x0][0x530] ;  /* 0x0000a600ff0677ac */ /* 0x000e220008000a00 */
[----:B------:R-:W-:Y:S01]  /*31c0*/  IMAD.IADD R2, R0, 0x1, -R3 ;  /* 0x0000000100027824 */ /* 0x000fe200078e0a03 */
[----:B------:R-:W-:Y:S01]  /*31d0*/  BSSY.RECONVERGENT B0, `(.L_x_4291) ;  /* 0x000000d000007945 */ /* 0x000fe20003800200 */
[----:B------:R-:W-:Y:S01]  /*31e0*/  CS2R R4, SRZ ;  /* 0x0000000000047805 */ /* 0x000fe2000001ff00 */
[----:B------:R-:W1:Y:S02]  /*31f0*/  LDCU UR4, c[0x0][UR4+0x45c] ;  /* 0x00008b80040477ac */ /* 0x000e640008000800 */
[----:B0-----:R-:W-:Y:S02]  /*3200*/  ISETP.GT.U32.AND P0, PT, R2, UR6, PT ;  /* 0x0000000602007c0c */ /* 0x001fe4000bf04070 */
[----:B------:R-:W-:Y:S02]  /*3210*/  SHF.R.S32.HI R2, RZ, 0x1f, R2 ;  /* 0x0000001fff027819 */ /* 0x000fe40000011402 */
[----:B-1----:R-:W-:-:S02]  /*3220*/  ISETP.LT.AND P1, PT, R0, UR4, PT ;  /* 0x0000000400007c0c */ /* 0x002fc4000bf21270 */
[----:B------:R-:W-:Y:S01]  /*3230*/  ISETP.GT.AND.EX P0, PT, R2, UR7, PT, P0 ;  /* 0x0000000702007c0c */ /* 0x000fe2000bf04300 */
[----:B------:R-:W0:Y:S03]  /*3240*/  LDCU.64 UR6, c[0x0][0x358] ;  /* 0x00006b00ff0677ac */ /* 0x000e260008000a00 */
[----:B------:R-:W-:-:S13]  /*3250*/  ISETP.GE.OR P0, PT, R0, UR4, P0 ;  /* 0x0000000400007c0c */ /* 0x000fda0008706670 */
[----:B------:R-:W-:Y:S05]  /*3260*/  @P0 BRA `(.L_x_4292) ;  /* 0x00000000000c0947 */ /* 0x000fea0003800000 */
[----:B------:R-:W1:Y:S02]  /*3270*/  LDC.64 R2, c[0x0][0x458] ;  /* 0x00011600ff027b82 */ /* 0x000e640000000a00 */
[----:B-1----:R-:W-:-:S05]  /*3280*/  IMAD.WIDE R20, R20, 0x8, R2 ;  /* 0x0000000814147825 */ /* 0x002fca00078e0202 */
[----:B0-----:R1:W5:Y:S02]  /*3290*/  LDG.E.64 R4, desc[UR6][R20.64] ;  /* 0x0000000614047981 */ /* 0x001364000c1e1b00 */
.L_x_4292:
[----:B0-----:R-:W-:Y:S05]  /*32a0*/  BSYNC.RECONVERGENT B0 ;  /* 0x0000000000007941 */ /* 0x001fea0003800200 */
.L_x_4291:
[----:B------:R-:W-:Y:S05]  /*32b0*/  @!P1 EXIT ;  /* 0x000000000000994d */ /* 0x000fea0003800000 */
[----:B------:R-:W0:Y:S02]  /*32c0*/  LDC.64 R2, c[0x0][0x380] ;  /* 0x0000e000ff027b82 */ /* 0x000e240000000a00 */
[----:B0-----:R-:W-:-:S05]  /*32d0*/  IMAD.WIDE R22, R22, 0x8, R2 ;  /* 0x0000000816167825 */ /* 0x001fca00078e0202 */
[----:B-----5:R-:W-:Y:S01]  /*32e0*/  STG.E.64 desc[UR6][R22.64], R4 ;  /* 0x0000000416007986 */ /* 0x020fe2000c101b06 */
[----:B------:R-:W-:Y:S05]  /*32f0*/  EXIT ;  /* 0x000000000000794d */ /* 0x000fea0003800000 */
        .weak           $__internal_140_$__cuda_sm20_div_s64
        .type           $__internal_140_$__cuda_sm20_div_s64,@function
        .size           $__internal_140_$__cuda_sm20_div_s64,($__internal_141_$__cuda_sm20_rem_s64 - $__internal_140_$__cuda_sm20_div_s64)
$__internal_140_$__cuda_sm20_div_s64:
        /* <DEDUP_REMOVED lines=86> */
[----:B------:R-:W-:Y:S06]  /*3860*/  RET.REL.NODEC R6 `(_ZN2at6native16triu_tril_kernelIN3c107complexIfEEiLb0ELi1ELb0EEEvNS_4cuda6detail10TensorInfoIT_T0_EENS7_IKS8_S9_EEllS9_) ;  /* 0xffffffc406e47950 */ /* 0x000fec0003c3ffff */
        .weak           $__internal_141_$__cuda_sm20_rem_s64
        .type           $__internal_141_$__cuda_sm20_rem_s64,@function
        .size           $__internal_141_$__cuda_sm20_rem_s64,(.L_x_6431 - $__internal_141_$__cuda_sm20_rem_s64)
$__internal_141_$__cuda_sm20_rem_s64:
        /* <DEDUP_REMOVED lines=75> */
[----:B------:R-:W-:Y:S06]  /*3d20*/  RET.REL.NODEC R4 `(_ZN2at6native16triu_tril_kernelIN3c107complexIfEEiLb0ELi1ELb0EEEvNS_4cuda6detail10TensorInfoIT_T0_EENS7_IKS8_S9_EEllS9_) ;  /* 0xffffffc004b47950 */ /* 0x000fec0003c3ffff */
.L_x_4293:
        /* <DEDUP_REMOVED lines=13> */
.L_x_6431:


//--------------------- .text._ZN2at6native16triu_tril_kernelIN3c107complexIfEEiLb0ELi1ELb1EEEvNS_4cuda6detail10TensorInfoIT_T0_EENS7_IKS8_S9_EEllS9_ --------------------------
	.section	.text._ZN2at6native16triu_tril_kernelIN3c107complexIfEEiLb0ELi1ELb1EEEvNS_4cuda6detail10TensorInfoIT_T0_EENS7_IKS8_S9_EEllS9_,"ax",@progbits
	.align	128
        .global         _ZN2at6native16triu_tril_kernelIN3c107complexIfEEiLb0ELi1ELb1EEEvNS_4cuda6detail10TensorInfoIT_T0_EENS7_IKS8_S9_EEllS9_
        .type           _ZN2at6native16triu_tril_kernelIN3c107complexIfEEiLb0ELi1ELb1EEEvNS_4cuda6detail10TensorInfoIT_T0_EENS7_IKS8_S9_EEllS9_,@function
        .size           _ZN2at6native16triu_tril_kernelIN3c107complexIfEEiLb0ELi1ELb1EEEvNS_4cuda6detail10TensorInfoIT_T0_EENS7_IKS8_S9_EEllS9_,(.L_x_6433 - _ZN2at6native16triu_tril_kernelIN3c107complexIfEEiLb0ELi1ELb1EEEvNS_4cuda6detail10TensorInfoIT_T0_EENS7_IKS8_S9_EEllS9_)
        .other          _ZN2at6native16triu_tril_kernelIN3c107complexIfEEiLb0ELi1ELb1EEEvNS_4cuda6detail10TensorInfoIT_T0_EENS7_IKS8_S9_EEllS9_,@"STO_CUDA_ENTRY STV_DEFAULT"
_ZN2at6native16triu_tril_kernelIN3c107complexIfEEiLb0ELi1ELb1EEEvNS_4cuda6detail10TensorInfoIT_T0_EENS7_IKS8_S9_EEllS9_:
.text._ZN2at6native16triu_tril_kernelIN3c107complexIfEEiLb0ELi1ELb1EEEvNS_4cuda6detail10TensorInfoIT_T0_EENS7_IKS8_S9_EEllS9_:
        /* <DEDUP_REMOVED lines=38> */
.L_x_4295:
[----:B------:R-:W0:Y:S01]  /*0260*/  LDCU UR6, c[0x0][0x540] ;  /* 0x0000a800ff0677ac */ /* 0x000e220008000800 */
[----:B------:R-:W-:Y:S01]  /*0270*/  IMAD.MOV.U32 R10, RZ, RZ, R14 ;  /* 0x000000ffff0a7224 */ /* 0x000fe200078e000e */
[----:B------:R-:W-:Y:S01]  /*0280*/  MOV R7, R15 ;  /* 0x0000000f00077202 */ /* 0x000fe20000000f00 */
[----:B------:R-:W-:Y:S01]  /*0290*/  IMAD.U32 R4, RZ, RZ, UR4 ;  /* 0x00000004ff047e24 */ /* 0x000fe2000f8e00ff */
[----:B------:R-:W-:Y:S01]  /*02a0*/  MOV R2, 0x2d0 ;  /* 0x000002d000027802 */ /* 0x000fe20000000f00 */
[----:B0-----:R-:W-:-:S07]  /*02b0*/  IMAD.U32 R5, RZ, RZ, UR6 ;  /* 0x00000006ff057e24 */ /* 0x001fce000f8e00ff */
[----:B------:R-:W-:Y:S05]  /*02c0*/  CALL.REL.NOINC `($__internal_142_$__cuda_sm20_div_s64) ;  /* 0x0000003000407944 */ /* 0x000fea0003c00000 */
[----:B------:R-:W0:Y:S01]  /*02d0*/  LDCU UR6, c[0x0][0x540] ;  /* 0x0000a800ff0677ac */ /* 0x000e220008000800 */
[----:B------:R-:W-:-:S05]  /*02e0*/  IADD3 R3, PT, PT, -R4, RZ, RZ ;  /* 0x000000ff04037210 */ /* 0x000fca0007ffe1ff */
[----:B0-----:R-:W-:-:S07]  /*02f0*/  IMAD R0, R3, UR6, R14 ;  /* 0x0000000603007c24 */ /* 0x001fce000f8e020e */
.L_x_4296:
[----:B------:R-:W-:Y:S05]  /*0300*/  BSYNC.RECONVERGENT B0 ;  /* 0x0000000000007941 */ /* 0x000fea0003800200 */
.L_x_4294:
        /* <DEDUP_REMOVED lines=26> */
.L_x_4298:
[----:B------:R-:W-:Y:S01]  /*04b0*/  IMAD.MOV.U32 R15, RZ, RZ, R4 ;  /* 0x000000ffff0f7224 */ /* 0x000fe200078e0004 */
[----:B------:R-:W-:Y:S01]  /*04c0*/  MOV R11, UR5 ;  /* 0x00000005000b7c02 */ /* 0x000fe20008000f00 */
[----:B------:R-:W-:Y:S01]  /*04d0*/  IMAD.MOV.U32 R14, RZ, RZ, R5 ;  /* 0x000000ffff0e7224 */ /* 0x000fe200078e0005 */
[----:B------:R-:W-:Y:S01]  /*04e0*/  MOV R2, 0x510 ;  /* 0x0000051000027802 */ /* 0x000fe20000000f00 */
[----:B------:R-:W-:-:S07]  /*04f0*/  IMAD.U32 R10, RZ, RZ, UR6 ;  /* 0x00000006ff0a7e24 */ /* 0x000fce000f8e00ff */
[----:B------:R-:W-:Y:S05]  /*0500*/  CALL.REL.NOINC `($__internal_143_$__cuda_sm20_rem_s64) ;  /* 0x00000034000c7944 */ /* 0x000fea0003c00000 */
[----:B------:R-:W-:-:S07]  /*0510*/  IMAD.MOV.U32 R15, RZ, RZ, R14 ;  /* 0x000000ffff0f7224 */ /* 0x000fce00078e000e */
.L_x_4299:
[----:B------:R-:W-:Y:S05]  /*0520*/  BSYNC.RECONVERGENT B0 ;  /* 0x0000000000007941 */ /* 0x000fea0003800200 */
.L_x_4297:
[----:B------:R-:W0:Y:S01]  /*0530*/  LDCU.64 UR8, c[0x0][0x530] ;  /* 0x0000a600ff0877ac */ /* 0x000e220008000a00 */
[----:B------:R-:W-:-:S05]  /*0540*/  IADD3 R3, PT, PT, R0, -R15, RZ ;  /* 0x8000000f00037210 */ /* 0x000fca0007ffe0ff */
        /* <DEDUP_REMOVED lines=10> */
[----:B------:R-:W-:Y:S02]  /*05f0*/  IADD3 R5, PT, PT, RZ, -UR5, RZ ;  /* 0x80000005ff057c10 */ /* 0x000fe4000fffe0ff */
[----:B------:R-:W-:-:S05]  /*0600*/  ISETP.NE.U32.AND P2, PT, RZ, UR5, PT ;  /* 0x00000005ff007c0c */ /* 0x000fca000bf45070 */
[----:B-1----:R-:W1:Y:S02]  /*0610*/  MUFU.RCP R2, R2 ;  /* 0x0000000200027308 */ /* 0x002e640000001000 */
[----:B-1----:R-:W-:-:S06]  /*0620*/  VIADD R6, R2, 0xffffffe ;  /* 0x0ffffffe02067836 */ /* 0x002fcc0000000000 */
[----:B------:R1:W2:Y:S02]  /*0630*/  F2I.FTZ.U32.TRUNC.NTZ R7, R6 ;  /* 0x0000000600077305 */ /* 0x0002a4000021f000 */
[----:B-1----:R-:W-:Y:S02]  /*0640*/  IMAD.MOV.U32 R6, RZ, RZ, RZ ;  /* 0x000000ffff067224 */ /* 0x002fe400078e00ff */
        /* <DEDUP_REMOVED lines=9> */
[----:B------:R-:W-:-:S12]  /*06e0*/  HFMA2 R5, -RZ, RZ, 0, 0 ;  /* 0x00000000ff057431 */ /* 0x000fd800000001ff */
[----:B------:R-:W-:Y:S01]  /*06f0*/  @P1 VIADD R14, R14, 0x1 ;  /* 0x000000010e0e1836 */ /* 0x000fe20000000000 */
[----:B------:R-:W-:Y:S01]  /*0700*/  @!P2 LOP3.LUT R14, RZ, UR5, RZ, 0x33, !PT ;  /* 0x00000005ff0eac12 */ /* 0x000fe2000f8e33ff */
[----:B------:R-:W-:Y:S06]  /*0710*/  BRA `(.L_x_4302) ;  /* 0x00000000001c7947 */ /* 0x000fec0003800000 */
.L_x_4301:
[----:B------:R-:W-:Y:S01]  /*0720*/  IMAD.MOV.U32 R10, RZ, RZ, R4 ;  /* 0x000000ffff0a7224 */ /* 0x000fe200078e0004 */
[----:B------:R-:W-:Y:S01]  /*0730*/  MOV R2, 0x780 ;  /* 0x0000078000027802 */ /* 0x000fe20000000f00 */
[----:B------:R-:W-:Y:S01]  /*0740*/  IMAD.MOV.U32 R7, RZ, RZ, R5 ;  /* 0x000000ffff077224 */ /* 0x000fe200078e0005 */
[----:B------:R-:W-:Y:S01]  /*0750*/  MOV R5, UR5 ;  /* 0x0000000500057c02 */ /* 0x000fe20008000f00 */
[----:B------:R-:W-:-:S07]  /*0760*/  IMAD.U32 R4, RZ, RZ, UR6 ;  /* 0x00000006ff047e24 */ /* 0x000fce000f8e00ff */
[----:B0-----:R-:W-:Y:S05]  /*0770*/  CALL.REL.NOINC `($__internal_142_$__cuda_sm20_div_s64) ;  /* 0x0000002c00147944 */ /* 0x001fea0003c00000 */
[----:B------:R-:W-:-:S07]  /*0780*/  IMAD.MOV.U32 R14, RZ, RZ, R4 ;  /* 0x000000ffff0e7224 */ /* 0x000fce00078e0004 */
.L_x_4302:
[----:B0-----:R-:W-:Y:S05]  /*0790*/  BSYNC.RECONVERGENT B0 ;  /* 0x0000000000007941 */ /* 0x001fea0003800200 */
.L_x_4300:
        /* <DEDUP_REMOVED lines=14> */
.L_x_4329:
        /* <DEDUP_REMOVED lines=30> */
.L_x_4306:
[----:B------:R-:W-:Y:S01]  /*0a60*/  MOV R7, R5 ;  /* 0x0000000500077202 */ /* 0x000fe20000000f00 */
[----:B------:R-:W-:Y:S01]  /*0a70*/  IMAD.MOV.U32 R10, RZ, RZ, R14 ;  /* 0x000000ffff0a7224 */ /* 0x000fe200078e000e */
[----:B------:R-:W-:Y:S01]  /*0a80*/  MOV R4, UR9 ;  /* 0x0000000900047c02 */ /* 0x000fe20008000f00 */
[----:B------:R-:W-:Y:S01]  /*0a90*/  IMAD.U32 R5, RZ, RZ, UR7 ;  /* 0x00000007ff057e24 */ /* 0x000fe2000f8e00ff */
[----:B------:R-:W-:-:S07]  /*0aa0*/  MOV R2, 0xac0 ;  /* 0x00000ac000027802 */ /* 0x000fce0000000f00 */
[----:B------:R-:W-:Y:S05]  /*0ab0*/  CALL.REL.NOINC `($__internal_142_$__cuda_sm20_div_s64) ;  /* 0x0000002800447944 */ /* 0x000fea0003c00000 */
[--C-:B------:R-:W-:Y:S01]  /*0ac0*/  IMAD.MOV R7, RZ, RZ, -R4.reuse ;  /* 0x000000ffff077224 */ /* 0x100fe200078e0a04 */
[----:B------:R-:W-:Y:S01]  /*0ad0*/  MOV R17, R5 ;  /* 0x0000000500117202 */ /* 0x000fe20000000f00 */
[----:B------:R-:W-:Y:S02]  /*0ae0*/  IMAD.MOV.U32 R16, RZ, RZ, R4 ;  /* 0x000000ffff107224 */ /* 0x000fe400078e0004 */
[----:B------:R-:W-:-:S07]  /*0af0*/  IMAD R7, R7, UR7, R14 ;  /* 0x0000000707077c24 */ /* 0x000fce000f8e020e */
.L_x_4307:
[----:B------:R-:W-:Y:S05]  /*0b00*/  BSYNC.RECONVERGENT B0 ;  /* 0x0000000000007941 */ /* 0x000fea0003800200 */
.L_x_4305:
        /* <DEDUP_REMOVED lines=34> */
.L_x_4309:
[----:B------:R-:W-:Y:S01]  /*0d30*/  IMAD.MOV.U32 R10, RZ, RZ, R16 ;  /* 0x000000ffff0a7224 */ /* 0x000fe200078e0010 */
[----:B------:R-:W-:Y:S01]  /*0d40*/  MOV R5, UR10 ;  /* 0x0000000a00057c02 */ /* 0x000fe20008000f00 */
[----:B------:R-:W-:Y:S01]  /*0d50*/  IMAD.MOV.U32 R7, RZ, RZ, R17 ;  /* 0x000000ffff077224 */ /* 0x000fe200078e0011 */
[----:B------:R-:W-:Y:S01]  /*0d60*/  MOV R2, 0xd90 ;  /* 0x00000d9000027802 */ /* 0x000fe20000000f00 */
[----:B------:R-:W-:-:S07]  /*0d70*/  IMAD.U32 R4, RZ, RZ, UR8 ;  /* 0x00000008ff047e24 */ /* 0x000fce000f8e00ff */
[----:B------:R-:W-:Y:S05]  /*0d80*/  CALL.REL.NOINC `($__internal_142_$__cuda_sm20_div_s64) ;  /* 0x0000002400907944 */ /* 0x000fea0003c00000 */
[----:B------:R-:W-:Y:S01]  /*0d90*/  IMAD.MOV R17, RZ, RZ, -R4 ;  /* 0x000000ffff117224 */ /* 0x000fe200078e0a04 */
[----:B------:R-:W-:Y:S01]  /*0da0*/  MOV R14, R4 ;  /* 0x00000004000e7202 */ /* 0x000fe20000000f00 */
[----:B------:R-:W-:Y:S02]  /*0db0*/  IMAD.MOV.U32 R15, RZ, RZ, R5 ;  /* 0x000000ffff0f7224 */ /* 0x000fe400078e0005 */
[----:B------:R-:W-:-:S07]  /*0dc0*/  IMAD R17, R17, UR10, R16 ;  /* 0x0000000a11117c24 */ /* 0x000fce000f8e0210 */
.L_x_4310:
[----:B------:R-:W-:Y:S05]  /*0dd0*/  BSYNC.RECONVERGENT B0 ;  /* 0x0000000000007941 */ /* 0x000fea0003800200 */
.L_x_4308:
        /* <DEDUP_REMOVED lines=34> */
.L_x_4312:
[----:B------:R-:W-:Y:S01]  /*1000*/  IMAD.MOV.U32 R10, RZ, RZ, R14 ;  /* 0x000000ffff0a7224 */ /* 0x000fe200078e000e */
[----:B------:R-:W-:Y:S01]  /*1010*/  MOV R7, R15 ;  /* 0x0000000f00077202 */ /* 0x000fe20000000f00 */
[----:B------:R-:W-:Y:S01]  /*1020*/  IMAD.U32 R5, RZ, RZ, UR10 ;  /* 0x0000000aff057e24 */ /* 0x000fe2000f8e00ff */
[----:B------:R-:W-:Y:S01]  /*1030*/  MOV R2, 0x1060 ;  /* 0x0000106000027802 */ /* 0x000fe20000000f00 */
[----:B------:R-:W-:-:S07]  /*1040*/  IMAD.U32 R4, RZ, RZ, UR9 ;  /* 0x00000009ff047e24 */ /* 0x000fce000f8e00ff */
[----:B------:R-:W-:Y:S05]  /*1050*/  CALL.REL.NOINC `($__internal_142_$__cuda_sm20_div_s64) ;  /* 0x0000002000dc7944 */ /* 0x000fea0003c00000 */
[----:B------:R-:W-:Y:S01]  /*1060*/  IADD3 R15, PT, PT, -R4, RZ, RZ ;  /* 0x000000ff040f7210 */ /* 0x000fe20007ffe1ff */
[----:B------:R-:W-:Y:S01]  /*1070*/  IMAD.MOV.U32 R16, RZ, RZ, R4 ;  /* 0x000000ffff107224 */ /* 0x000fe200078e0004 */
[----:B------:R-:W-:-:S03]  /*1080*/  MOV R17, R5 ;  /* 0x0000000500117202 */ /* 0x000fc60000000f00 */
[----:B------:R-:W-:-:S07]  /*1090*/  IMAD R15, R15, UR10, R14 ;  /* 0x0000000a0f0f7c24 */ /* 0x000fce000f8e020e */
.L_x_4313:
[----:B------:R-:W-:Y:S05]  /*10a0*/  BSYNC.RECONVERGENT B0 ;  /* 0x0000000000007941 */ /* 0x000fea0003800200 */
.L_x_4311:
        /* <DEDUP_REMOVED lines=34> */
.L_x_4315:
[----:B------:R-:W-:Y:S01]  /*12d0*/  MOV R10, R16 ;  /* 0x00000010000a7202 */ /* 0x000fe20000000f00 */
[----:B------:R-:W-:Y:S01]  /*12e0*/  IMAD.MOV.U32 R7, RZ, RZ, R17 ;  /* 0x000000ffff077224 */ /* 0x000fe200078e0011 */
[----:B------:R-:W-:Y:S01]  /*12f0*/  MOV R5, UR10 ;  /* 0x0000000a00057c02 */ /* 0x000fe20008000f00 */
[----:B------:R-:W-:Y:S01]  /*1300*/  IMAD.U32 R4, RZ, RZ, UR11 ;  /* 0x0000000bff047e24 */ /* 0x000fe2000f8e00ff */
[----:B------:R-:W-:-:S07]  /*1310*/  MOV R2, 0x1330 ;  /* 0x0000133000027802 */ /* 0x000fce0000000f00 */
[----:B------:R-:W-:Y:S05]  /*1320*/  CALL.REL.NOINC `($__internal_142_$__cuda_sm20_div_s64) ;  /* 0x0000002000287944 */ /* 0x000fea0003c00000 */
[----:B------:R-:W-:Y:S01]  /*1330*/  IADD3 R17, PT, PT, -R4, RZ, RZ ;  /* 0x000000ff04117210 */ /* 0x000fe20007ffe1ff */
[----:B------:R-:W-:Y:S01]  /*1340*/  IMAD.MOV.U32 R14, RZ, RZ, R4 ;  /* 0x000000ffff0e7224 */ /* 0x000fe200078e0004 */
[----:B------:R-:W-:-:S03]  /*1350*/  MOV R15, R5 ;  /* 0x00000005000f7202 */ /* 0x000fc60000000f00 */
[----:B------:R-:W-:-:S07]  /*1360*/  IMAD R17, R17, UR10, R16 ;  /* 0x0000000a11117c24 */ /* 0x000fce000f8e0210 */
.L_x_4316:
[----:B------:R-:W-:Y:S05]  /*1370*/  BSYNC.RECONVERGENT B0 ;  /* 0x0000000000007941 */ /* 0x000fea0003800200 */
.L_x_4314:
        /* <DEDUP_REMOVED lines=34> */
.L_x_4318:
        /* <DEDUP_REMOVED lines=10> */
.L_x_4319:
[----:B------:R-:W-:Y:S05]  /*1640*/  BSYNC.RECONVERGENT B0 ;  /* 0x0000000000007941 */ /* 0x000fea0003800200 */
.L_x_4317:
        /* <DEDUP_REMOVED lines=34> */
.L_x_4321:
        /* <DEDUP_REMOVED lines=10> */
.L_x_4322:
[----:B------:R-:W-:Y:S05]  /*1910*/  BSYNC.RECONVERGENT B0 ;  /* 0x0000000000007941 */ /* 0x000fea0003800200 */
.L_x_4320:
        /* <DEDUP_REMOVED lines=34> */
.L_x_4324:
        /* <DEDUP_REMOVED lines=10> */
.L_x_4325:
[----:B------:R-:W-:Y:S05]  /*1be0*/  BSYNC.RECONVERGENT B0 ;  /* 0x0000000000007941 */ /* 0x000fea0003800200 */
.L_x_4323:
        /* <DEDUP_REMOVED lines=33> */
.L_x_4327:
[----:B------:R-:W-:Y:S01]  /*1e00*/  MOV R10, R16 ;  /* 0x00000010000a7202 */ /* 0x000fe20000000f00 */
[----:B------:R-:W-:Y:S01]  /*1e10*/  IMAD.MOV.U32 R7, RZ, RZ, R17 ;  /* 0x000000ffff077224 */ /* 0x000fe200078e0011 */
[----:B------:R-:W-:Y:S01]  /*1e20*/  MOV R5, UR9 ;  /* 0x0000000900057c02 */ /* 0x000fe20008000f00 */
[----:B------:R-:W-:Y:S01]  /*1e30*/  IMAD.U32 R4, RZ, RZ, UR10 ;  /* 0x0000000aff047e24 */ /* 0x000fe2000f8e00ff */
[----:B------:R-:W-:-:S07]  /*1e40*/  MOV R2, 0x1e60 ;  /* 0x00001e6000027802 */ /* 0x000fce0000000f00 */
[----:B------:R-:W-:Y:S05]  /*1e50*/  CALL.REL.NOINC `($__internal_142_$__cuda_sm20_div_s64) ;  /* 0x00000014005c7944 */ /* 0x000fea0003c00000 */
[----:B------:R-:W-:Y:S01]  /*1e60*/  IADD3 R17, PT, PT, -R4, RZ, RZ ;  /* 0x000000ff04117210 */ /* 0x000fe20007ffe1ff */
[----:B------:R-:W-:-:S04]  /*1e70*/  IMAD.MOV.U32 R14, RZ, RZ, R4 ;  /* 0x000000ffff0e7224 */ /* 0x000fc800078e0004 */
[----:B------:R-:W-:-:S07]  /*1e80*/  IMAD R17, R17, UR9, R16 ;  /* 0x0000000911117c24 */ /* 0x000fce000f8e0210 */
.L_x_4328:
[----:B------:R-:W-:Y:S05]  /*1e90*/  BSYNC.RECONVERGENT B0 ;  /* 0x0000000000007941 */ /* 0x000fea0003800200 */
.L_x_4326:
        /* <DEDUP_REMOVED lines=9> */
.L_x_4304:
        /* <DEDUP_REMOVED lines=34> */
.L_x_4332:
[----:B------:R-:W-:Y:S01]  /*2150*/  IMAD.MOV.U32 R7, RZ, RZ, R5 ;  /* 0x000000ffff077224 */ /* 0x000fe200078e0005 */
[----:B------:R-:W-:Y:S01]  /*2160*/  MOV R10, R14 ;  /* 0x0000000e000a7202 */ /* 0x000fe20000000f00 */
[----:B------:R-:W-:Y:S01]  /*2170*/  IMAD.U32 R5, RZ, RZ, UR6 ;  /* 0x00000006ff057e24 */ /* 0x000fe2000f8e00ff */
[----:B------:R-:W-:Y:S02]  /*2180*/  MOV R4, UR7 ;  /* 0x0000000700047c02 */ /* 0x000fe40008000f00 */
[----:B------:R-:W-:-:S07]  /*2190*/  MOV R2, 0x21b0 ;  /* 0x000021b000027802 */ /* 0x000fce0000000f00 */
[----:B------:R-:W-:Y:S05]  /*21a0*/  CALL.REL.NOINC `($__internal_142_$__cuda_sm20_div_s64) ;  /* 0x0000001000887944 */ /* 0x000fea0003c00000 */
[----:B------:R-:W-:Y:S01]  /*21b0*/  IMAD.MOV R7, RZ, RZ, -R4 ;  /* 0x000000ffff077224 */ /* 0x000fe200078e0a04 */
[----:B------:R-:W-:Y:S01]  /*21c0*/  MOV R16, R4 ;  /* 0x0000000400107202 */ /* 0x000fe20000000f00 */
[----:B------:R-:W-:Y:S02]  /*21d0*/  IMAD.MOV.U32 R17, RZ, RZ, R5 ;  /* 0x000000ffff117224 */ /* 0x000fe400078e0005 */
[----:B------:R-:W-:-:S07]  /*21e0*/  IMAD R7, R7, UR6, R14 ;  /* 0x0000000607077c24 */ /* 0x000fce000f8e020e */
.L_x_4333:
[----:B------:R-:W-:Y:S05]  /*21f0*/  BSYNC.RECONVERGENT B0 ;  /* 0x0000000000007941 */ /* 0x000fea0003800200 */
.L_x_4331:
        /* <DEDUP_REMOVED lines=34> */
.L_x_4335:
        /* <DEDUP_REMOVED lines=10> */
.L_x_4336:
[----:B------:R-:W-:Y:S05]  /*24c0*/  BSYNC.RECONVERGENT B0 ;  /* 0x0000000000007941 */ /* 0x000fea0003800200 */
.L_x_4334:
        /* <DEDUP_REMOVED lines=34> */
.L_x_4338:
        /* <DEDUP_REMOVED lines=10> */
.L_x_4339:
[----:B------:R-:W-:Y:S05]  /*2790*/  BSYNC.RECONVERGENT B0 ;  /* 0x0000000000007941 */ /* 0x000fea0003800200 */
.L_x_4337:
        /* <DEDUP_REMOVED lines=34> */
.L_x_4341:
[----:B------:R-:W-:Y:S01]  /*29c0*/  IMAD.MOV.U32 R10, RZ, RZ, R16 ;  /* 0x000000ffff0a7224 */ /* 0x000fe200078e0010 */
[----:B------:R-:W-:Y:S01]  /*29d0*/  MOV R7, R17 ;  /* 0x0000001100077202 */ /* 0x000fe20000000f00 */
[----:B------:R-:W-:Y:S01]  /*29e0*/  IMAD.U32 R5, RZ, RZ, UR9 ;  /* 0x00000009ff057e24 */ /* 0x000fe2000f8e00ff */
[----:B------:R-:W-:Y:S02]  /*29f0*/  MOV R4, UR8 ;  /* 0x0000000800047c02 */ /* 0x000fe40008000f00 */
[----:B------:R-:W-:-:S07]  /*2a00*/  MOV R2, 0x2a20 ;  /* 0x00002a2000027802 */ /* 0x000fce0000000f00 */
[----:B------:R-:W-:Y:S05]  /*2a10*/  CALL.REL.NOINC `($__internal_142_$__cuda_sm20_div_s64) ;  /* 0x00000008006c7944 */ /* 0x000fea0003c00000 */
[----:B------:R-:W-:Y:S01]  /*2a20*/  IMAD.MOV R17, RZ, RZ, -R4 ;  /* 0x000000ffff117224 */ /* 0x000fe200078e0a04 */
[----:B------:R-:W-:-:S03]  /*2a30*/  MOV R14, R4 ;  /* 0x00000004000e7202 */ /* 0x000fc60000000f00 */
[----:B------:R-:W-:-:S07]  /*2a40*/  IMAD R17, R17, UR9, R16 ;  /* 0x0000000911117c24 */ /* 0x000fce000f8e0210 */
.L_x_4342:
[----:B------:R-:W-:Y:S05]  /*2a50*/  BSYNC.RECONVERGENT B0 ;  /* 0x0000000000007941 */ /* 0x000fea0003800200 */
.L_x_4340:
[----:B------:R-:W-:Y:S01]  /*2a60*/  UMOV UR6, 0x6c ;  /* 0x0000006c00067882 */ /* 0x000fe20000000000 */
[----:B------:R-:W-:Y:S02]  /*2a70*/  UIADD3 UR5, UPT, UPT, UR5, -0x4, URZ ;  /* 0xfffffffc05057890 */ /* 0x000fe4000fffe0ff */
[----:B------:R-:W-:-:S12]  /*2a80*/  ULEA UR6, UR7, UR6, 0x2 ;  /* 0x0000000607067291 */ /* 0x000fd8000f8e10ff */
[----:B------:R-:W0:Y:S02]  /*2a90*/  LDCU UR6, c[0x0][UR6+0x380] ;  /* 0x00007000060677ac */ /* 0x000e240008000800 */
[----:B0-----:R-:W-:-:S07]  /*2aa0*/  IMAD R20, R17, UR6, R20 ;  /* 0x0000000611147c24 */ /* 0x001fce000f8e0214 */
.L_x_4330:
        /* <DEDUP_REMOVED lines=33> */
.L_x_4345:
        /* <DEDUP_REMOVED lines=10> */
.L_x_4346:
[----:B------:R-:W-:Y:S05]  /*2d60*/  BSYNC.RECONVERGENT B0 ;  /* 0x0000000000007941 */ /* 0x000fea0003800200 */
.L_x_4344:
        /* <DEDUP_REMOVED lines=34> */
.L_x_4348:
        /* <DEDUP_REMOVED lines=9> */
.L_x_4349:
[----:B------:R-:W-:Y:S05]  /*3020*/  BSYNC.RECONVERGENT B0 ;  /* 0x0000000000007941 */ /* 0x000fea0003800200 */
.L_x_4347:
[----:B------:R-:W-:Y:S01]  /*3030*/  UMOV UR6, 0x6c ;  /* 0x0000006c00067882 */ /* 0x000fe20000000000 */
[----:B------:R-:W-:Y:S02]  /*3040*/  UIADD3 UR5, UPT, UPT, UR5, -0x2, URZ ;  /* 0xfffffffe05057890 */ /* 0x000fe4000fffe0ff */
[----:B------:R-:W-:-:S12]  /*3050*/  ULEA UR6, UR8, UR6, 0x2 ;  /* 0x0000000608067291 */ /* 0x000fd8000f8e10ff */
[----:B------:R-:W0:Y:S02]  /*3060*/  LDCU UR6, c[0x0][UR6+0x380] ;  /* 0x00007000060677ac */ /* 0x000e240008000800 */
[----:B0-----:R-:W-:-:S07]  /*3070*/  IMAD R20, R17, UR6, R20 ;  /* 0x0000000611147c24 */ /* 0x001fce000f8e0214 */
.L_x_4343:
        /* <DEDUP_REMOVED lines=29> */
.L_x_4351:
[----:B------:R-:W-:Y:S01]  /*3250*/  MOV R15, R14 ;  /* 0x0000000e000f7202 */ /* 0x000fe20000000f00 */
[----:B------:R-:W-:Y:S01]  /*3260*/  IMAD.MOV.U32 R14, RZ, RZ, R5 ;  /* 0x000000ffff0e7224 */ /* 0x000fe200078e0005 */
[----:B------:R-:W-:Y:S01]  /*3270*/  MOV R11, UR6 ;  /* 0x00000006000b7c02 */ /* 0x000fe20008000f00 */
[----:B------:R-:W-:Y:S01]  /*3280*/  IMAD.U32 R10, RZ, RZ, UR7 ;  /* 0x00000007ff0a7e24 */ /* 0x000fe2000f8e00ff */
[----:B------:R-:W-:-:S07]  /*3290*/  MOV R2, 0x32b0 ;  /* 0x000032b000027802 */ /* 0x000fce0000000f00 */
[----:B------:R-:W-:Y:S05]  /*32a0*/  CALL.REL.NOINC `($__internal_143_$__cuda_sm20_rem_s64) ;  /* 0x0000000400a47944 */ /* 0x000fea0003c00000 */
.L_x_4352:
[----:B------:R-:W-:Y:S05]  /*32b0*/  BSYNC.RECONVERGENT B0 ;  /* 0x0000000000007941 */ /* 0x000fea0003800200 */
.L_x_4350:
[----:B------:R-:W-:Y:S02]  /*32c0*/  UMOV UR6, 0x6c ;  /* 0x0000006c00067882 */ /* 0x000fe40000000000 */
[----:B------:R-:W-:-:S12]  /*32d0*/  ULEA UR6, UR5, UR6, 0x2 ;  /* 0x0000000605067291 */ /* 0x000fd8000f8e10ff */
[----:B------:R-:W0:Y:S02]  /*32e0*/  LDCU UR6, c[0x0][UR6+0x380] ;  /* 0x00007000060677ac */ /* 0x000e240008000800 */
[----:B0-----:R-:W-:-:S07]  /*32f0*/  IMAD R20, R14, UR6, R20 ;  /* 0x000000060e147c24 */ /* 0x001fce000f8e0214 */
.L_x_4303:
[----:B------:R-:W0:Y:S02]  /*3300*/  LDCU UR6, c[0x0][UR4+0x45c] ;  /* 0x00008b80040677ac */ /* 0x000e240008000800 */
[----:B0-----:R-:W-:-:S13]  /*3310*/  ISETP.LT.AND P0, PT, R0, UR6, PT ;  /* 0x0000000600007c0c */ /* 0x001fda000bf01270 */
[----:B------:R-:W-:Y:S05]  /*3320*/  @!P0 EXIT ;  /* 0x000000000000894d */ /* 0x000fea0003800000 */
[----:B------:R-:W0:Y:S01]  /*3330*/  LDCU.64 UR4, c[0x0][0x530] ;  /* 0x0000a600ff0477ac */ /* 0x000e220008000a00 */
[----:B------:R-:W-:Y:S02]  /*3340*/  SHF.R.S32.HI R0, RZ, 0x1f, R3 ;  /* 0x0000001fff007819 */ /* 0x000fe40000011403 */
[----:B0-----:R-:W-:-:S04]  /*3350*/  ISETP.GT.U32.AND P0, PT, R3, UR4, PT ;  /* 0x0000000403007c0c */ /* 0x001fc8000bf04070 */
[----:B------:R-:W-:-:S13]  /*3360*/  ISETP.GT.AND.EX P0, PT, R0, UR5, PT, P0 ;  /* 0x0000000500007c0c */ /* 0x000fda000bf04300 */
[----:B------:R-:W-:Y:S05]  /*3370*/  @!P0 EXIT ;  /* 0x000000000000894d */ /* 0x000fea0003800000 */
[----:B------:R-:W0:Y:S01]  /*3380*/  LDC.64 R2, c[0x0][0x380] ;  /* 0x0000e000ff027b82 */ /* 0x000e220000000a00 */
[----:B------:R-:W1:Y:S01]  /*3390*/  LDCU.64 UR4, c[0x0][0x358] ;  /* 0x00006b00ff0477ac */ /* 0x000e620008000a00 */
[----:B0-----:R-:W-:-:S05]  /*33a0*/  IMAD.WIDE R20, R20, 0x8, R2 ;  /* 0x0000000814147825 */ /* 0x001fca00078e0202 */
[----:B-1----:R-:W-:Y:S01]  /*33b0*/  STG.E.64 desc[UR4][R20.64], RZ ;  /* 0x000000ff14007986 */ /* 0x002fe2000c101b04 */
[----:B------:R-:W-:Y:S05]  /*33c0*/  EXIT ;  /* 0x000000000000794d */ /* 0x000fea0003800000 */
        .weak           $__internal_142_$__cuda_sm20_div_s64
        .type           $__internal_142_$__cuda_sm20_div_s64,@function
        .size           $__internal_142_$__cuda_sm20_div_s64,($__internal_143_$__cuda_sm20_rem_s64 - $__internal_142_$__cuda_sm20_div_s64)
$__internal_142_$__cuda_sm20_div_s64:
        /* <DEDUP_REMOVED lines=86> */
[----:B------:R-:W-:Y:S06]  /*3930*/  RET.REL.NODEC R6 `(_ZN2at6native16triu_tril_kernelIN3c107complexIfEEiLb0ELi1ELb1EEEvNS_4cuda6detail10TensorInfoIT_T0_EENS7_IKS8_S9_EEllS9_) ;  /* 0xffffffc406b07950 */ /* 0x000fec0003c3ffff */
        .weak           $__internal_143_$__cuda_sm20_rem_s64
        .type           $__internal_143_$__cuda_sm20_rem_s64,@function
        .size           $__internal_143_$__cuda_sm20_rem_s64,(.L_x_6433 - $__internal_143_$__cuda_sm20_rem_s64)
$__internal_143_$__cuda_sm20_rem_s64:
        /* <DEDUP_REMOVED lines=75> */
[----:B------:R-:W-:Y:S05]  /*3df0*/  RET.REL.NODEC R6 `(_ZN2at6native16triu_tril_kernelIN3c107complexIfEEiLb0ELi1ELb1EEEvNS_4cuda6detail10TensorInfoIT_T0_EENS7_IKS8_S9_EEllS9_) ;  /* 0xffffffc006807950 */ /* 0x000fea0003c3ffff */
.L_x_4353:
        /* <DEDUP_REMOVED lines=16> */
.L_x_6433:


//--------------------- .text._ZN2at6native16triu_tril_kernelIN3c107complexIdEElLb0ELi1ELb0EEEvNS_4cuda6detail10TensorInfoIT_T0_EENS7_IKS8_S9_EEllS9_ --------------------------
	.section	.text._ZN2at6native16triu_tril_kernelIN3c107complexIdEElLb0ELi1ELb0EEEvNS_4cuda6detail10TensorInfoIT_T0_EENS7_IKS8_S9_EEllS9_,"ax",@progbits
	.align	128
        .global         _ZN2at6native16triu_tril_kernelIN3c107complexIdEElLb0ELi1ELb0EEEvNS_4cuda6detail10TensorInfoIT_T0_EENS7_IKS8_S9_EEllS9_
        .type           _ZN2at6native16triu_tril_kernelIN3c107complexIdEElLb0ELi1ELb0EEEvNS_4cuda6detail10TensorInfoIT_T0_EENS7_IKS8_S9_EEllS9_,@function
        .size           _ZN2at6native16triu_tril_kernelIN3c107complexIdEElLb0ELi1ELb0EEEvNS_4cuda6detail10TensorInfoIT_T0_EENS7_IKS8_S9_EEllS9_,(.L_x_6435 - _ZN2at6native16triu_tril_kernelIN3c107complexIdEElLb0ELi1ELb0EEEvNS_4cuda6detail10TensorInfoIT_T0_EENS7_IKS8_S9_EEllS9_)
        .other          _ZN2at6native16triu_tril_kernelIN3c107complexIdEElLb0ELi1ELb0EEEvNS_4cuda6detail10TensorInfoIT_T0_EENS7_IKS8_S9_EEllS9_,@"STO_CUDA_ENTRY STV_DEFAULT"
_ZN2at6native16triu_tril_kernelIN3c107complexIdEElLb0ELi1ELb0EEEvNS_4cuda6detail10TensorInfoIT_T0_EENS7_IKS8_S9_EEllS9_:
.text._ZN2at6native16triu_tril_kernelIN3c107complexIdEElLb0ELi1ELb0EEEvNS_4cuda6detail10TensorInfoIT_T0_EENS7_IKS8_S9_EEllS9_:
        /* <DEDUP_REMOVED lines=39> */
.L_x_4355:
[----:B------:R-:W0:Y:S01]  /*0270*/  LDCU.64 UR4, c[0x0][0x6d0] ;  /* 0x0000da00ff0477ac */ /* 0x000e220008000a00 */
[----:B------:R-:W-:Y:S01]  /*0280*/  IMAD.MOV.U32 R22, RZ, RZ, R2 ;  /* 0x000000ffff167224 */ /* 0x000fe200078e0002 */
[----:B------:R-:W-:Y:S02]  /*0290*/  MOV R29, R3 ;  /* 0x00000003001d7202 */ /* 0x000fe40000000f00 */
[----:B------:R-:W-:Y:S02]  /*02a0*/  MOV R4, 0x2e0 ;  /* 0x000002e000047802 */ /* 0x000fe40000000f00 */
[----:B0-----:R-:W-:Y:S01]  /*02b0*/  MOV R6, UR4 ;  /* 0x0000000400067c02 */ /* 0x001fe20008000f00 */
[----:B------:R-:W-:-:S07]  /*02c0*/  IMAD.U32 R7, RZ, RZ, UR5 ;  /* 0x00000005ff077e24 */ /* 0x000fce000f8e00ff */
[----:B------:R-:W-:Y:S05]  /*02d0*/  CALL.REL.NOINC `($__internal_144_$__cuda_sm20_div_s64) ;  /* 0x0000004000307944 */ /* 0x000fea0003c00000 */
        /* <DEDUP_REMOVED lines=9> */
.L_x_4356:
[----:B------:R-:W-:Y:S05]  /*0370*/  BSYNC.RECONVERGENT B0 ;  /* 0x0000000000007941 */ /* 0x000fea0003800200 */
.L_x_4354:
        /* <DEDUP_REMOVED lines=31> */
.L_x_4358:
        /* <DEDUP_REMOVED lines=8> */
[----:B------:R-:W-:Y:S05]  /*05f0*/  CALL.REL.NOINC `($__internal_144_$__cuda_sm20_div_s64) ;  /* 0x0000003c00687944 */ /* 0x000fea0003c00000 */
        /* <DEDUP_REMOVED lines=11> */
.L_x_4359:
[----:B------:R-:W-:Y:S05]  /*06b0*/  BSYNC.RECONVERGENT B0 ;  /* 0x0000000000007941 */ /* 0x000fea0003800200 */
.L_x_4357:
        /* <DEDUP_REMOVED lines=35> */
.L_x_4386:
        /* <DEDUP_REMOVED lines=29> */
.L_x_4363:
        /* <DEDUP_REMOVED lines=8> */
[----:B------:R-:W-:Y:S05]  /*0b40*/  CALL.REL.NOINC `($__internal_144_$__cuda_sm20_div_s64) ;  /* 0x0000003800147944 */ /* 0x000fea0003c00000 */
        /* <DEDUP_REMOVED lines=8> */
.L_x_4364:
[----:B------:R-:W-:Y:S05]  /*0bd0*/  BSYNC.RECONVERGENT B0 ;  /* 0x0000000000007941 */ /* 0x000fea0003800200 */
.L_x_4362:
        /* <DEDUP_REMOVED lines=39> */
.L_x_4366:
        /* <DEDUP_REMOVED lines=19> */
.L_x_4367:
[----:B------:R-:W-:Y:S05]  /*0f80*/  BSYNC.RECONVERGENT B0 ;  /* 0x0000000000007941 */ /* 0x000fea0003800200 */
.L_x_4365:
        /* <DEDUP_REMOVED lines=41> */
.L_x_4369:
        /* <DEDUP_REMOVED lines=19> */
.L_x_4370:
[----:B------:R-:W-:Y:S05]  /*1350*/  BSYNC.RECONVERGENT B0 ;  /* 0x0000000000007941 */ /* 0x000fea0003800200 */
.L_x_4368:
        /* <DEDUP_REMOVED lines=41> */
.L_x_4372:
        /* <DEDUP_REMOVED lines=19> */
.L_x_4373:
[----:B------:R-:W-:Y:S05]  /*1720*/  BSYNC.RECONVERGENT B0 ;  /* 0x0000000000007941 */ /* 0x000fea0003800200 */
.L_x_4371:
        /* <DEDUP_REMOVED lines=41> */
.L_x_4375:
        /* <DEDUP_REMOVED lines=19> */
.L_x_4376:
[----:B------:R-:W-:Y:S05]  /*1af0*/  BSYNC.RECONVERGENT B0 ;  /* 0x0000000000007941 */ /* 0x000fea0003800200 */
.L_x_4374:
        /* <DEDUP_REMOVED lines=41> */
.L_x_4378:
        /* <DEDUP_REMOVED lines=19> */
.L_x_4379:
[----:B------:R-:W-:Y:S05]  /*1ec0*/  BSYNC.RECONVERGENT B0 ;  /* 0x0000000000007941 */ /* 0x000fea0003800200 */
.L_x_4377:
        /* <DEDUP_REMOVED lines=41> */
.L_x_4381:
        /* <DEDUP_REMOVED lines=19> */
.L_x_4382:
[----:B------:R-:W-:Y:S05]  /*2290*/  BSYNC.RECONVERGENT B0 ;  /* 0x0000000000007941 */ /* 0x000fea0003800200 */
.L_x_4380:
        /* <DEDUP_REMOVED lines=41> */
.L_x_4384:
        /* <DEDUP_REMOVED lines=19> */
.L_x_4385:
[----:B------:R-:W-:Y:S05]  /*2660*/  BSYNC.RECONVERGENT B0 ;  /* 0x0000000000007941 */ /* 0x000fea0003800200 */
.L_x_4383:
        /* <DEDUP_REMOVED lines=20> */
.L_x_4361:
        /* <DEDUP_REMOVED lines=37> */
.L_x_4389:
        /* <DEDUP_REMOVED lines=8> */
[----:B------:R-:W-:Y:S05]  /*2a80*/  CALL.REL.NOINC `($__internal_144_$__cuda_sm20_div_s64) ;  /* 0x0000001800447944 */ /* 0x000fea0003c00000 */
        /* <DEDUP_REMOVED lines=8> */
.L_x_4390:
[----:B------:R-:W-:Y:S05]  /*2b10*/  BSYNC.RECONVERGENT B0 ;  /* 0x0000000000007941 */ /* 0x000fea0003800200 */
.L_x_4388:
        /* <DEDUP_REMOVED lines=39> */
.L_x_4392:
        /* <DEDUP_REMOVED lines=19> */
.L_x_4393:
[----:B------:R-:W-:Y:S05]  /*2ec0*/  BSYNC.RECONVERGENT B0 ;  /* 0x0000000000007941 */ /* 0x000fea0003800200 */
.L_x_4391:
        /* <DEDUP_REMOVED lines=41> */
.L_x_4395:
        /* <DEDUP_REMOVED lines=8> */
[----:B------:R-:W-:Y:S05]  /*31e0*/  CALL.REL.NOINC `($__internal_144_$__cuda_sm20_div_s64) ;  /* 0x00000010006c7944 */ /* 0x000fea0003c00000 */
        /* <DEDUP_REMOVED lines=10> */
.L_x_4396:
[----:B------:R-:W-:Y:S05]  /*3290*/  BSYNC.RECONVERGENT B0 ;  /* 0x0000000000007941 */ /* 0x000fea0003800200 */
.L_x_4394:
        /* <DEDUP_REMOVED lines=41> */
.L_x_4398:
        /* <DEDUP_REMOVED lines=19> */
.L_x_4399:
[----:B------:R-:W-:Y:S05]  /*3660*/  BSYNC.RECONVERGENT B0 ;  /* 0x0000000000007941 */ /* 0x000fea0003800200 */
.L_x_4397:
        /* <DEDUP_REMOVED lines=13> */
.L_x_4387:
        /* <DEDUP_REMOVED lines=38> */
.L_x_4402:
        /* <DEDUP_REMOVED lines=17> */
.L_x_4403:
[----:B------:R-:W-:Y:S05]  /*3ab0*/  BSYNC.RECONVERGENT B0 ;  /* 0x0000000000007941 */ /* 0x000fea0003800200 */
.L_x_4401:
        /* <DEDUP_REMOVED lines=39> */
.L_x_4405:
        /* <DEDUP_REMOVED lines=19> */
.L_x_4406:
[----:B------:R-:W-:Y:S05]  /*3e60*/  BSYNC.RECONVERGENT B0 ;  /* 0x0000000000007941 */ /* 0x000fea0003800200 */
.L_x_4404:
        /* <DEDUP_REMOVED lines=13> */
.L_x_4400:
        /* <DEDUP_REMOVED lines=30> */
.L_x_4408:
[----:B------:R-:W-:-:S07]  /*4120*/  MOV R4, 0x4140 ;  /* 0x0000414000047802 */ /* 0x000fce0000000f00 */
[----:B------:R-:W-:Y:S05]  /*4130*/  CALL.REL.NOINC `($__internal_145_$__cuda_sm20_rem_s64) ;  /* 0x0000000400f47944 */ /* 0x000fea0003c00000 */
[----:B------:R-:W-:Y:S01]  /*4140*/  MOV R6, R8 ;  /* 0x0000000800067202 */ /* 0x000fe20000000f00 */
[----:B------:R-:W-:-:S07]  /*4150*/  IMAD.MOV.U32 R7, RZ, RZ, R9 ;  /* 0x000000ffff077224 */ /* 0x000fce00078e0009 */
.L_x_4409:
[----:B------:R-:W-:Y:S05]  /*4160*/  BSYNC.RECONVERGENT B0 ;  /* 0x0000000000007941 */ /* 0x000fea0003800200 */
.L_x_4407:
        /* <DEDUP_REMOVED lines=10> */
.L_x_4360:
[----:B------:R-:W0:Y:S01]  /*4210*/  LDCU.64 UR6, c[0x0][0x6c0] ;  /* 0x0000d800ff0677ac */ /* 0x000e220008000a00 */
[----:B------:R-:W-:Y:S01]  /*4220*/  IADD3 R5, P1, PT, R2, -R5, RZ ;  /* 0x8000000502057210 */ /* 0x000fe20007f3e0ff */
[----:B------:R-:W-:Y:S01]  /*4230*/  BSSY.RECONVERGENT B0, `(.L_x_4410) ;  /* 0x0000010000007945 */ /* 0x000fe20003800200 */
[----:B------:R-:W-:Y:S01]  /*4240*/  CS2R R6, SRZ ;  /* 0x0000000000067805 */ /* 0x000fe2000001ff00 */
[----:B------:R-:W1:Y:S02]  /*4250*/  LDCU.64 UR4, c[0x0][UR5+0x520] ;  /* 0x0000a400050477ac */ /* 0x000e640008000a00 */
        /* <DEDUP_REMOVED lines=11> */
[----:B------:R-:W-:-:S06]  /*4310*/  LEA.HI.X R5, R12, UR7, R13, 0x4, P0 ;  /* 0x000000070c057c11 */ /* 0x000fcc00080f240d */
[----:B0-----:R-:W5:Y:S03]  /*4320*/  LDG.E.128 R4, desc[UR4][R4.64] ;  /* 0x0000000404047981 */ /* 0x001f66000c1e1d00 */
.L_x_4411:
[----:B0-----:R-:W-:Y:S05]  /*4330*/  BSYNC.RECONVERGENT B0 ;  /* 0x0000000000007941 */ /* 0x001fea0003800200 */
.L_x_4410:
[----:B------:R-:W-:Y:S05]  /*4340*/  @P1 EXIT ;  /* 0x000000000000194d */ /* 0x000fea0003800000 */
[----:B------:R-:W0:Y:S02]  /*4350*/  LDCU.64 UR6, c[0x0][0x380] ;  /* 0x00007000ff0677ac */ /* 0x000e240008000a00 */
[----:B0-----:R-:W-:-:S04]  /*4360*/  LEA R2, P0, R14, UR6, 0x4 ;  /* 0x000000060e027c11 */ /* 0x001fc8000f8020ff */
[----:B------:R-:W-:-:S05]  /*4370*/  LEA.HI.X R3, R14, UR7, R15, 0x4, P0 ;  /* 0x000000070e037c11 */ /* 0x000fca00080f240f */
[----:B-----5:R-:W-:Y:S01]  /*4380*/  STG.E.128 desc[UR4][R2.64], R4 ;  /* 0x0000000402007986 */ /* 0x020fe2000c101d04 */
[----:B------:R-:W-:Y:S05]  /*4390*/  EXIT ;  /* 0x000000000000794d */ /* 0x000fea0003800000 */
        .weak           $__internal_144_$__cuda_sm20_div_s64
        .type           $__internal_144_$__cuda_sm20_div_s64,@function
        .size           $__internal_144_$__cuda_sm20_div_s64,($__internal_145_$__cuda_sm20_rem_s64 - $__internal_144_$__cuda_sm20_div_s64)
$__internal_144_$__cuda_sm20_div_s64:
        /* <DEDUP_REMOVED lines=86> */
[----:B------:R-:W-:Y:S05]  /*4900*/  RET.REL.NODEC R8 `(_ZN2at6native16triu_tril_kernelIN3c107complexIdEElLb0ELi1ELb0EEEvNS_4cuda6detail10TensorInfoIT_T0_EENS7_IKS8_S9_EEllS9_) ;  /* 0xffffffb408bc7950 */ /* 0x000fea0003c3ffff */
        .weak           $__internal_145_$__cuda_sm20_rem_s64
        .type           $__internal_145_$__cuda_sm20_rem_s64,@function
        .size           $__internal_145_$__cuda_sm20_rem_s64,(.L_x_6435 - $__internal_145_$__cuda_sm20_rem_s64)
$__internal_145_$__cuda_sm20_rem_s64:
        /* <DEDUP_REMOVED lines=80> */
[----:B------:R-:W-:Y:S06]  /*4e10*/  RET.REL.NODEC R6 `(_ZN2at6native16triu_tril_kernelIN3c107complexIdEElLb0ELi1ELb0EEEvNS_4cuda6detail10TensorInfoIT_T0_EENS7_IKS8_S9_EEllS9_) ;  /* 0xffffffb006787950 */ /* 0x000fec0003c3ffff */
.L_x_4412:
        /* <DEDUP_REMOVED lines=14> */
.L_x_6435:


//--------------------- .text._ZN2at6native16triu_tril_kernelIN3c107complexIdEElLb0ELi1ELb1EEEvNS_4cuda6detail10TensorInfoIT_T0_EENS7_IKS8_S9_EEllS9_ --------------------------
	.section	.text._ZN2at6native16triu_tril_kernelIN3c107complexIdEElLb0ELi1ELb1EEEvNS_4cuda6detail10TensorInfoIT_T0_EENS7_IKS8_S9_EEllS9_,"ax",@progbits
	.align	128
        .global         _ZN2at6native16triu_tril_kernelIN3c107complexIdEElLb0ELi1ELb1EEEvNS_4cuda6detail10TensorInfoIT_T0_EENS7_IKS8_S9_EEllS9_
        .type           _ZN2at6native16triu_tril_kernelIN3c107complexIdEElLb0ELi1ELb1EEEvNS_4cuda6detail10TensorInfoIT_T0_EENS7_IKS8_S9_EEllS9_,@function
        .size           _ZN2at6native16triu_tril_kernelIN3c107complexIdEElLb0ELi1ELb1EEEvNS_4cuda6detail10TensorInfoIT_T0_EENS7_IKS8_S9_EEllS9_,(.L_x_6437 - _ZN2at6native16triu_tril_kernelIN3c107complexIdEElLb0ELi1ELb1EEEvNS_4cuda6detail10TensorInfoIT_T0_EENS7_IKS8_S9_EEllS9_)
        .other          _ZN2at6native16triu_tril_kernelIN3c107complexIdEElLb0ELi1ELb1EEEvNS_4cuda6detail10TensorInfoIT_T0_EENS7_IKS8_S9_EEllS9_,@"STO_CUDA_ENTRY STV_DEFAULT"
_ZN2at6native16triu_tril_kernelIN3c107complexIdEElLb0ELi1ELb1EEEvNS_4cuda6detail10TensorInfoIT_T0_EENS7_IKS8_S9_EEllS9_:
.text._ZN2at6native16triu_tril_kernelIN3c107complexIdEElLb0ELi1ELb1EEEvNS_4cuda6detail10TensorInfoIT_T0_EENS7_IKS8_S9_EEllS9_:
        /* <DEDUP_REMOVED lines=39> */
.L_x_4414:
[----:B------:R-:W0:Y:S01]  /*0270*/  LDCU.64 UR4, c[0x0][0x6d0] ;  /* 0x0000da00ff0477ac */ /* 0x000e220008000a00 */
[----:B------:R-:W-:Y:S01]  /*0280*/  IMAD.MOV.U32 R6, RZ, RZ, R2 ;  /* 0x000000ffff067224 */ /* 0x000fe200078e0002 */
[----:B------:R-:W-:Y:S02]  /*0290*/  MOV R25, R3 ;  /* 0x0000000300197202 */ /* 0x000fe40000000f00 */
[----:B------:R-:W-:Y:S02]  /*02a0*/  MOV R4, 0x2e0 ;  /* 0x000002e000047802 */ /* 0x000fe40000000f00 */
[----:B0-----:R-:W-:Y:S01]  /*02b0*/  MOV R8, UR4 ;  /* 0x0000000400087c02 */ /* 0x001fe20008000f00 */
[----:B------:R-:W-:-:S07]  /*02c0*/  IMAD.U32 R7, RZ, RZ, UR5 ;  /* 0x00000005ff077e24 */ /* 0x000fce000f8e00ff */
[----:B------:R-:W-:Y:S05]  /*02d0*/  CALL.REL.NOINC `($__internal_146_$__cuda_sm20_div_s64) ;  /* 0x0000003800ac7944 */ /* 0x000fea0003c00000 */
[----:B------:R-:W0:Y:S01]  /*02e0*/  LDCU.64 UR4, c[0x0][0x6d0] ;  /* 0x0000da00ff0477ac */ /* 0x000e220008000a00 */
[----:B------:R-:W-:-:S05]  /*02f0*/  IADD3 R5, P0, PT, RZ, -R18, RZ ;  /* 0x80000012ff057210 */ /* 0x000fca0007f1e0ff */
[----:B------:R-:W-:-:S04]  /*0300*/  IMAD.X R0, RZ, RZ, ~R19, P0 ;  /* 0x000000ffff007224 */ /* 0x000fc800000e0e13 */
[----:B0-----:R-:W-:Y:S02]  /*0310*/  IMAD R0, R0, UR4, RZ ;  /* 0x0000000400007c24 */ /* 0x001fe4000f8e02ff */
[----:B------:R-:W-:-:S04]  /*0320*/  IMAD.WIDE.U32 R2, R5, UR4, R2 ;  /* 0x0000000405027c25 */ /* 0x000fc8000f8e0002 */
[----:B------:R-:W-:-:S05]  /*0330*/  IMAD R5, R5, UR5, R0 ;  /* 0x0000000505057c24 */ /* 0x000fca000f8e0200 */
[----:B------:R-:W-:-:S07]  /*0340*/  IADD3 R0, PT, PT, R3, R5, RZ ;  /* 0x0000000503007210 */ /* 0x000fce0007ffe0ff */
.L_x_4415:
[----:B------:R-:W-:Y:S05]  /*0350*/  BSYNC.RECONVERGENT B0 ;  /* 0x0000000000007941 */ /* 0x000fea0003800200 */
.L_x_4413:
        /* <DEDUP_REMOVED lines=26> */
.L_x_4417:
        /* <DEDUP_REMOVED lines=8> */
[----:B------:R-:W-:Y:S05]  /*0580*/  CALL.REL.NOINC `($__internal_147_$__cuda_sm20_rem_s64) ;  /* 0x0000003c005c7944 */ /* 0x000fea0003c00000 */
[----:B------:R-:W-:Y:S01]  /*0590*/  IMAD.MOV.U32 R14, RZ, RZ, R8 ;  /* 0x000000ffff0e7224 */ /* 0x000fe200078e0008 */
[----:B------:R-:W-:-:S07]  /*05a0*/  MOV R15, R9 ;  /* 0x00000009000f7202 */ /* 0x000fce0000000f00 */
.L_x_4418:
[----:B------:R-:W-:Y:S05]  /*05b0*/  BSYNC.RECONVERGENT B0 ;  /* 0x0000000000007941 */ /* 0x000fea0003800200 */
.L_x_4416:
        /* <DEDUP_REMOVED lines=32> */
.L_x_4420:
[----:B------:R-:W-:Y:S01]  /*07c0*/  IMAD.U32 R6, RZ, RZ, UR6 ;  /* 0x00000006ff067e24 */ /* 0x000fe2000f8e00ff */
[----:B------:R-:W-:Y:S01]  /*07d0*/  MOV R9, UR7 ;  /* 0x0000000700097c02 */ /* 0x000fe20008000f00 */
[----:B------:R-:W-:Y:S01]  /*07e0*/  IMAD.U32 R8, RZ, RZ, UR6 ;  /* 0x00000006ff087e24 */ /* 0x000fe2000f8e00ff */
[----:B------:R-:W-:Y:S01]  /*07f0*/  MOV R7, UR7 ;  /* 0x0000000700077c02 */ /* 0x000fe20008000f00 */
[----:B------:R-:W-:Y:S01]  /*0800*/  IMAD.MOV.U32 R6, RZ, RZ, R18 ;  /* 0x000000ffff067224 */ /* 0x000fe200078e0012 */
[----:B------:R-:W-:Y:S02]  /*0810*/  MOV R25, R19 ;  /* 0x0000001300197202 */ /* 0x000fe40000000f00 */
[----:B------:R-:W-:-:S07]  /*0820*/  MOV R4, 0x840 ;  /* 0x0000084000047802 */ /* 0x000fce0000000f00 */
[----:B0-----:R-:W-:Y:S05]  /*0830*/  CALL.REL.NOINC `($__internal_146_$__cuda_sm20_div_s64) ;  /* 0x0000003400547944 */ /* 0x001fea0003c00000 */
[----:B------:R-:W-:Y:S01]  /*0840*/  IMAD.MOV.U32 R6, RZ, RZ, R18 ;  /* 0x000000ffff067224 */ /* 0x000fe200078e0012 */
[----:B------:R-:W-:-:S07]  /*0850*/  MOV R13, R19 ;  /* 0x00000013000d7202 */ /* 0x000fce0000000f00 */
.L_x_4421:
[----:B0-----:R-:W-:Y:S05]  /*0860*/  BSYNC.RECONVERGENT B0 ;  /* 0x0000000000007941 */ /* 0x001fea0003800200 */
.L_x_4419:
        /* <DEDUP_REMOVED lines=24> */
.L_x_4448:
        /* <DEDUP_REMOVED lines=28> */
.L_x_4425:
[----:B------:R-:W-:Y:S01]  /*0bb0*/  MOV R11, UR13 ;  /* 0x0000000d000b7c02 */ /* 0x000fe20008000f00 */
[----:B------:R-:W-:Y:S01]  /*0bc0*/  IMAD.U32 R8, RZ, RZ, UR12 ;  /* 0x0000000cff087e24 */ /* 0x000fe2000f8e00ff */
[----:B------:R-:W-:Y:S01]  /*0bd0*/  MOV R9, UR13 ;  /* 0x0000000d00097c02 */ /* 0x000fe20008000f00 */
[----:B------:R-:W-:Y:S01]  /*0be0*/  IMAD.U32 R10, RZ, RZ, UR12 ;  /* 0x0000000cff0a7e24 */ /* 0x000fe2000f8e00ff */
[----:B------:R-:W-:Y:S01]  /*0bf0*/  MOV R25, R13 ;  /* 0x0000000d00197202 */ /* 0x000fe20000000f00 */
[----:B------:R-:W-:Y:S01]  /*0c00*/  IMAD.MOV.U32 R7, RZ, RZ, R11 ;  /* 0x000000ffff077224 */ /* 0x000fe200078e000b */
[----:B------:R-:W-:-:S07]  /*0c10*/  MOV R4, 0xc30 ;  /* 0x00000c3000047802 */ /* 0x000fce0000000f00 */
[----:B------:R-:W-:Y:S05]  /*0c20*/  CALL.REL.NOINC `($__internal_146_$__cuda_sm20_div_s64) ;  /* 0x0000003000587944 */ /* 0x000fea0003c00000 */
        /* <DEDUP_REMOVED lines=9> */
.L_x_4426:
[----:B------:R-:W-:Y:S05]  /*0cc0*/  BSYNC.RECONVERGENT B0 ;  /* 0x0000000000007941 */ /* 0x000fea0003800200 */
.L_x_4424:
        /* <DEDUP_REMOVED lines=34> */
.L_x_4428:
        /* <DEDUP_REMOVED lines=18> */
.L_x_4429:
[----:B------:R-:W-:Y:S05]  /*1010*/  BSYNC.RECONVERGENT B0 ;  /* 0x0000000000007941 */ /* 0x000fea0003800200 */
.L_x_4427:
        /* <DEDUP_REMOVED lines=35> */
.L_x_4431:
[----:B------:R-:W-:Y:S01]  /*1250*/  IMAD.U32 R6, RZ, RZ, UR16 ;  /* 0x00000010ff067e24 */ /* 0x000fe2000f8e00ff */
[----:B------:R-:W-:Y:S01]  /*1260*/  MOV R9, UR17 ;  /* 0x0000001100097c02 */ /* 0x000fe20008000f00 */
[----:B------:R-:W-:Y:S01]  /*1270*/  IMAD.U32 R8, RZ, RZ, UR16 ;  /* 0x00000010ff087e24 */ /* 0x000fe2000f8e00ff */
[----:B------:R-:W-:Y:S01]  /*1280*/  MOV R7, UR17 ;  /* 0x0000001100077c02 */ /* 0x000fe20008000f00 */
[----:B------:R-:W-:Y:S01]  /*1290*/  IMAD.MOV.U32 R6, RZ, RZ, R16 ;  /* 0x000000ffff067224 */ /* 0x000fe200078e0010 */
[----:B------:R-:W-:Y:S02]  /*12a0*/  MOV R25, R17 ;  /* 0x0000001100197202 */ /* 0x000fe40000000f00 */
[----:B------:R-:W-:-:S07]  /*12b0*/  MOV R4, 0x12d0 ;  /* 0x000012d000047802 */ /* 0x000fce0000000f00 */
[----:B------:R-:W-:Y:S05]  /*12c0*/  CALL.REL.NOINC `($__internal_146_$__cuda_sm20_div_s64) ;  /* 0x0000002800b07944 */ /* 0x000fea0003c00000 */
        /* <DEDUP_REMOVED lines=10> */
.L_x_4432:
[----:B------:R-:W-:Y:S05]  /*1370*/  BSYNC.RECONVERGENT B0 ;  /* 0x0000000000007941 */ /* 0x000fea0003800200 */
.L_x_4430:
        /* <DEDUP_REMOVED lines=35> */
.L_x_4434:
        /* <DEDUP_REMOVED lines=18> */
.L_x_4435:
[----:B------:R-:W-:Y:S05]  /*16d0*/  BSYNC.RECONVERGENT B0 ;  /* 0x0000000000007941 */ /* 0x000fea0003800200 */
.L_x_4433:
        /* <DEDUP_REMOVED lines=35> */
.L_x_4437:
        /* <DEDUP_REMOVED lines=18> */
.L_x_4438:
[----:B------:R-:W-:Y:S05]  /*1a30*/  BSYNC.RECONVERGENT B0 ;  /* 0x0000000000007941 */ /* 0x000fea0003800200 */
.L_x_4436:
        /* <DEDUP_REMOVED lines=34> */
.L_x_4440:
        /* <DEDUP_REMOVED lines=18> */
.L_x_4441:
[----:B------:R-:W-:Y:S05]  /*1d80*/  BSYNC.RECONVERGENT B0 ;  /* 0x0000000000007941 */ /* 0x000fea0003800200 */
.L_x_4439:
        /* <DEDUP_REMOVED lines=34> */
.L_x_4443:
        /* <DEDUP_REMOVED lines=18> */
.L_x_4444:
[----:B------:R-:W-:Y:S05]  /*20d0*/  BSYNC.RECONVERGENT B0 ;  /* 0x0000000000007941 */ /* 0x000fea0003800200 */
.L_x_4442:
        /* <DEDUP_REMOVED lines=34> */
.L_x_4446:
        /* <DEDUP_REMOVED lines=18> */
.L_x_4447:
[----:B------:R-:W-:Y:S05]  /*2420*/  BSYNC.RECONVERGENT B0 ;  /* 0x0000000000007941 */ /* 0x000fea0003800200 */
.L_x_4445:
        /* <DEDUP_REMOVED lines=14> */
.L_x_4423:
        /* <DEDUP_REMOVED lines=36> */
.L_x_4451:
        /* <DEDUP_REMOVED lines=17> */
.L_x_4452:
[----:B------:R-:W-:Y:S05]  /*2860*/  BSYNC.RECONVERGENT B0 ;  /* 0x0000000000007941 */ /* 0x000fea0003800200 */
.L_x_4450:
        /* <DEDUP_REMOVED lines=33> */
.L_x_4454:
        /* <DEDUP_REMOVED lines=18> */
.L_x_4455:
[----:B------:R-:W-:Y:S05]  /*2ba0*/  BSYNC.RECONVERGENT B0 ;  /* 0x0000000000007941 */ /* 0x000fea0003800200 */
.L_x_4453:
        /* <DEDUP_REMOVED lines=34> */
.L_x_4457:
        /* <DEDUP_REMOVED lines=18> */
.L_x_4458:
[----:B------:R-:W-:Y:S05]  /*2ef0*/  BSYNC.RECONVERGENT B0 ;  /* 0x0000000000007941 */ /* 0x000fea0003800200 */
.L_x_4456:
        /* <DEDUP_REMOVED lines=34> */
.L_x_4460:
        /* <DEDUP_REMOVED lines=18> */
.L_x_4461:
[----:B------:R-:W-:Y:S05]  /*3240*/  BSYNC.RECONVERGENT B0 ;  /* 0x0000000000007941 */ /* 0x000fea0003800200 */
.L_x_4459:
[----:B------:R-:W0:Y:S01]  /*3250*/  LDCU.64 UR8, c[0x0][UR4+0x438] ;  /* 0x00008700040877ac */ /* 0x000e220008000a00 */
[----:B------:R-:W-:Y:S01]  /*3260*/  IMAD.MOV.U32 R16, RZ, RZ, R14 ;  /* 0x000000ffff107224 */ /* 0x000fe200078e000e */
[----:B------:R-:W-:Y:S01]  /*3270*/  UIADD3 UR7, UPT, UPT, UR7, -0x4, URZ ;  /* 0xfffffffc07077890 */ /* 0x000fe2000fffe0ff */
[C---:B0-----:R-:W-:Y:S02]  /*3280*/  IMAD R7, R8.reuse, UR9, RZ ;  /* 0x0000000908077c24 */ /* 0x041fe4000f8e02ff */
[----:B------:R-:W-:-:S04]  /*3290*/  IMAD.WIDE.U32 R14, R8, UR8, R16 ;  /* 0x00000008080e7c25 */ /* 0x000fc8000f8e0010 */
[----:B------:R-:W-:-:S05]  /*32a0*/  IMAD R7, R4, UR8, R7 ;  /* 0x0000000804077c24 */ /* 0x000fca000f8e0207 */
[----:B------:R-:W-:-:S07]  /*32b0*/  IADD3 R15, PT, PT, R15, R7, RZ ;  /* 0x000000070f0f7210 */ /* 0x000fce0007ffe0ff */
.L_x_4449:
        /* <DEDUP_REMOVED lines=37> */
.L_x_4464:
        /* <DEDUP_REMOVED lines=17> */
.L_x_4465:
[----:B------:R-:W-:Y:S05]  /*3620*/  BSYNC.RECONVERGENT B0 ;  /* 0x0000000000007941 */ /* 0x000fea0003800200 */
.L_x_4463:
        /* <DEDUP_REMOVED lines=33> */
.L_x_4467:
        /* <DEDUP_REMOVED lines=18> */
.L_x_4468:
[----:B------:R-:W-:Y:S05]  /*3960*/  BSYNC.RECONVERGENT B0 ;  /* 0x0000000000007941 */ /* 0x000fea0003800200 */
.L_x_4466:
[----:B------:R-:W0:Y:S01]  /*3970*/  LDCU.64 UR8, c[0x0][UR4+0x448] ;  /* 0x00008900040877ac */ /* 0x000e220008000a00 */
[----:B------:R-:W-:Y:S01]  /*3980*/  IMAD.MOV.U32 R16, RZ, RZ, R14 ;  /* 0x000000ffff107224 */ /* 0x000fe200078e000e */
[----:B------:R-:W-:Y:S01]  /*3990*/  UIADD3 UR7, UPT, UPT, UR7, -0x2, URZ ;  /* 0xfffffffe07077890 */ /* 0x000fe2000fffe0ff */
[C---:B0-----:R-:W-:Y:S02]  /*39a0*/  IMAD R7, R8.reuse, UR9, RZ ;  /* 0x0000000908077c24 */ /* 0x041fe4000f8e02ff */
[----:B------:R-:W-:-:S04]  /*39b0*/  IMAD.WIDE.U32 R14, R8, UR8, R16 ;  /* 0x00000008080e7c25 */ /* 0x000fc8000f8e0010 */
[----:B------:R-:W-:-:S05]  /*39c0*/  IMAD R7, R4, UR8, R7 ;  /* 0x0000000804077c24 */ /* 0x000fca000f8e0207 */
[----:B------:R-:W-:-:S07]  /*39d0*/  IADD3 R15, PT, PT, R15, R7, RZ ;  /* 0x000000070f0f7210 */ /* 0x000fce0007ffe0ff */
.L_x_4462:
        /* <DEDUP_REMOVED lines=29> */
.L_x_4470:
        /* <DEDUP_REMOVED lines=8> */
[----:B------:R-:W-:Y:S05]  /*3c30*/  CALL.REL.NOINC `($__internal_147_$__cuda_sm20_rem_s64) ;  /* 0x0000000400b07944 */ /* 0x000fea0003c00000 */
[----:B------:R-:W-:Y:S01]  /*3c40*/  IMAD.MOV.U32 R6, RZ, RZ, R8 ;  /* 0x000000ffff067224 */ /* 0x000fe200078e0008 */
[----:B------:R-:W-:-:S07]  /*3c50*/  MOV R7, R9 ;  /* 0x0000000900077202 */ /* 0x000fce0000000f00 */
.L_x_4471:
[----:B------:R-:W-:Y:S05]  /*3c60*/  BSYNC.RECONVERGENT B0 ;  /* 0x0000000000007941 */ /* 0x000fea0003800200 */
.L_x_4469:
[----:B------:R-:W0:Y:S02]  /*3c70*/  LDCU.64 UR8, c[0x0][UR8+0x450] ;  /* 0x00008a00080877ac */ /* 0x000e240008000a00 */
[C---:B0-----:R-:W-:Y:S02]  /*3c80*/  IMAD R9, R6.reuse, UR9, RZ ;  /* 0x0000000906097c24 */ /* 0x041fe4000f8e02ff */
[----:B------:R-:W-:-:S04]  /*3c90*/  IMAD.WIDE.U32 R14, R6, UR8, R14 ;  /* 0x00000008060e7c25 */ /* 0x000fc8000f8e000e */
[----:B------:R-:W-:-:S04]  /*3ca0*/  IMAD R9, R7, UR8, R9 ;  /* 0x0000000807097c24 */ /* 0x000fc8000f8e0209 */
[----:B------:R-:W-:-:S07]  /*3cb0*/  IMAD.IADD R15, R15, 0x1, R9 ;  /* 0x000000010f0f7824 */ /* 0x000fce00078e0209 */
.L_x_4422:
        /* <DEDUP_REMOVED lines=11> */
[----:B-1----:R-:W-:Y:S01]  /*3d70*/  STG.E.128 desc[UR4][R2.64], RZ ;  /* 0x000000ff02007986 */ /* 0x002fe2000c101d04 */
[----:B------:R-:W-:Y:S05]  /*3d80*/  EXIT ;  /* 0x000000000000794d */ /* 0x000fea0003800000 */
        .weak           $__internal_146_$__cuda_sm20_div_s64
        .type           $__internal_146_$__cuda_sm20_div_s64,@function
        .size           $__internal_146_$__cuda_sm20_div_s64,($__internal_147_$__cuda_sm20_rem_s64 - $__internal_146_$__cuda_sm20_div_s64)
$__internal_146_$__cuda_sm20_div_s64:
        /* <DEDUP_REMOVED lines=86> */
[----:B------:R-:W-:Y:S05]  /*42f0*/  RET.REL.NODEC R8 `(_ZN2at6native16triu_tril_kernelIN3c107complexIdEElLb0ELi1ELb1EEEvNS_4cuda6detail10TensorInfoIT_T0_EENS7_IKS8_S9_EEllS9_) ;  /* 0xffffffbc08407950 */ /* 0x000fea0003c3ffff */
        .weak           $__internal_147_$__cuda_sm20_rem_s64
        .type           $__internal_147_$__cuda_sm20_rem_s64,@function
        .size           $__internal_147_$__cuda_sm20_rem_s64,(.L_x_6437 - $__internal_147_$__cuda_sm20_rem_s64)
$__internal_147_$__cuda_sm20_rem_s64:
        /* <DEDUP_REMOVED lines=80> */
[----:B------:R-:W-:Y:S06]  /*4800*/  RET.REL.NODEC R6 `(_ZN2at6native16triu_tril_kernelIN3c107complexIdEElLb0ELi1ELb1EEEvNS_4cuda6detail10TensorInfoIT_T0_EENS7_IKS8_S9_EEllS9_) ;  /* 0xffffffb406fc7950 */ /* 0x000fec0003c3ffff */
.L_x_4472:
        /* <DEDUP_REMOVED lines=15> */
.L_x_6437:


//--------------------- .text._ZN2at6native16triu_tril_kernelIN3c107complexIdEEiLb0ELi1ELb0EEEvNS_4cuda6detail10TensorInfoIT_T0_EENS7_IKS8_S9_EEllS9_ --------------------------
	.section	.text._ZN2at6native16triu_tril_kernelIN3c107complexIdEEiLb0ELi1ELb0EEEvNS_4cuda6detail10TensorInfoIT_T0_EENS7_IKS8_S9_EEllS9_,"ax",@progbits
	.align	128
        .global         _ZN2at6native16triu_tril_kernelIN3c107complexIdEEiLb0ELi1ELb0EEEvNS_4cuda6detail10TensorInfoIT_T0_EENS7_IKS8_S9_EEllS9_
        .type           _ZN2at6native16triu_tril_kernelIN3c107complexIdEEiLb0ELi1ELb0EEEvNS_4cuda6detail10TensorInfoIT_T0_EENS7_IKS8_S9_EEllS9_,@function
        .size           _ZN2at6native16triu_tril_kernelIN3c107complexIdEEiLb0ELi1ELb0EEEvNS_4cuda6detail10TensorInfoIT_T0_EENS7_IKS8_S9_EEllS9_,(.L_x_6439 - _ZN2at6native16triu_tril_kernelIN3c107complexIdEEiLb0ELi1ELb0EEEvNS_4cuda6detail10TensorInfoIT_T0_EENS7_IKS8_S9_EEllS9_)
        .other          _ZN2at6native16triu_tril_kernelIN3c107complexIdEEiLb0ELi1ELb0EEEvNS_4cuda6detail10TensorInfoIT_T0_EENS7_IKS8_S9_EEllS9_,@"STO_CUDA_ENTRY STV_DEFAULT"
_ZN2at6native16triu_tril_kernelIN3c107complexIdEEiLb0ELi1ELb0EEEvNS_4cuda6detail10TensorInfoIT_T0_EENS7_IKS8_S9_EEllS9_:
.text._ZN2at6native16triu_tril_kernelIN3c107complexIdEEiLb0ELi1ELb0EEEvNS_4cuda6detail10TensorInfoIT_T0_EENS7_IKS8_S9_EEllS9_:
        /* <DEDUP_REMOVED lines=38> */
.L_x_4474:
[----:B------:R-:W0:Y:S01]  /*0260*/  LDCU UR6, c[0x0][0x540] ;  /* 0x0000a800ff0677ac */ /* 0x000e220008000800 */
[----:B------:R-:W-:Y:S01]  /*0270*/  IMAD.MOV.U32 R10, RZ, RZ, R12 ;  /* 0x000000ffff0a7224 */ /* 0x000fe200078e000c */
[----:B------:R-:W-:Y:S01]  /*0280*/  MOV R7, R13 ;  /* 0x0000000d00077202 */ /* 0x000fe20000000f00 */
[----:B------:R-:W-:Y:S01]  /*0290*/  IMAD.U32 R4, RZ, RZ, UR4 ;  /* 0x00000004ff047e24 */ /* 0x000fe2000f8e00ff */
[----:B------:R-:W-:Y:S02]  /*02a0*/  MOV R2, 0x2d0 ;  /* 0x000002d000027802 */ /* 0x000fe40000000f00 */
[----:B0-----:R-:W-:-:S07]  /*02b0*/  MOV R5, UR6 ;  /* 0x0000000600057c02 */ /* 0x001fce0008000f00 */
[----:B------:R-:W-:Y:S05]  /*02c0*/  CALL.REL.NOINC `($__internal_148_$__cuda_sm20_div_s64) ;  /* 0x0000003000107944 */ /* 0x000fea0003c00000 */
[----:B------:R-:W0:Y:S01]  /*02d0*/  LDCU UR6, c[0x0][0x540] ;  /* 0x0000a800ff0677ac */ /* 0x000e220008000800 */
[----:B------:R-:W-:Y:S01]  /*02e0*/  IMAD.MOV R3, RZ, RZ, -R9 ;  /* 0x000000ffff037224 */ /* 0x000fe200078e0a09 */
[----:B------:R-:W-:Y:S01]  /*02f0*/  MOV R16, R9 ;  /* 0x0000000900107202 */ /* 0x000fe20000000f00 */
[----:B------:R-:W-:Y:S02]  /*0300*/  IMAD.MOV.U32 R17, RZ, RZ, R4 ;  /* 0x000000ffff117224 */ /* 0x000fe400078e0004 */
[----:B0-----:R-:W-:-:S07]  /*0310*/  IMAD R0, R3, UR6, R12 ;  /* 0x0000000603007c24 */ /* 0x001fce000f8e020c */
.L_x_4475:
[----:B------:R-:W-:Y:S05]  /*0320*/  BSYNC.RECONVERGENT B0 ;  /* 0x0000000000007941 */ /* 0x000fea0003800200 */
.L_x_4473:
        /* <DEDUP_REMOVED lines=30> */
.L_x_4477:
[----:B------:R-:W-:Y:S01]  /*0510*/  IMAD.MOV.U32 R10, RZ, RZ, R16 ;  /* 0x000000ffff0a7224 */ /* 0x000fe200078e0010 */
[----:B------:R-:W-:Y:S01]  /*0520*/  MOV R7, R17 ;  /* 0x0000001100077202 */ /* 0x000fe20000000f00 */
[----:B------:R-:W-:Y:S01]  /*0530*/  IMAD.U32 R5, RZ, RZ, UR5 ;  /* 0x00000005ff057e24 */ /* 0x000fe2000f8e00ff */
[----:B------:R-:W-:Y:S02]  /*0540*/  MOV R4, UR6 ;  /* 0x0000000600047c02 */ /* 0x000fe40008000f00 */
[----:B------:R-:W-:-:S07]  /*0550*/  MOV R2, 0x570 ;  /* 0x0000057000027802 */ /* 0x000fce0000000f00 */
[----:B------:R-:W-:Y:S05]  /*0560*/  CALL.REL.NOINC `($__internal_148_$__cuda_sm20_div_s64) ;  /* 0x0000002c00687944 */ /* 0x000fea0003c00000 */
[----:B------:R-:W-:Y:S01]  /*0570*/  IMAD.MOV R3, RZ, RZ, -R9 ;  /* 0x000000ffff037224 */ /* 0x000fe200078e0a09 */
[----:B------:R-:W-:-:S03]  /*0580*/  MOV R12, R9 ;  /* 0x00000009000c7202 */ /* 0x000fc60000000f00 */
[----:B------:R-:W-:-:S07]  /*0590*/  IMAD R3, R3, UR5, R16 ;  /* 0x0000000503037c24 */ /* 0x000fce000f8e0210 */
.L_x_4478:
[----:B------:R-:W-:Y:S05]  /*05a0*/  BSYNC.RECONVERGENT B0 ;  /* 0x0000000000007941 */ /* 0x000fea0003800200 */
.L_x_4476:
        /* <DEDUP_REMOVED lines=19> */
.L_x_4505:
        /* <DEDUP_REMOVED lines=30> */
.L_x_4482:
[----:B------:R-:W-:Y:S01]  /*08c0*/  MOV R7, R4 ;  /* 0x0000000400077202 */ /* 0x000fe20000000f00 */
[----:B------:R-:W-:Y:S01]  /*08d0*/  IMAD.MOV.U32 R10, RZ, RZ, R12 ;  /* 0x000000ffff0a7224 */ /* 0x000fe200078e000c */
[----:B------:R-:W-:Y:S01]  /*08e0*/  MOV R5, UR8 ;  /* 0x0000000800057c02 */ /* 0x000fe20008000f00 */
[----:B------:R-:W-:Y:S01]  /*08f0*/  IMAD.U32 R4, RZ, RZ, UR10 ;  /* 0x0000000aff047e24 */ /* 0x000fe2000f8e00ff */
[----:B------:R-:W-:-:S07]  /*0900*/  MOV R2, 0x920 ;  /* 0x0000092000027802 */ /* 0x000fce0000000f00 */
[----:B------:R-:W-:Y:S05]  /*0910*/  CALL.REL.NOINC `($__internal_148_$__cuda_sm20_div_s64) ;  /* 0x00000028007c7944 */ /* 0x000fea0003c00000 */
[----:B------:R-:W-:Y:S01]  /*0920*/  IADD3 R5, PT, PT, -R9, RZ, RZ ;  /* 0x000000ff09057210 */ /* 0x000fe20007ffe1ff */
[----:B------:R-:W-:Y:S01]  /*0930*/  IMAD.MOV.U32 R16, RZ, RZ, R9 ;  /* 0x000000ffff107224 */ /* 0x000fe200078e0009 */
[----:B------:R-:W-:-:S03]  /*0940*/  MOV R17, R4 ;  /* 0x0000000400117202 */ /* 0x000fc60000000f00 */
[----:B------:R-:W-:-:S07]  /*0950*/  IMAD R5, R5, UR8, R12 ;  /* 0x0000000805057c24 */ /* 0x000fce000f8e020c */
.L_x_4483:
[----:B------:R-:W-:Y:S05]  /*0960*/  BSYNC.RECONVERGENT B0 ;  /* 0x0000000000007941 */ /* 0x000fea0003800200 */
.L_x_4481:
        /* <DEDUP_REMOVED lines=34> */
.L_x_4485:
        /* <DEDUP_REMOVED lines=10> */
.L_x_4486:
[----:B------:R-:W-:Y:S05]  /*0c30*/  BSYNC.RECONVERGENT B0 ;  /* 0x0000000000007941 */ /* 0x000fea0003800200 */
.L_x_4484:
        /* <DEDUP_REMOVED lines=34> */
.L_x_4488:
        /* <DEDUP_REMOVED lines=10> */
.L_x_4489:
[----:B------:R-:W-:Y:S05]  /*0f00*/  BSYNC.RECONVERGENT B0 ;  /* 0x0000000000007941 */ /* 0x000fea0003800200 */
.L_x_4487:
        /* <DEDUP_REMOVED lines=34> */
.L_x_4491:
        /* <DEDUP_REMOVED lines=10> */
.L_x_4492:
[----:B------:R-:W-:Y:S05]  /*11d0*/  BSYNC.RECONVERGENT B0 ;  /* 0x0000000000007941 */ /* 0x000fea0003800200 */
.L_x_4490:
        /* <DEDUP_REMOVED lines=34> */
.L_x_4494:
        /* <DEDUP_REMOVED lines=10> */
.L_x_4495:
[----:B------:R-:W-:Y:S05]  /*14a0*/  BSYNC.RECONVERGENT B0 ;  /* 0x0000000000007941 */ /* 0x000fea0003800200 */
.L_x_4493:
        /* <DEDUP_REMOVED lines=34> */
.L_x_4497:
        /* <DEDUP_REMOVED lines=10> */
.L_x_4498:
[----:B------:R-:W-:Y:S05]  /*1770*/  BSYNC.RECONVERGENT B0 ;  /* 0x0000000000007941 */ /* 0x000fea0003800200 */
.L_x_4496:
        /* <DEDUP_REMOVED lines=34> */
.L_x_4500:
        /* <DEDUP_REMOVED lines=10> */
.L_x_4501:
[----:B------:R-:W-:Y:S05]  /*1a40*/  BSYNC.RECONVERGENT B0 ;  /* 0x0000000000007941 */ /* 0x000fea0003800200 */
.L_x_4499:
        /* <DEDUP_REMOVED lines=32> */
.L_x_4503:
        /* <DEDUP_REMOVED lines=9> */
.L_x_4504:
[----:B------:R-:W-:Y:S05]  /*1ce0*/  BSYNC.RECONVERGENT B0 ;  /* 0x0000000000007941 */ /* 0x000fea0003800200 */
.L_x_4502:
        /* <DEDUP_REMOVED lines=9> */
.L_x_4480:
        /* <DEDUP_REMOVED lines=34> */
.L_x_4508:
        /* <DEDUP_REMOVED lines=10> */
.L_x_4509:
[----:B------:R-:W-:Y:S05]  /*2040*/  BSYNC.RECONVERGENT B0 ;  /* 0x0000000000007941 */ /* 0x000fea0003800200 */
.L_x_4507:
        /* <DEDUP_REMOVED lines=36> */
.L_x_4511:
        /* <DEDUP_REMOVED lines=10> */
.L_x_4512:
[----:B------:R-:W-:Y:S05]  /*2330*/  BSYNC.RECONVERGENT B0 ;  /* 0x0000000000007941 */ /* 0x000fea0003800200 */
.L_x_4510:
        /* <DEDUP_REMOVED lines=36> */
.L_x_4514:
        /* <DEDUP_REMOVED lines=10> */
.L_x_4515:
[----:B------:R-:W-:Y:S05]  /*2620*/  BSYNC.RECONVERGENT B0 ;  /* 0x0000000000007941 */ /* 0x000fea0003800200 */
.L_x_4513:
        /* <DEDUP_REMOVED lines=35> */
.L_x_4517:
        /* <DEDUP_REMOVED lines=9> */
.L_x_4518:
[----:B------:R-:W-:Y:S05]  /*28f0*/  BSYNC.RECONVERGENT B0 ;  /* 0x0000000000007941 */ /* 0x000fea0003800200 */
.L_x_4516:
[----:B------:R-:W-:Y:S01]  /*2900*/  UMOV UR7, 0x6c ;  /* 0x0000006c00077882 */ /* 0x000fe20000000000 */
[----:B------:R-:W0:Y:S01]  /*2910*/  LDCU UR9, c[0x0][UR9+0x4c4] ;  /* 0x00009880090977ac */ /* 0x000e220008000800 */
[----:B------:R-:W-:Y:S02]  /*2920*/  ULEA UR7, UR10, UR7, 0x2 ;  /* 0x000000070a077291 */ /* 0x000fe4000f8e10ff */
[----:B------:R-:W-:-:S10]  /*2930*/  UIADD3 UR5, UPT, UPT, UR5, -0x4, URZ ;  /* 0xfffffffc05057890 */ /* 0x000fd4000fffe0ff */
[----:B------:R-:W1:Y:S01]  /*2940*/  LDCU UR7, c[0x0][UR7+0x380] ;  /* 0x00007000070777ac */ /* 0x000e620008000800 */
[C---:B0-----:R-:W-:Y:S02]  /*2950*/  IMAD R20, R17.reuse, UR9, R20 ;  /* 0x0000000911147c24 */ /* 0x041fe4000f8e0214 */
[----:B-1----:R-:W-:-:S07]  /*2960*/  IMAD R22, R17, UR7, R22 ;  /* 0x0000000711167c24 */ /* 0x002fce000f8e0216 */
.L_x_4506:
        /* <DEDUP_REMOVED lines=33> */
.L_x_4521:
        /* <DEDUP_REMOVED lines=10> */
.L_x_4522:
[----:B------:R-:W-:Y:S05]  /*2c20*/  BSYNC.RECONVERGENT B0 ;  /* 0x0000000000007941 */ /* 0x000fea0003800200 */
.L_x_4520:
        /* <DEDUP_REMOVED lines=35> */
.L_x_4524:
        /* <DEDUP_REMOVED lines=9> */
.L_x_4525:
[----:B------:R-:W-:Y:S05]  /*2ef0*/  BSYNC.RECONVERGENT B0 ;  /* 0x0000000000007941 */ /* 0x000fea0003800200 */
.L_x_4523:
[----:B------:R-:W-:Y:S01]  /*2f00*/  UMOV UR6, 0x6c ;  /* 0x0000006c00067882 */ /* 0x000fe20000000000 */
[----:B------:R-:W0:Y:S01]  /*2f10*/  LDCU UR8, c[0x0][UR8+0x4c4] ;  /* 0x00009880080877ac */ /* 0x000e220008000800 */
[----:B------:R-:W-:Y:S02]  /*2f20*/  ULEA UR6, UR9, UR6, 0x2 ;  /* 0x0000000609067291 */ /* 0x000fe4000f8e10ff */
[----:B------:R-:W-:-:S10]  /*2f30*/  UIADD3 UR5, UPT, UPT, UR5, -0x2, URZ ;  /* 0xfffffffe05057890 */ /* 0x000fd4000fffe0ff */
[----:B------:R-:W1:Y:S01]  /*2f40*/  LDCU UR6, c[0x0][UR6+0x380] ;  /* 0x00007000060677ac */ /* 0x000e620008000800 */
[C---:B0-----:R-:W-:Y:S02]  /*2f50*/  IMAD R20, R17.reuse, UR8, R20 ;  /* 0x0000000811147c24 */ /* 0x041fe4000f8e0214 */
[----:B-1----:R-:W-:-:S07]  /*2f60*/  IMAD R22, R17, UR6, R22 ;  /* 0x0000000611167c24 */ /* 0x002fce000f8e0216 */
.L_x_4519:
        /* <DEDUP_REMOVED lines=29> */
.L_x_4527:
[----:B------:R-:W-:-:S07]  /*3140*/  MOV R2, 0x3160 ;  /* 0x0000316000027802 */ /* 0x000fce0000000f00 */
[----:B------:R-:W-:Y:S05]  /*3150*/  CALL.REL.NOINC `($__internal_149_$__cuda_sm20_rem_s64) ;  /* 0x0000000400c87944 */ /* 0x000fea0003c00000 */
.L_x_4528:
[----:B------:R-:W-:Y:S05]  /*3160*/  BSYNC.RECONVERGENT B0 ;  /* 0x0000000000007941 */ /* 0x000fea0003800200 */
.L_x_4526:
[----:B------:R-:W0:Y:S01]  /*3170*/  LDCU UR6, c[0x0][UR5+0x4c4] ;  /* 0x00009880050677ac */ /* 0x000e220008000800 */
[----:B------:R-:W1:Y:S01]  /*3180*/  LDCU UR5, c[0x0][UR5+0x3ec] ;  /* 0x00007d80050577ac */ /* 0x000e620008000800 */
[C---:B0-----:R-:W-:Y:S02]  /*3190*/  IMAD R20, R12.reuse, UR6, R20 ;  /* 0x000000060c147c24 */ /* 0x041fe4000f8e0214 */
[----:B-1----:R-:W-:-:S07]  /*31a0*/  IMAD R22, R12, UR5, R22 ;  /* 0x000000050c167c24 */ /* 0x002fce000f8e0216 */
.L_x_4479:
[----:B------:R-:W0:Y:S01]  /*31b0*/  LDCU.64 UR6, c[0x0][0x530] ;  /* 0x0000a600ff0677ac */ /* 0x000e220008000a00 */
[----:B------:R-:W-:Y:S01]  /*31c0*/  IMAD.IADD R2, R0, 0x1, -R3 ;  /* 0x0000000100027824 */ /* 0x000fe200078e0a03 */
[----:B------:R-:W-:Y:S01]  /*31d0*/  BSSY.RECONVERGENT B0, `(.L_x_4529) ;  /* 0x000000e000007945 */ /* 0x000fe20003800200 */
[----:B------:R-:W-:Y:S01]  /*31e0*/  CS2R R6, SRZ ;  /* 0x0000000000067805 */ /* 0x000fe2000001ff00 */
[----:B------:R-:W1:Y:S01]  /*31f0*/  LDCU UR4, c[0x0][UR4+0x45c] ;  /* 0x00008b80040477ac */ /* 0x000e620008000800 */
[----:B------:R-:W-:Y:S02]  /*3200*/  CS2R R4, SRZ ;  /* 0x0000000000047805 */ /* 0x000fe4000001ff00 */
        /* <DEDUP_REMOVED lines=8> */
[----:B-1----:R-:W-:-:S06]  /*3290*/  IMAD.WIDE R4, R20, 0x10, R4 ;  /* 0x0000001014047825 */ /* 0x002fcc00078e0204 */
[----:B0-----:R-:W5:Y:S02]  /*32a0*/  LDG.E.128 R4, desc[UR6][R4.64] ;  /* 0x0000000604047981 */ /* 0x001f64000c1e1d00 */
.L_x_4530:
[----:B0-----:R-:W-:Y:S05]  /*32b0*/  BSYNC.RECONVERGENT B0 ;  /* 0x0000000000007941 */ /* 0x001fea0003800200 */
.L_x_4529:
[----:B------:R-:W-:Y:S05]  /*32c0*/  @!P1 EXIT ;  /* 0x000000000000994d */ /* 0x000fea0003800000 */
[----:B------:R-:W0:Y:S02]  /*32d0*/  LDC.64 R2, c[0x0][0x380] ;  /* 0x0000e000ff027b82 */ /* 0x000e240000000a00 */
[----:B0-----:R-:W-:-:S05]  /*32e0*/  IMAD.WIDE R22, R22, 0x10, R2 ;  /* 0x0000001016167825 */ /* 0x001fca00078e0202 */
[----:B-----5:R-:W-:Y:S01]  /*32f0*/  STG.E.128 desc[UR6][R22.64], R4 ;  /* 0x0000000416007986 */ /* 0x020fe2000c101d06 */
[----:B------:R-:W-:Y:S05]  /*3300*/  EXIT ;  /* 0x000000000000794d */ /* 0x000fea0003800000 */
        .weak           $__internal_148_$__cuda_sm20_div_s64
        .type           $__internal_148_$__cuda_sm20_div_s64,@function
        .size           $__internal_148_$__cuda_sm20_div_s64,($__internal_149_$__cuda_sm20_rem_s64 - $__internal_148_$__cuda_sm20_div_s64)
$__internal_148_$__cuda_sm20_div_s64:
        /* <DEDUP_REMOVED lines=86> */
[----:B------:R-:W-:Y:S06]  /*3870*/  RET.REL.NODEC R6 `(_ZN2at6native16triu_tril_kernelIN3c107complexIdEEiLb0ELi1ELb0EEEvNS_4cuda6detail10TensorInfoIT_T0_EENS7_IKS8_S9_EEllS9_) ;  /* 0xffffffc406e07950 */ /* 0x000fec0003c3ffff */
        .weak           $__internal_149_$__cuda_sm20_rem_s64
        .type           $__internal_149_$__cuda_sm20_rem_s64,@function
        .size           $__internal_149_$__cuda_sm20_rem_s64,(.L_x_6439 - $__internal_149_$__cuda_sm20_rem_s64)
$__internal_149_$__cuda_sm20_rem_s64:
        /* <DEDUP_REMOVED lines=75> */
[----:B------:R-:W-:Y:S06]  /*3d30*/  RET.REL.NODEC R4 `(_ZN2at6native16triu_tril_kernelIN3c107complexIdEEiLb0ELi1ELb0EEEvNS_4cuda6detail10TensorInfoIT_T0_EENS7_IKS8_S9_EEllS9_) ;  /* 0xffffffc004b07950 */ /* 0x000fec0003c3ffff */
.L_x_4531:
        /* <DEDUP_REMOVED lines=12> */
.L_x_6439:


//--------------------- .text._ZN2at6native16triu_tril_kernelIN3c107complexIdEEiLb0ELi1ELb1EEEvNS_4cuda6detail10TensorInfoIT_T0_EENS7_IKS8_S9_EEllS9_ --------------------------
	.section	.text._ZN2at6native16triu_tril_kernelIN3c107complexIdEEiLb0ELi1ELb1EEEvNS_4cuda6detail10TensorInfoIT_T0_EENS7_IKS8_S9_EEllS9_,"ax",@progbits
	.align	128
        .global         _ZN2at6native16triu_tril_kernelIN3c107complexIdEEiLb0ELi1ELb1EEEvNS_4cuda6detail10TensorInfoIT_T0_EENS7_IKS8_S9_EEllS9_
        .type           _ZN2at6native16triu_tril_kernelIN3c107complexIdEEiLb0ELi1ELb1EEEvNS_4cuda6detail10TensorInfoIT_T0_EENS7_IKS8_S9_EEllS9_,@function
        .size           _ZN2at6native16triu_tril_kernelIN3c107complexIdEEiLb0ELi1ELb1EEEvNS_4cuda6detail10TensorInfoIT_T0_EENS7_IKS8_S9_EEllS9_,(.L_x_6441 - _ZN2at6native16triu_tril_kernelIN3c107complexIdEEiLb0ELi1ELb1EEEvNS_4cuda6detail10TensorInfoIT_T0_EENS7_IKS8_S9_EEllS9_)
        .other          _ZN2at6native16triu_tril_kernelIN3c107complexIdEEiLb0ELi1ELb1EEEvNS_4cuda6detail10TensorInfoIT_T0_EENS7_IKS8_S9_EEllS9_,@"STO_CUDA_ENTRY STV_DEFAULT"
_ZN2at6native16triu_tril_kernelIN3c107complexIdEEiLb0ELi1ELb1EEEvNS_4cuda6detail10TensorInfoIT_T0_EENS7_IKS8_S9_EEllS9_:
.text._ZN2at6native16triu_tril_kernelIN3c107complexIdEEiLb0ELi1ELb1EEEvNS_4cuda6detail10TensorInfoIT_T0_EENS7_IKS8_S9_EEllS9_:
        /* <DEDUP_REMOVED lines=38> */
.L_x_4533:
[----:B------:R-:W0:Y:S01]  /*0260*/  LDCU UR6, c[0x0][0x540] ;  /* 0x0000a800ff0677ac */ /* 0x000e220008000800 */
[----:B------:R-:W-:Y:S01]  /*0270*/  IMAD.MOV.U32 R10, RZ, RZ, R14 ;  /* 0x000000ffff0a7224 */ /* 0x000fe200078e000e */
[----:B------:R-:W-:Y:S01]  /*0280*/  MOV R7, R15 ;  /* 0x0000000f00077202 */ /* 0x000fe20000000f00 */
[----:B------:R-:W-:Y:S01]  /*0290*/  IMAD.U32 R4, RZ, RZ, UR4 ;  /* 0x00000004ff047e24 */ /* 0x000fe2000f8e00ff */
[----:B------:R-:W-:Y:S01]  /*02a0*/  MOV R2, 0x2d0 ;  /* 0x000002d000027802 */ /* 0x000fe20000000f00 */
[----:B0-----:R-:W-:-:S07]  /*02b0*/  IMAD.U32 R5, RZ, RZ, UR6 ;  /* 0x00000006ff057e24 */ /* 0x001fce000f8e00ff */
[----:B------:R-:W-:Y:S05]  /*02c0*/  CALL.REL.NOINC `($__internal_150_$__cuda_sm20_div_s64) ;  /* 0x0000003000407944 */ /* 0x000fea0003c00000 */
[----:B------:R-:W0:Y:S01]  /*02d0*/  LDCU UR6, c[0x0][0x540] ;  /* 0x0000a800ff0677ac */ /* 0x000e220008000800 */
[----:B------:R-:W-:-:S05]  /*02e0*/  IADD3 R3, PT, PT, -R4, RZ, RZ ;  /* 0x000000ff04037210 */ /* 0x000fca0007ffe1ff */
[----:B0-----:R-:W-:-:S07]  /*02f0*/  IMAD R0, R3, UR6, R14 ;  /* 0x0000000603007c24 */ /* 0x001fce000f8e020e */
.L_x_4534:
[----:B------:R-:W-:Y:S05]  /*0300*/  BSYNC.RECONVERGENT B0 ;  /* 0x0000000000007941 */ /* 0x000fea0003800200 */
.L_x_4532:
        /* <DEDUP_REMOVED lines=26> */
.L_x_4536:
[----:B------:R-:W-:Y:S01]  /*04b0*/  IMAD.MOV.U32 R15, RZ, RZ, R4 ;  /* 0x000000ffff0f7224 */ /* 0x000fe200078e0004 */
[----:B------:R-:W-:Y:S01]  /*04c0*/  MOV R11, UR5 ;  /* 0x00000005000b7c02 */ /* 0x000fe20008000f00 */
[----:B------:R-:W-:Y:S01]  /*04d0*/  IMAD.MOV.U32 R14, RZ, RZ, R5 ;  /* 0x000000ffff0e7224 */ /* 0x000fe200078e0005 */
[----:B------:R-:W-:Y:S01]  /*04e0*/  MOV R2, 0x510 ;  /* 0x0000051000027802 */ /* 0x000fe20000000f00 */
[----:B------:R-:W-:-:S07]  /*04f0*/  IMAD.U32 R10, RZ, RZ, UR6 ;  /* 0x00000006ff0a7e24 */ /* 0x000fce000f8e00ff */
[----:B------:R-:W-:Y:S05]  /*0500*/  CALL.REL.NOINC `($__internal_151_$__cuda_sm20_rem_s64) ;  /* 0x00000034000c7944 */ /* 0x000fea0003c00000 */
[----:B------:R-:W-:-:S07]  /*0510*/  IMAD.MOV.U32 R15, RZ, RZ, R14 ;  /* 0x000000ffff0f7224 */ /* 0x000fce00078e000e */
.L_x_4537:
[----:B------:R-:W-:Y:S05]  /*0520*/  BSYNC.RECONVERGENT B0 ;  /* 0x0000000000007941 */ /* 0x000fea0003800200 */
.L_x_4535:
        /* <DEDUP_REMOVED lines=31> */
.L_x_4539:
[----:B------:R-:W-:Y:S01]  /*0720*/  IMAD.MOV.U32 R10, RZ, RZ, R4 ;  /* 0x000000ffff0a7224 */ /* 0x000fe200078e0004 */
[----:B------:R-:W-:Y:S01]  /*0730*/  MOV R2, 0x780 ;  /* 0x0000078000027802 */ /* 0x000fe20000000f00 */
[----:B------:R-:W-:Y:S01]  /*0740*/  IMAD.MOV.U32 R7, RZ, RZ, R5 ;  /* 0x000000ffff077224 */ /* 0x000fe200078e0005 */
[----:B------:R-:W-:Y:S01]  /*0750*/  MOV R5, UR5 ;  /* 0x0000000500057c02 */ /* 0x000fe20008000f00 */
[----:B------:R-:W-:-:S07]  /*0760*/  IMAD.U32 R4, RZ, RZ, UR6 ;  /* 0x00000006ff047e24 */ /* 0x000fce000f8e00ff */
[----:B0-----:R-:W-:Y:S05]  /*0770*/  CALL.REL.NOINC `($__internal_150_$__cuda_sm20_div_s64) ;  /* 0x0000002c00147944 */ /* 0x001fea0003c00000 */
[----:B------:R-:W-:-:S07]  /*0780*/  IMAD.MOV.U32 R14, RZ, RZ, R4 ;  /* 0x000000ffff0e7224 */ /* 0x000fce00078e0004 */
.L_x_4540:
[----:B0-----:R-:W-:Y:S05]  /*0790*/  BSYNC.RECONVERGENT B0 ;  /* 0x0000000000007941 */ /* 0x001fea0003800200 */
.L_x_4538:
        /* <DEDUP_REMOVED lines=14> */
.L_x_4567:
        /* <DEDUP_REMOVED lines=30> */
.L_x_4544:
[----:B------:R-:W-:Y:S01]  /*0a60*/  MOV R7, R5 ;  /* 0x0000000500077202 */ /* 0x000fe20000000f00 */
[----:B------:R-:W-:Y:S01]  /*0a70*/  IMAD.MOV.U32 R10, RZ, RZ, R14 ;  /* 0x000000ffff0a7224 */ /* 0x000fe200078e000e */
[----:B------:R-:W-:Y:S01]  /*0a80*/  MOV R4, UR9 ;  /* 0x0000000900047c02 */ /* 0x000fe20008000f00 */
[----:B------:R-:W-:Y:S01]  /*0a90*/  IMAD.U32 R5, RZ, RZ, UR7 ;  /* 0x00000007ff057e24 */ /* 0x000fe2000f8e00ff */
[----:B------:R-:W-:-:S07]  /*0aa0*/  MOV R2, 0xac0 ;  /* 0x00000ac000027802 */ /* 0x000fce0000000f00 */
[----:B------:R-:W-:Y:S05]  /*0ab0*/  CALL.REL.NOINC `($__internal_150_$__cuda_sm20_div_s64) ;  /* 0x0000002800447944 */ /* 0x000fea0003c00000 */
[--C-:B------:R-:W-:Y:S01]  /*0ac0*/  IMAD.MOV R7, RZ, RZ, -R4.reuse ;  /* 0x000000ffff077224 */ /* 0x100fe200078e0a04 */
[----:B------:R-:W-:Y:S01]  /*0ad0*/  MOV R17, R5 ;  /* 0x0000000500117202 */ /* 0x000fe20000000f00 */
[----:B------:R-:W-:Y:S02]  /*0ae0*/  IMAD.MOV.U32 R16, RZ, RZ, R4 ;  /* 0x000000ffff107224 */ /* 0x000fe400078e0004 */
[----:B------:R-:W-:-:S07]  /*0af0*/  IMAD R7, R7, UR7, R14 ;  /* 0x0000000707077c24 */ /* 0x000fce000f8e020e */
.L_x_4545:
[----:B------:R-:W-:Y:S05]  /*0b00*/  BSYNC.RECONVERGENT B0 ;  /* 0x0000000000007941 */ /* 0x000fea0003800200 */
.L_x_4543:
        /* <DEDUP_REMOVED lines=34> */
.L_x_4547:
[----:B------:R-:W-:Y:S01]  /*0d30*/  IMAD.MOV.U32 R10, RZ, RZ, R16 ;  /* 0x000000ffff0a7224 */ /* 0x000fe200078e0010 */
[----:B------:R-:W-:Y:S01]  /*0d40*/  MOV R5, UR10 ;  /* 0x0000000a00057c02 */ /* 0x000fe20008000f00 */
[----:B------:R-:W-:Y:S01]  /*0d50*/  IMAD.MOV.U32 R7, RZ, RZ, R17 ;  /* 0x000000ffff077224 */ /* 0x000fe200078e0011 */
[----:B------:R-:W-:Y:S01]  /*0d60*/  MOV R2, 0xd90 ;  /* 0x00000d9000027802 */ /* 0x000fe20000000f00 */
[----:B------:R-:W-:-:S07]  /*0d70*/  IMAD.U32 R4, RZ, RZ, UR8 ;  /* 0x00000008ff047e24 */ /* 0x000fce000f8e00ff */
[----:B------:R-:W-:Y:S05]  /*0d80*/  CALL.REL.NOINC `($__internal_150_$__cuda_sm20_div_s64) ;  /* 0x0000002400907944 */ /* 0x000fea0003c00000 */
[----:B------:R-:W-:Y:S01]  /*0d90*/  IMAD.MOV R17, RZ, RZ, -R4 ;  /* 0x000000ffff117224 */ /* 0x000fe200078e0a04 */
[----:B------:R-:W-:Y:S01]  /*0da0*/  MOV R14, R4 ;  /* 0x00000004000e7202 */ /* 0x000fe20000000f00 */
[----:B------:R-:W-:Y:S02]  /*0db0*/  IMAD.MOV.U32 R15, RZ, RZ, R5 ;  /* 0x000000ffff0f7224 */ /* 0x000fe400078e0005 */
[----:B------:R-:W-:-:S07]  /*0dc0*/  IMAD R17, R17, UR10, R16 ;  /* 0x0000000a11117c24 */ /* 0x000fce000f8e0210 */
.L_x_4548:
[----:B------:R-:W-:Y:S05]  /*0dd0*/  BSYNC.RECONVERGENT B0 ;  /* 0x0000000000007941 */ /* 0x000fea0003800200 */
.L_x_4546:
        /* <DEDUP_REMOVED lines=34> */
.L_x_4550:
[----:B------:R-:W-:Y:S01]  /*1000*/  IMAD.MOV.U32 R10, RZ, RZ, R14 ;  /* 0x000000ffff0a7224 */ /* 0x000fe200078e000e */
[----:B------:R-:W-:Y:S01]  /*1010*/  MOV R7, R15 ;  /* 0x0000000f00077202 */ /* 0x000fe20000000f00 */
[----:B------:R-:W-:Y:S01]  /*1020*/  IMAD.U32 R5, RZ, RZ, UR10 ;  /* 0x0000000aff057e24 */ /* 0x000fe2000f8e00ff */
[----:B------:R-:W-:Y:S01]  /*1030*/  MOV R2, 0x1060 ;  /* 0x0000106000027802 */ /* 0x000fe20000000f00 */
[----:B------:R-:W-:-:S07]  /*1040*/  IMAD.U32 R4, RZ, RZ, UR9 ;  /* 0x00000009ff047e24 */ /* 0x000fce000f8e00ff */
[----:B------:R-:W-:Y:S05]  /*1050*/  CALL.REL.NOINC `($__internal_150_$__cuda_sm20_div_s64) ;  /* 0x0000002000dc7944 */ /* 0x000fea0003c00000 */
[----:B------:R-:W-:Y:S01]  /*1060*/  IADD3 R15, PT, PT, -R4, RZ, RZ ;  /* 0x000000ff040f7210 */ /* 0x000fe20007ffe1ff */
[----:B------:R-:W-:Y:S01]  /*1070*/  IMAD.MOV.U32 R16, RZ, RZ, R4 ;  /* 0x000000ffff107224 */ /* 0x000fe200078e0004 */
[----:B------:R-:W-:-:S03]  /*1080*/  MOV R17, R5 ;  /* 0x0000000500117202 */ /* 0x000fc60000000f00 */
[----:B------:R-:W-:-:S07]  /*1090*/  IMAD R15, R15, UR10, R14 ;  /* 0x0000000a0f0f7c24 */ /* 0x000fce000f8e020e */
.L_x_4551:
[----:B------:R-:W-:Y:S05]  /*10a0*/  BSYNC.RECONVERGENT B0 ;  /* 0x0000000000007941 */ /* 0x000fea0003800200 */
.L_x_4549:
        /* <DEDUP_REMOVED lines=34> */
.L_x_4553:
[----:B------:R-:W-:Y:S01]  /*12d0*/  MOV R10, R16 ;  /* 0x00000010000a7202 */ /* 0x000fe20000000f00 */
[----:B------:R-:W-:Y:S01]  /*12e0*/  IMAD.MOV.U32 R7, RZ, RZ, R17 ;  /* 0x000000ffff077224 */ /* 0x000fe200078e0011 */
[----:B------:R-:W-:Y:S01]  /*12f0*/  MOV R5, UR10 ;  /* 0x0000000a00057c02 */ /* 0x000fe20008000f00 */
[----:B------:R-:W-:Y:S01]  /*1300*/  IMAD.U32 R4, RZ, RZ, UR11 ;  /* 0x0000000bff047e24 */ /* 0x000fe2000f8e00ff */
[----:B------:R-:W-:-:S07]  /*1310*/  MOV R2, 0x1330 ;  /* 0x0000133000027802 */ /* 0x000fce0000000f00 */
[----:B------:R-:W-:Y:S05]  /*1320*/  CALL.REL.NOINC `($__internal_150_$__cuda_sm20_div_s64) ;  /* 0x0000002000287944 */ /* 0x000fea0003c00000 */
[----:B------:R-:W-:Y:S01]  /*1330*/  IADD3 R17, PT, PT, -R4, RZ, RZ ;  /* 0x000000ff04117210 */ /* 0x000fe20007ffe1ff */
[----:B------:R-:W-:Y:S01]  /*1340*/  IMAD.MOV.U32 R14, RZ, RZ, R4 ;  /* 0x000000ffff0e7224 */ /* 0x000fe200078e0004 */
[----:B------:R-:W-:-:S03]  /*1350*/  MOV R15, R5 ;  /* 0x00000005000f7202 */ /* 0x000fc60000000f00 */
[----:B------:R-:W-:-:S07]  /*1360*/  IMAD R17, R17, UR10, R16 ;  /* 0x0000000a11117c24 */ /* 0x000fce000f8e0210 */
.L_x_4554:
[----:B------:R-:W-:Y:S05]  /*1370*/  BSYNC.RECONVERGENT B0 ;  /* 0x0000000000007941 */ /* 0x000fea0003800200 */
.L_x_4552:
        /* <DEDUP_REMOVED lines=34> */
.L_x_4556:
        /* <DEDUP_REMOVED lines=10> */
.L_x_4557:
[----:B------:R-:W-:Y:S05]  /*1640*/  BSYNC.RECONVERGENT B0 ;  /* 0x0000000000007941 */ /* 0x000fea0003800200 */
.L_x_4555:
        /* <DEDUP_REMOVED lines=34> */
.L_x_4559:
        /* <DEDUP_REMOVED lines=10> */
.L_x_4560:
[----:B------:R-:W-:Y:S05]  /*1910*/  BSYNC.RECONVERGENT B0 ;  /* 0x0000000000007941 */ /* 0x000fea0003800200 */
.L_x_4558:
        /* <DEDUP_REMOVED lines=34> */
.L_x_4562:
        /* <DEDUP_REMOVED lines=10> */
.L_x_4563:
[----:B------:R-:W-:Y:S05]  /*1be0*/  BSYNC.RECONVERGENT B0 ;  /* 0x0000000000007941 */ /* 0x000fea0003800200 */
.L_x_4561:
        /* <DEDUP_REMOVED lines=33> */
.L_x_4565:
[----:B------:R-:W-:Y:S01]  /*1e00*/  MOV R10, R16 ;  /* 0x00000010000a7202 */ /* 0x000fe20000000f00 */
[----:B------:R-:W-:Y:S01]  /*1e10*/  IMAD.MOV.U32 R7, RZ, RZ, R17 ;  /* 0x000000ffff077224 */ /* 0x000fe200078e0011 */
[----:B------:R-:W-:Y:S01]  /*1e20*/  MOV R5, UR9 ;  /* 0x0000000900057c02 */ /* 0x000fe20008000f00 */
[----:B------:R-:W-:Y:S01]  /*1e30*/  IMAD.U32 R4, RZ, RZ, UR10 ;  /* 0x0000000aff047e24 */ /* 0x000fe2000f8e00ff */
[----:B------:R-:W-:-:S07]  /*1e40*/  MOV R2, 0x1e60 ;  /* 0x00001e6000027802 */ /* 0x000fce0000000f00 */
[----:B------:R-:W-:Y:S05]  /*1e50*/  CALL.REL.NOINC `($__internal_150_$__cuda_sm20_div_s64) ;  /* 0x00000014005c7944 */ /* 0x000fea0003c00000 */
[----:B------:R-:W-:Y:S01]  /*1e60*/  IADD3 R17, PT, PT, -R4, RZ, RZ ;  /* 0x000000ff04117210 */ /* 0x000fe20007ffe1ff */
[----:B------:R-:W-:-:S04]  /*1e70*/  IMAD.MOV.U32 R14, RZ, RZ, R4 ;  /* 0x000000ffff0e7224 */ /* 0x000fc800078e0004 */
[----:B------:R-:W-:-:S07]  /*1e80*/  IMAD R17, R17, UR9, R16 ;  /* 0x0000000911117c24 */ /* 0x000fce000f8e0210 */
.L_x_4566:
[----:B------:R-:W-:Y:S05]  /*1e90*/  BSYNC.RECONVERGENT B0 ;  /* 0x0000000000007941 */ /* 0x000fea0003800200 */
.L_x_4564:
        /* <DEDUP_REMOVED lines=9> */
.L_x_4542:
        /* <DEDUP_REMOVED lines=34> */
.L_x_4570:
[----:B------:R-:W-:Y:S01]  /*2150*/  IMAD.MOV.U32 R7, RZ, RZ, R5 ;  /* 0x000000ffff077224 */ /* 0x000fe200078e0005 */
[----:B------:R-:W-:Y:S01]  /*2160*/  MOV R10, R14 ;  /* 0x0000000e000a7202 */ /* 0x000fe20000000f00 */
[----:B------:R-:W-:Y:S01]  /*2170*/  IMAD.U32 R5, RZ, RZ, UR6 ;  /* 0x00000006ff057e24 */ /* 0x000fe2000f8e00ff */
[----:B------:R-:W-:Y:S02]  /*2180*/  MOV R4, UR7 ;  /* 0x0000000700047c02 */ /* 0x000fe40008000f00 */
[----:B------:R-:W-:-:S07]  /*2190*/  MOV R2, 0x21b0 ;  /* 0x000021b000027802 */ /* 0x000fce0000000f00 */
[----:B------:R-:W-:Y:S05]  /*21a0*/  CALL.REL.NOINC `($__internal_150_$__cuda_sm20_div_s64) ;  /* 0x0000001000887944 */ /* 0x000fea0003c00000 */
[----:B------:R-:W-:Y:S01]  /*21b0*/  IMAD.MOV R7, RZ, RZ, -R4 ;  /* 0x000000ffff077224 */ /* 0x000fe200078e0a04 */
[----:B------:R-:W-:Y:S01]  /*21c0*/  MOV R16, R4 ;  /* 0x0000000400107202 */ /* 0x000fe20000000f00 */
[----:B------:R-:W-:Y:S02]  /*21d0*/  IMAD.MOV.U32 R17, RZ, RZ, R5 ;  /* 0x000000ffff117224 */ /* 0x000fe400078e0005 */
[----:B------:R-:W-:-:S07]  /*21e0*/  IMAD R7, R7, UR6, R14 ;  /* 0x0000000607077c24 */ /* 0x000fce000f8e020e */
.L_x_4571:
[----:B------:R-:W-:Y:S05]  /*21f0*/  BSYNC.RECONVERGENT B0 ;  /* 0x0000000000007941 */ /* 0x000fea0003800200 */
.L_x_4569:
        /* <DEDUP_REMOVED lines=34> */
.L_x_4573:
        /* <DEDUP_REMOVED lines=10> */
.L_x_4574:
[----:B------:R-:W-:Y:S05]  /*24c0*/  BSYNC.RECONVERGENT B0 ;  /* 0x0000000000007941 */ /* 0x000fea0003800200 */
.L_x_4572:
        /* <DEDUP_REMOVED lines=34> */
.L_x_4576:
        /* <DEDUP_REMOVED lines=10> */
.L_x_4577:
[----:B------:R-:W-:Y:S05]  /*2790*/  BSYNC.RECONVERGENT B0 ;  /* 0x0000000000007941 */ /* 0x000fea0003800200 */
.L_x_4575:
        /* <DEDUP_REMOVED lines=34> */
.L_x_4579:
[----:B------:R-:W-:Y:S01]  /*29c0*/  IMAD.MOV.U32 R10, RZ, RZ, R16 ;  /* 0x000000ffff0a7224 */ /* 0x000fe200078e0010 */
[----:B------:R-:W-:Y:S01]  /*29d0*/  MOV R7, R17 ;  /* 0x0000001100077202 */ /* 0x000fe20000000f00 */
[----:B------:R-:W-:Y:S01]  /*29e0*/  IMAD.U32 R5, RZ, RZ, UR9 ;  /* 0x00000009ff057e24 */ /* 0x000fe2000f8e00ff */
[----:B------:R-:W-:Y:S02]  /*29f0*/  MOV R4, UR8 ;  /* 0x0000000800047c02 */ /* 0x000fe40008000f00 */
[----:B------:R-:W-:-:S07]  /*2a00*/  MOV R2, 0x2a20 ;  /* 0x00002a2000027802 */ /* 0x000fce0000000f00 */
[----:B------:R-:W-:Y:S05]  /*2a10*/  CALL.REL.NOINC `($__internal_150_$__cuda_sm20_div_s64) ;  /* 0x00000008006c7944 */ /* 0x000fea0003c00000 */
[----:B------:R-:W-:Y:S01]  /*2a20*/  IMAD.MOV R17, RZ, RZ, -R4 ;  /* 0x000000ffff117224 */ /* 0x000fe200078e0a04 */
[----:B------:R-:W-:-:S03]  /*2a30*/  MOV R14, R4 ;  /* 0x00000004000e7202 */ /* 0x000fc60000000f00 */
[----:B------:R-:W-:-:S07]  /*2a40*/  IMAD R17, R17, UR9, R16 ;  /* 0x0000000911117c24 */ /* 0x000fce000f8e0210 */
.L_x_4580:
[----:B------:R-:W-:Y:S05]  /*2a50*/  BSYNC.RECONVERGENT B0 ;  /* 0x0000000000007941 */ /* 0x000fea0003800200 */
.L_x_4578:
[----:B------:R-:W-:Y:S01]  /*2a60*/  UMOV UR6, 0x6c ;  /* 0x0000006c00067882 */ /* 0x000fe20000000000 */
[----:B------:R-:W-:Y:S02]  /*2a70*/  UIADD3 UR5, UPT, UPT, UR5, -0x4, URZ ;  /* 0xfffffffc05057890 */ /* 0x000fe4000fffe0ff */
[----:B------:R-:W-:-:S12]  /*2a80*/  ULEA UR6, UR7, UR6, 0x2 ;  /* 0x0000000607067291 */ /* 0x000fd8000f8e10ff */
[----:B------:R-:W0:Y:S02]  /*2a90*/  LDCU UR6, c[0x0][UR6+0x380] ;  /* 0x00007000060677ac */ /* 0x000e240008000800 */
[----:B0-----:R-:W-:-:S07]  /*2aa0*/  IMAD R20, R17, UR6, R20 ;  /* 0x0000000611147c24 */ /* 0x001fce000f8e0214 */
.L_x_4568:
        /* <DEDUP_REMOVED lines=33> */
.L_x_4583:
        /* <DEDUP_REMOVED lines=10> */
.L_x_4584:
[----:B------:R-:W-:Y:S05]  /*2d60*/  BSYNC.RECONVERGENT B0 ;  /* 0x0000000000007941 */ /* 0x000fea0003800200 */
.L_x_4582:
        /* <DEDUP_REMOVED lines=34> */
.L_x_4586:
        /* <DEDUP_REMOVED lines=9> */
.L_x_4587:
[----:B------:R-:W-:Y:S05]  /*3020*/  BSYNC.RECONVERGENT B0 ;  /* 0x0000000000007941 */ /* 0x000fea0003800200 */
.L_x_4585:
[----:B------:R-:W-:Y:S01]  /*3030*/  UMOV UR6, 0x6c ;  /* 0x0000006c00067882 */ /* 0x000fe20000000000 */
[----:B------:R-:W-:Y:S02]  /*3040*/  UIADD3 UR5, UPT, UPT, UR5, -0x2, URZ ;  /* 0xfffffffe05057890 */ /* 0x000fe4000fffe0ff */
[----:B------:R-:W-:-:S12]  /*3050*/  ULEA UR6, UR8, UR6, 0x2 ;  /* 0x0000000608067291 */ /* 0x000fd8000f8e10ff */
[----:B------:R-:W0:Y:S02]  /*3060*/  LDCU UR6, c[0x0][UR6+0x380] ;  /* 0x00007000060677ac */ /* 0x000e240008000800 */
[----:B0-----:R-:W-:-:S07]  /*3070*/  IMAD R20, R17, UR6, R20 ;  /* 0x0000000611147c24 */ /* 0x001fce000f8e0214 */
.L_x_4581:
        /* <DEDUP_REMOVED lines=29> */
.L_x_4589:
[----:B------:R-:W-:Y:S01]  /*3250*/  MOV R15, R14 ;  /* 0x0000000e000f7202 */ /* 0x000fe20000000f00 */
[----:B------:R-:W-:Y:S01]  /*3260*/  IMAD.MOV.U32 R14, RZ, RZ, R5 ;  /* 0x000000ffff0e7224 */ /* 0x000fe200078e0005 */
[----:B------:R-:W-:Y:S01]  /*3270*/  MOV R11, UR6 ;  /* 0x00000006000b7c02 */ /* 0x000fe20008000f00 */
[----:B------:R-:W-:Y:S01]  /*3280*/  IMAD.U32 R10, RZ, RZ, UR7 ;  /* 0x00000007ff0a7e24 */ /* 0x000fe2000f8e00ff */
[----:B------:R-:W-:-:S07]  /*3290*/  MOV R2, 0x32b0 ;  /* 0x000032b000027802 */ /* 0x000fce0000000f00 */
[----:B------:R-:W-:Y:S05]  /*32a0*/  CALL.REL.NOINC `($__internal_151_$__cuda_sm20_rem_s64) ;  /* 0x0000000400a47944 */ /* 0x000fea0003c00000 */
.L_x_4590:
[----:B------:R-:W-:Y:S05]  /*32b0*/  BSYNC.RECONVERGENT B0 ;  /* 0x0000000000007941 */ /* 0x000fea0003800200 */
.L_x_4588:
[----:B------:R-:W-:Y:S02]  /*32c0*/  UMOV UR6, 0x6c ;  /* 0x0000006c00067882 */ /* 0x000fe40000000000 */
[----:B------:R-:W-:-:S12]  /*32d0*/  ULEA UR6, UR5, UR6, 0x2 ;  /* 0x0000000605067291 */ /* 0x000fd8000f8e10ff */
[----:B------:R-:W0:Y:S02]  /*32e0*/  LDCU UR6, c[0x0][UR6+0x380] ;  /* 0x00007000060677ac */ /* 0x000e240008000800 */
[----:B0-----:R-:W-:-:S07]  /*32f0*/  IMAD R20, R14, UR6, R20 ;  /* 0x000000060e147c24 */ /* 0x001fce000f8e0214 */
.L_x_4541:
        /* <DEDUP_REMOVED lines=11> */
[----:B-1----:R-:W-:Y:S01]  /*33b0*/  STG.E.128 desc[UR4][R20.64], RZ ;  /* 0x000000ff14007986 */ /* 0x002fe2000c101d04 */
[----:B------:R-:W-:Y:S05]  /*33c0*/  EXIT ;  /* 0x000000000000794d */ /* 0x000fea0003800000 */
        .weak           $__internal_150_$__cuda_sm20_div_s64
        .type           $__internal_150_$__cuda_sm20_div_s64,@function
        .size           $__internal_150_$__cuda_sm20_div_s64,($__internal_151_$__cuda_sm20_rem_s64 - $__internal_150_$__cuda_sm20_div_s64)
$__internal_150_$__cuda_sm20_div_s64:
        /* <DEDUP_REMOVED lines=86> */
[----:B------:R-:W-:Y:S06]  /*3930*/  RET.REL.NODEC R6 `(_ZN2at6native16triu_tril_kernelIN3c107complexIdEEiLb0ELi1ELb1EEEvNS_4cuda6detail10TensorInfoIT_T0_EENS7_IKS8_S9_EEllS9_) ;  /* 0xffffffc406b07950 */ /* 0x000fec0003c3ffff */
        .weak           $__internal_151_$__cuda_sm20_rem_s64
        .type           $__internal_151_$__cuda_sm20_rem_s64,@function
        .size           $__internal_151_$__cuda_sm20_rem_s64,(.L_x_6441 - $__internal_151_$__cuda_sm20_rem_s64)
$__internal_151_$__cuda_sm20_rem_s64:
        /* <DEDUP_REMOVED lines=75> */
[----:B------:R-:W-:Y:S05]  /*3df0*/  RET.REL.NODEC R6 `(_ZN2at6native16triu_tril_kernelIN3c107complexIdEEiLb0ELi1ELb1EEEvNS_4cuda6detail10TensorInfoIT_T0_EENS7_IKS8_S9_EEllS9_) ;  /* 0xffffffc006807950 */ /* 0x000fea0003c3ffff */
.L_x_4591:
        /* <DEDUP_REMOVED lines=16> */
.L_x_6441:


//--------------------- .text._ZN2at6native16triu_tril_kernelIflLb0ELi2ELb0EEEvNS_4cuda6detail10TensorInfoIT_T0_EENS4_IKS5_S6_EEllS6_ --------------------------
	.section	.text._ZN2at6native16triu_tril_kernelIflLb0ELi2ELb0EEEvNS_4cuda6detail10TensorInfoIT_T0_EENS4_IKS5_S6_EEllS6_,"ax",@progbits
	.align	128
        .global         _ZN2at6native16triu_tril_kernelIflLb0ELi2ELb0EEEvNS_4cuda6detail10TensorInfoIT_T0_EENS4_IKS5_S6_EEllS6_
        .type           _ZN2at6native16triu_tril_kernelIflLb0ELi2ELb0EEEvNS_4cuda6detail10TensorInfoIT_T0_EENS4_IKS5_S6_EEllS6_,@function
        .size           _ZN2at6native16triu_tril_kernelIflLb0ELi2ELb0EEEvNS_4cuda6detail10TensorInfoIT_T0_EENS4_IKS5_S6_EEllS6_,(.L_x_6443 - _ZN2at6native16triu_tril_kernelIflLb0ELi2ELb0EEEvNS_4cuda6detail10TensorInfoIT_T0_EENS4_IKS5_S6_EEllS6_)
        .other          _ZN2at6native16triu_tril_kernelIflLb0ELi2ELb0EEEvNS_4cuda6detail10TensorInfoIT_T0_EENS4_IKS5_S6_EEllS6_,@"STO_CUDA_ENTRY STV_DEFAULT"
_ZN2at6native16triu_tril_kernelIflLb0ELi2ELb0EEEvNS_4cuda6detail10TensorInfoIT_T0_EENS4_IKS5_S6_EEllS6_:
.text._ZN2at6native16triu_tril_kernelIflLb0ELi2ELb0EEEvNS_4cuda6detail10TensorInfoIT_T0_EENS4_IKS5_S6_EEllS6_:
        /* <DEDUP_REMOVED lines=41> */
.L_x_4593:
[----:B------:R-:W0:Y:S01]  /*0290*/  LDCU.64 UR4, c[0x0][0x6d0] ;  /* 0x0000da00ff0477ac */ /* 0x000e220008000a00 */
[----:B------:R-:W-:Y:S01]  /*02a0*/  MOV R21, R6 ;  /* 0x0000000600157202 */ /* 0x000fe20000000f00 */
[----:B------:R-:W-:Y:S01]  /*02b0*/  IMAD.MOV.U32 R24, RZ, RZ, R7 ;  /* 0x000000ffff187224 */ /* 0x000fe200078e0007 */
[----:B------:R-:W-:Y:S01]  /*02c0*/  MOV R8, 0x300 ;  /* 0x0000030000087802 */ /* 0x000fe20000000f00 */
[----:B0-----:R-:W-:Y:S01]  /*02d0*/  IMAD.U32 R5, RZ, RZ, UR4 ;  /* 0x00000004ff057e24 */ /* 0x001fe2000f8e00ff */
[----:B------:R-:W-:-:S07]  /*02e0*/  MOV R4, UR5 ;  /* 0x0000000500047c02 */ /* 0x000fce0008000f00 */
[----:B------:R-:W-:Y:S05]  /*02f0*/  CALL.REL.NOINC `($__internal_152_$__cuda_sm20_div_s64) ;  /* 0x0000004400407944 */ /* 0x000fea0003c00000 */
        /* <DEDUP_REMOVED lines=9> */
.L_x_4594:
[----:B------:R-:W-:Y:S05]  /*0390*/  BSYNC.RECONVERGENT B0 ;  /* 0x0000000000007941 */ /* 0x000fea0003800200 */
.L_x_4592:
        /* <DEDUP_REMOVED lines=31> */
.L_x_4596:
[----:B------:R-:W-:Y:S01]  /*0590*/  MOV R21, R14 ;  /* 0x0000000e00157202 */ /* 0x000fe20000000f00 */
[----:B------:R-:W-:Y:S01]  /*05a0*/  IMAD.MOV.U32 R24, RZ, RZ, R15 ;  /* 0x000000ffff187224 */ /* 0x000fe200078e000f */
[----:B------:R-:W-:Y:S01]  /*05b0*/  MOV R5, R12 ;  /* 0x0000000c00057202 */ /* 0x000fe20000000f00 */
[----:B------:R-:W-:Y:S01]  /*05c0*/  IMAD.MOV.U32 R4, RZ, RZ, R13 ;  /* 0x000000ffff047224 */ /* 0x000fe200078e000d */
[----:B------:R-:W-:-:S07]  /*05d0*/  MOV R8, 0x5f0 ;  /* 0x000005f000087802 */ /* 0x000fce0000000f00 */
[----:B------:R-:W-:Y:S05]  /*05e0*/  CALL.REL.NOINC `($__internal_152_$__cuda_sm20_div_s64) ;  /* 0x0000004000847944 */ /* 0x000fea0003c00000 */
        /* <DEDUP_REMOVED lines=11> */
.L_x_4597:
[----:B------:R-:W-:Y:S05]  /*06a0*/  BSYNC.RECONVERGENT B0 ;  /* 0x0000000000007941 */ /* 0x000fea0003800200 */
.L_x_4595:
        /* <DEDUP_REMOVED lines=37> */
.L_x_4624:
        /* <DEDUP_REMOVED lines=28> */
.L_x_4601:
        /* <DEDUP_REMOVED lines=9> */
[----:B------:R-:W-:Y:S05]  /*0b50*/  CALL.REL.NOINC `($__internal_152_$__cuda_sm20_div_s64) ;  /* 0x0000003c00287944 */ /* 0x000fea0003c00000 */
        /* <DEDUP_REMOVED lines=9> */
.L_x_4602:
[----:B------:R-:W-:Y:S05]  /*0bf0*/  BSYNC.RECONVERGENT B0 ;  /* 0x0000000000007941 */ /* 0x000fea0003800200 */
.L_x_4600:
        /* <DEDUP_REMOVED lines=43> */
.L_x_4604:
        /* <DEDUP_REMOVED lines=21> */
.L_x_4605:
[----:B------:R-:W-:Y:S05]  /*1000*/  BSYNC.RECONVERGENT B0 ;  /* 0x0000000000007941 */ /* 0x000fea0003800200 */
.L_x_4603:
        /* <DEDUP_REMOVED lines=40> */
.L_x_4607:
        /* <DEDUP_REMOVED lines=21> */
.L_x_4608:
[----:B------:R-:W-:Y:S05]  /*13e0*/  BSYNC.RECONVERGENT B0 ;  /* 0x0000000000007941 */ /* 0x000fea0003800200 */
.L_x_4606:
        /* <DEDUP_REMOVED lines=40> */
.L_x_4610:
        /* <DEDUP_REMOVED lines=21> */
.L_x_4611:
[----:B------:R-:W-:Y:S05]  /*17c0*/  BSYNC.RECONVERGENT B0 ;  /* 0x0000000000007941 */ /* 0x000fea0003800200 */
.L_x_4609:
        /* <DEDUP_REMOVED lines=40> */
.L_x_4613:
        /* <DEDUP_REMOVED lines=21> */
.L_x_4614:
[----:B------:R-:W-:Y:S05]  /*1ba0*/  BSYNC.RECONVERGENT B0 ;  /* 0x0000000000007941 */ /* 0x000fea0003800200 */
.L_x_4612:
        /* <DEDUP_REMOVED lines=40> */
.L_x_4616:
        /* <DEDUP_REMOVED lines=21> */
.L_x_4617:
[----:B------:R-:W-:Y:S05]  /*1f80*/  BSYNC.RECONVERGENT B0 ;  /* 0x0000000000007941 */ /* 0x000fea0003800200 */
.L_x_4615:
        /* <DEDUP_REMOVED lines=40> */
.L_x_4619:
        /* <DEDUP_REMOVED lines=21> */
.L_x_4620:
[----:B------:R-:W-:Y:S05]  /*2360*/  BSYNC.RECONVERGENT B0 ;  /* 0x0000000000007941 */ /* 0x000fea0003800200 */
.L_x_4618:
        /* <DEDUP_REMOVED lines=41> */
.L_x_4622:
        /* <DEDUP_REMOVED lines=21> */
.L_x_4623:
[----:B------:R-:W-:Y:S05]  /*2750*/  BSYNC.RECONVERGENT B0 ;  /* 0x0000000000007941 */ /* 0x000fea0003800200 */
.L_x_4621:
        /* <DEDUP_REMOVED lines=24> */
.L_x_4599:
        /* <DEDUP_REMOVED lines=36> */
.L_x_4627:
        /* <DEDUP_REMOVED lines=19> */
.L_x_4628:
[----:B------:R-:W-:Y:S05]  /*2c50*/  BSYNC.RECONVERGENT B0 ;  /* 0x0000000000007941 */ /* 0x000fea0003800200 */
.L_x_4626:
        /* <DEDUP_REMOVED lines=42> */
.L_x_4630:
        /* <DEDUP_REMOVED lines=21> */
.L_x_4631:
[----:B------:R-:W-:Y:S05]  /*3050*/  BSYNC.RECONVERGENT B0 ;  /* 0x0000000000007941 */ /* 0x000fea0003800200 */
.L_x_4629:
        /* <DEDUP_REMOVED lines=40> */
.L_x_4633:
        /* <DEDUP_REMOVED lines=21> */
.L_x_4634:
[----:B------:R-:W-:Y:S05]  /*3430*/  BSYNC.RECONVERGENT B0 ;  /* 0x0000000000007941 */ /* 0x000fea0003800200 */
.L_x_4632:
        /* <DEDUP_REMOVED lines=41> */
.L_x_4636:
[----:B------:R-:W-:Y:S01]  /*36d0*/  MOV R4, UR16 ;  /* 0x0000001000047c02 */ /* 0x000fe20008000f00 */
[----:B------:R-:W-:Y:S01]  /*36e0*/  IMAD.U32 R9, RZ, RZ, UR17 ;  /* 0x00000011ff097e24 */ /* 0x000fe2000f8e00ff */
[----:B------:R-:W-:Y:S01]  /*36f0*/  MOV R8, UR16 ;  /* 0x0000001000087c02 */ /* 0x000fe20008000f00 */
[----:B------:R-:W-:Y:S01]  /*3700*/  IMAD.U32 R5, RZ, RZ, UR17 ;  /* 0x00000011ff057e24 */ /* 0x000fe2000f8e00ff */
[----:B------:R-:W-:Y:S01]  /*3710*/  MOV R5, R4 ;  /* 0x0000000400057202 */ /* 0x000fe20000000f00 */
[----:B------:R-:W-:Y:S01]  /*3720*/  IMAD.MOV.U32 R4, RZ, RZ, R9 ;  /* 0x000000ffff047224 */ /* 0x000fe200078e0009 */
[----:B------:R-:W-:Y:S02]  /*3730*/  MOV R21, R12 ;  /* 0x0000000c00157202 */ /* 0x000fe40000000f00 */
[----:B------:R-:W-:Y:S02]  /*3740*/  MOV R24, R13 ;  /* 0x0000000d00187202 */ /* 0x000fe40000000f00 */
[----:B------:R-:W-:-:S07]  /*3750*/  MOV R8, 0x3770 ;  /* 0x0000377000087802 */ /* 0x000fce0000000f00 */
[----:B------:R-:W-:Y:S05]  /*3760*/  CALL.REL.NOINC `($__internal_152_$__cuda_sm20_div_s64) ;  /* 0x0000001000247944 */ /* 0x000fea0003c00000 */
        /* <DEDUP_REMOVED lines=10> */
.L_x_4637:
[----:B------:R-:W-:Y:S05]  /*3810*/  BSYNC.RECONVERGENT B0 ;  /* 0x0000000000007941 */ /* 0x000fea0003800200 */
.L_x_4635:
        /* <DEDUP_REMOVED lines=15> */
.L_x_4625:
        /* <DEDUP_REMOVED lines=37> */
.L_x_4640:
        /* <DEDUP_REMOVED lines=9> */
[----:B------:R-:W-:Y:S05]  /*3bf0*/  CALL.REL.NOINC `($__internal_152_$__cuda_sm20_div_s64) ;  /* 0x0000000c00007944 */ /* 0x000fea0003c00000 */
[----:B------:R-:W-:-:S04]  /*3c00*/  IADD3 R9, P0, PT, RZ, -R10, RZ ;  /* 0x8000000aff097210 */ /* 0x000fc80007f1e0ff */
[----:B------:R-:W-:Y:S01]  /*3c10*/  IADD3.X R8, PT, PT, RZ, ~R11, RZ, P0, !PT ;  /* 0x8000000bff087210 */ /* 0x000fe200007fe4ff */
[----:B------:R-:W-:Y:S01]  /*3c20*/  IMAD.WIDE.U32 R4, R9, UR12, R12 ;  /* 0x0000000c09047c25 */ /* 0x000fe2000f8e000c */
[----:B------:R-:W-:-:S03]  /*3c30*/  MOV R12, R10 ;  /* 0x0000000a000c7202 */ /* 0x000fc60000000f00 */
[----:B------:R-:W-:-:S04]  /*3c40*/  IMAD R8, R8, UR12, RZ ;  /* 0x0000000c08087c24 */ /* 0x000fc8000f8e02ff */
[----:B------:R-:W-:Y:S02]  /*3c50*/  IMAD R13, R9, UR13, R8 ;  /* 0x0000000d090d7c24 */ /* 0x000fe4000f8e0208 */
[----:B------:R-:W-:-:S03]  /*3c60*/  IMAD.MOV.U32 R9, RZ, RZ, R4 ;  /* 0x000000ffff097224 */ /* 0x000fc600078e0004 */
[----:B------:R-:W-:Y:S01]  /*3c70*/  IADD3 R4, PT, PT, R5, R13, RZ ;  /* 0x0000000d05047210 */ /* 0x000fe20007ffe0ff */
[----:B------:R-:W-:-:S07]  /*3c80*/  IMAD.MOV.U32 R13, RZ, RZ, R11 ;  /* 0x000000ffff0d7224 */ /* 0x000fce00078e000b */
.L_x_4641:
[----:B------:R-:W-:Y:S05]  /*3c90*/  BSYNC.RECONVERGENT B0 ;  /* 0x0000000000007941 */ /* 0x000fea0003800200 */
.L_x_4639:
        /* <DEDUP_REMOVED lines=45> */
.L_x_4643:
[----:B------:R-:W-:Y:S01]  /*3f70*/  MOV R4, UR16 ;  /* 0x0000001000047c02 */ /* 0x000fe20008000f00 */
[----:B------:R-:W-:Y:S01]  /*3f80*/  IMAD.U32 R5, RZ, RZ, UR17 ;  /* 0x00000011ff057e24 */ /* 0x000fe2000f8e00ff */
[----:B------:R-:W-:Y:S01]  /*3f90*/  MOV R9, UR17 ;  /* 0x0000001100097c02 */ /* 0x000fe20008000f00 */
[----:B------:R-:W-:Y:S01]  /*3fa0*/  IMAD.MOV.U32 R21, RZ, RZ, R12 ;  /* 0x000000ffff157224 */ /* 0x000fe200078e000c */
[----:B------:R-:W-:Y:S01]  /*3fb0*/  MOV R8, UR16 ;  /* 0x0000001000087c02 */ /* 0x000fe20008000f00 */
[----:B------:R-:W-:Y:S01]  /*3fc0*/  IMAD.MOV.U32 R24, RZ, RZ, R13 ;  /* 0x000000ffff187224 */ /* 0x000fe200078e000d */
[----:B------:R-:W-:Y:S02]  /*3fd0*/  MOV R5, R4 ;  /* 0x0000000400057202 */ /* 0x000fe40000000f00 */
[----:B------:R-:W-:Y:S02]  /*3fe0*/  MOV R4, R9 ;  /* 0x0000000900047202 */ /* 0x000fe40000000f00 */
[----:B------:R-:W-:-:S07]  /*3ff0*/  MOV R8, 0x4010 ;  /* 0x0000401000087802 */ /* 0x000fce0000000f00 */
[----:B------:R-:W-:Y:S05]  /*4000*/  CALL.REL.NOINC `($__internal_152_$__cuda_sm20_div_s64) ;  /* 0x0000000400fc7944 */ /* 0x000fea0003c00000 */
        /* <DEDUP_REMOVED lines=10> */
.L_x_4644:
[----:B------:R-:W-:Y:S05]  /*40b0*/  BSYNC.RECONVERGENT B0 ;  /* 0x0000000000007941 */ /* 0x000fea0003800200 */
.L_x_4642:
        /* <DEDUP_REMOVED lines=9> */
[C---:B------:R-:W-:Y:S01]  /*4150*/  IMAD R5, R8.reuse, UR8, R5 ;  /* 0x0000000808057c24 */ /* 0x040fe2000f8e0205 */
[----:B------:R-:W-:Y:S01]  /*4160*/  MOV R17, R26 ;  /* 0x0000001a00117202 */ /* 0x000fe20000000f00 */
[----:B------:R-:W-:Y:S02]  /*4170*/  IMAD R9, R8, UR10, R9 ;  /* 0x0000000a08097c24 */ /* 0x000fe4000f8e0209 */
[----:B------:R-:W-:Y:S01]  /*4180*/  IMAD.MOV.U32 R15, RZ, RZ, R28 ;  /* 0x000000ffff0f7224 */ /* 0x000fe200078e001c */
[----:B------:R-:W-:Y:S01]  /*4190*/  IADD3 R14, PT, PT, R29, R5, RZ ;  /* 0x000000051d0e7210 */ /* 0x000fe20007ffe0ff */
[----:B------:R-:W-:-:S07]  /*41a0*/  IMAD.IADD R16, R27, 0x1, R9 ;  /* 0x000000011b107824 */ /* 0x000fce00078e0209 */
.L_x_4638:
        /* <DEDUP_REMOVED lines=24> */
[----:B------:R-:W-:-:S04]  /*4330*/  @P0 IADD3 R12, PT, PT, R12, -UR8, RZ ;  /* 0x800000080c0c0c10 */ /* 0x000fc8000fffe0ff */
[----:B------:R-:W-:-:S13]  /*4340*/  ISETP.GE.U32.AND P0, PT, R12, UR8, PT ;  /* 0x000000080c007c0c */ /* 0x000fda000bf06070 */
[----:B------:R-:W-:Y:S01]  /*4350*/  @P0 VIADD R12, R12, -UR8 ;  /* 0x800000080c0c0c36 */ /* 0x000fe20008000000 */
[----:B------:R-:W-:-:S04]  /*4360*/  @!P1 LOP3.LUT R12, RZ, UR8, RZ, 0x33, !PT ;  /* 0x00000008ff0c9c12 */ /* 0x000fc8000f8e33ff */
[----:B------:R-:W-:Y:S01]  /*4370*/  MOV R4, R12 ;  /* 0x0000000c00047202 */ /* 0x000fe20000000f00 */
[----:B------:R-:W-:Y:S06]  /*4380*/  BRA `(.L_x_4647) ;  /* 0x0000000000087947 */ /* 0x000fec0003800000 */
.L_x_4646:
[----:B------:R-:W-:-:S07]  /*4390*/  MOV R10, 0x43b0 ;  /* 0x000043b0000a7802 */ /* 0x000fce0000000f00 */
[----:B------:R-:W-:Y:S05]  /*43a0*/  CALL.REL.NOINC `($__internal_153_$__cuda_sm20_rem_s64) ;  /* 0x00000008006c7944 */ /* 0x000fea0003c00000 */
.L_x_4647:
[----:B------:R-:W-:Y:S05]  /*43b0*/  BSYNC.RECONVERGENT B0 ;  /* 0x0000000000007941 */ /* 0x000fea0003800200 */
.L_x_4645:
[----:B------:R-:W0:Y:S01]  /*43c0*/  LDCU.64 UR8, c[0x0][UR6+0x5f0] ;  /* 0x0000be00060877ac */ /* 0x000e220008000a00 */
[----:B------:R-:W-:Y:S01]  /*43d0*/  IMAD.MOV.U32 R8, RZ, RZ, R15 ;  /* 0x000000ffff087224 */ /* 0x000fe200078e000f */
[----:B------:R-:W-:Y:S01]  /*43e0*/  MOV R9, R14 ;  /* 0x0000000e00097202 */ /* 0x000fe20000000f00 */
[----:B------:R-:W-:Y:S01]  /*43f0*/  IMAD.MOV.U32 R11, RZ, RZ, R16 ;  /* 0x000000ffff0b7224 */ /* 0x000fe200078e0010 */
        /* <DEDUP_REMOVED lines=10> */
[----:B------:R-:W-:-:S03]  /*44a0*/  IMAD.MOV.U32 R17, RZ, RZ, R10 ;  /* 0x000000ffff117224 */ /* 0x000fc600078e000a */
[----:B------:R-:W-:-:S07]  /*44b0*/  IADD3 R16, PT, PT, R11, R5, RZ ;  /* 0x000000050b107210 */ /* 0x000fce0007ffe0ff */
.L_x_4598:
[----:B------:R-:W0:Y:S01]  /*44c0*/  LDCU.64 UR6, c[0x0][0x6c0] ;  /* 0x0000d800ff0677ac */ /* 0x000e220008000a00 */
[----:B------:R-:W-:Y:S01]  /*44d0*/  IADD3 R0, P0, PT, R6, -R0, RZ ;  /* 0x8000000006007210 */ /* 0x000fe20007f1e0ff */
[----:B------:R-:W-:Y:S01]  /*44e0*/  BSSY.RECONVERGENT B0, `(.L_x_4648) ;  /* 0x000001f000007945 */ /* 0x000fe20003800200 */
[----:B------:R-:W-:Y:S01]  /*44f0*/  HFMA2 R11, -RZ, RZ, 0, 0 ;  /* 0x00000000ff0b7431 */ /* 0x000fe200000001ff */
[----:B------:R-:W1:Y:S01]  /*4500*/  LDCU.64 UR4, c[0x0][0x358] ;  /* 0x00006b00ff0477ac */ /* 0x000e620008000a00 */
[----:B------:R-:W-:Y:S01]  /*4510*/  IADD3.X R2, PT, PT, R7, ~R2, RZ, P0, !PT ;  /* 0x8000000207027210 */ /* 0x000fe200007fe4ff */
[----:B------:R-:W-:Y:S01]  /*4520*/  IMAD.MOV.U32 R9, RZ, RZ, RZ ;  /* 0x000000ffff097224 */ /* 0x000fe200078e00ff */
[----:B0-----:R-:W-:-:S04]  /*4530*/  ISETP.GT.U32.AND P0, PT, R0, UR6, PT ;  /* 0x0000000600007c0c */ /* 0x001fc8000bf04070 */
[----:B------:R-:W-:-:S13]  /*4540*/  ISETP.GT.AND.EX P0, PT, R2, UR7, PT, P0 ;  /* 0x0000000702007c0c */ /* 0x000fda000bf04300 */
[----:B-1----:R-:W-:Y:S05]  /*4550*/  @P0 BRA `(.L_x_4649) ;  /* 0x00000000005c0947 */ /* 0x002fea0003800000 */
[----:B------:R-:W0:Y:S01]  /*4560*/  LDC.64 R4, c[0x0][R3+0x520] ;  /* 0x0001480003047b82 */ /* 0x000e220000000a00 */
[----:B------:R-:W-:Y:S01]  /*4570*/  ISETP.GE.U32.AND P0, PT, R0, UR6, PT ;  /* 0x0000000600007c0c */ /* 0x000fe2000bf06070 */
[----:B------:R-:W-:Y:S01]  /*4580*/  BSSY.RECONVERGENT B1, `(.L_x_4650) ;  /* 0x0000013000017945 */ /* 0x000fe20003800200 */
[----:B------:R-:W-:Y:S01]  /*4590*/  MOV R0, RZ ;  /* 0x000000ff00007202 */ /* 0x000fe20000000f00 */
[----:B------:R-:W-:Y:S01]  /*45a0*/  IMAD.MOV.U32 R11, RZ, RZ, RZ ;  /* 0x000000ffff0b7224 */ /* 0x000fe200078e00ff */
        /* <DEDUP_REMOVED lines=16> */
.L_x_4651:
[----:B------:R-:W-:Y:S05]  /*46b0*/  BSYNC.RECONVERGENT B1 ;  /* 0x0000000000017941 */ /* 0x000fea0003800200 */
.L_x_4650:
[----:B0----5:R-:W-:-:S07]  /*46c0*/  FSEL R9, R0, RZ, !P0 ;  /* 0x000000ff00097208 */ /* 0x021fce0004000000 */
.L_x_4649:
[----:B------:R-:W-:Y:S05]  /*46d0*/  BSYNC.RECONVERGENT B0 ;  /* 0x0000000000007941 */ /* 0x000fea0003800200 */
.L_x_4648:
        /* <DEDUP_REMOVED lines=18> */
        .weak           $__internal_152_$__cuda_sm20_div_s64
        .type           $__internal_152_$__cuda_sm20_div_s64,@function
        .size           $__internal_152_$__cuda_sm20_div_s64,($__internal_153_$__cuda_sm20_rem_s64 - $__internal_152_$__cuda_sm20_div_s64)
$__internal_152_$__cuda_sm20_div_s64:
        /* <DEDUP_REMOVED lines=85> */
[----:B------:R-:W-:Y:S06]  /*4d50*/  RET.REL.NODEC R8 `(_ZN2at6native16triu_tril_kernelIflLb0ELi2ELb0EEEvNS_4cuda6detail10TensorInfoIT_T0_EENS4_IKS5_S6_EEllS6_) ;  /* 0xffffffb008a87950 */ /* 0x000fec0003c3ffff */
        .weak           $__internal_153_$__cuda_sm20_rem_s64
        .type           $__internal_153_$__cuda_sm20_rem_s64,@function
        .size           $__internal_153_$__cuda_sm20_rem_s64,(.L_x_6443 - $__internal_153_$__cuda_sm20_rem_s64)
$__internal_153_$__cuda_sm20_rem_s64:
        /* <DEDUP_REMOVED lines=79> */
[----:B------:R-:W-:Y:S06]  /*5250*/  RET.REL.NODEC R10 `(_ZN2at6native16triu_tril_kernelIflLb0ELi2ELb0EEEvNS_4cuda6detail10TensorInfoIT_T0_EENS4_IKS5_S6_EEllS6_) ;  /* 0xffffffac0a687950 */ /* 0x000fec0003c3ffff */
.L_x_4652:
        /* <DEDUP_REMOVED lines=10> */
.L_x_6443:


//--------------------- .text._ZN2at6native16triu_tril_kernelIflLb0ELi2ELb1EEEvNS_4cuda6detail10TensorInfoIT_T0_EENS4_IKS5_S6_EEllS6_ --------------------------
	.section	.text._ZN2at6native16triu_tril_kernelIflLb0ELi2ELb1EEEvNS_4cuda6detail10TensorInfoIT_T0_EENS4_IKS5_S6_EEllS6_,"ax",@progbits
	.align	128
        .global         _ZN2at6native16triu_tril_kernelIflLb0ELi2ELb1EEEvNS_4cuda6detail10TensorInfoIT_T0_EENS4_IKS5_S6_EEllS6_
        .type           _ZN2at6native16triu_tril_kernelIflLb0ELi2ELb1EEEvNS_4cuda6detail10TensorInfoIT_T0_EENS4_IKS5_S6_EEllS6_,@function
        .size           _ZN2at6native16triu_tril_kernelIflLb0ELi2ELb1EEEvNS_4cuda6detail10TensorInfoIT_T0_EENS4_IKS5_S6_EEllS6_,(.L_x_6445 - _ZN2at6native16triu_tril_kernelIflLb0ELi2ELb1EEEvNS_4cuda6detail10TensorInfoIT_T0_EENS4_IKS5_S6_EEllS6_)
        .other          _ZN2at6native16triu_tril_kernelIflLb0ELi2ELb1EEEvNS_4cuda6detail10TensorInfoIT_T0_EENS4_IKS5_S6_EEllS6_,@"STO_CUDA_ENTRY STV_DEFAULT"
_ZN2at6native16triu_tril_kernelIflLb0ELi2ELb1EEEvNS_4cuda6detail10TensorInfoIT_T0_EENS4_IKS5_S6_EEllS6_:
.text._ZN2at6native16triu_tril_kernelIflLb0ELi2ELb1EEEvNS_4cuda6detail10TensorInfoIT_T0_EENS4_IKS5_S6_EEllS6_:
        /* <DEDUP_REMOVED lines=41> */
.L_x_4654:
[----:B------:R-:W0:Y:S01]  /*0290*/  LDCU.64 UR4, c[0x0][0x6d0] ;  /* 0x0000da00ff0477ac */ /* 0x000e220008000a00 */
[----:B------:R-:W-:Y:S01]  /*02a0*/  IMAD.MOV.U32 R23, RZ, RZ, R6 ;  /* 0x000000ffff177224 */ /* 0x000fe200078e0006 */
[----:B------:R-:W-:Y:S01]  /*02b0*/  MOV R8, 0x300 ;  /* 0x0000030000087802 */ /* 0x000fe20000000f00 */
[----:B------:R-:W-:Y:S02]  /*02c0*/  IMAD.MOV.U32 R26, RZ, RZ, R7 ;  /* 0x000000ffff1a7224 */ /* 0x000fe400078e0007 */
[----:B0-----:R-:W-:Y:S01]  /*02d0*/  IMAD.U32 R5, RZ, RZ, UR4 ;  /* 0x00000004ff057e24 */ /* 0x001fe2000f8e00ff */
[----:B------:R-:W-:-:S07]  /*02e0*/  MOV R4, UR5 ;  /* 0x0000000500047c02 */ /* 0x000fce0008000f00 */
[----:B------:R-:W-:Y:S05]  /*02f0*/  CALL.REL.NOINC `($__internal_154_$__cuda_sm20_div_s64) ;  /* 0x0000003c00ac7944 */ /* 0x000fea0003c00000 */
[----:B------:R-:W0:Y:S01]  /*0300*/  LDCU.64 UR4, c[0x0][0x6d0] ;  /* 0x0000da00ff0477ac */ /* 0x000e220008000a00 */
[----:B------:R-:W-:-:S05]  /*0310*/  IADD3 R3, P0, PT, RZ, -R18, RZ ;  /* 0x80000012ff037210 */ /* 0x000fca0007f1e0ff */
[----:B------:R-:W-:-:S04]  /*0320*/  IMAD.X R0, RZ, RZ, ~R19, P0 ;  /* 0x000000ffff007224 */ /* 0x000fc800000e0e13 */
[----:B0-----:R-:W-:Y:S02]  /*0330*/  IMAD R0, R0, UR4, RZ ;  /* 0x0000000400007c24 */ /* 0x001fe4000f8e02ff */
[----:B------:R-:W-:-:S04]  /*0340*/  IMAD.WIDE.U32 R6, R3, UR4, R6 ;  /* 0x0000000403067c25 */ /* 0x000fc8000f8e0006 */
[----:B------:R-:W-:-:S05]  /*0350*/  IMAD R3, R3, UR5, R0 ;  /* 0x0000000503037c24 */ /* 0x000fca000f8e0200 */
[----:B------:R-:W-:-:S07]  /*0360*/  IADD3 R7, PT, PT, R7, R3, RZ ;  /* 0x0000000307077210 */ /* 0x000fce0007ffe0ff */
.L_x_4655:
[----:B------:R-:W-:Y:S05]  /*0370*/  BSYNC.RECONVERGENT B0 ;  /* 0x0000000000007941 */ /* 0x000fea0003800200 */
.L_x_4653:
        /* <DEDUP_REMOVED lines=26> */
.L_x_4657:
        /* <DEDUP_REMOVED lines=8> */
[----:B------:R-:W-:Y:S05]  /*05a0*/  CALL.REL.NOINC `($__internal_155_$__cuda_sm20_rem_s64) ;  /* 0x0000004000587944 */ /* 0x000fea0003c00000 */
[----:B------:R-:W-:Y:S01]  /*05b0*/  IMAD.MOV.U32 R10, RZ, RZ, R4 ;  /* 0x000000ffff0a7224 */ /* 0x000fe200078e0004 */
[----:B------:R-:W-:-:S07]  /*05c0*/  MOV R11, R5 ;  /* 0x00000005000b7202 */ /* 0x000fce0000000f00 */
.L_x_4658:
[----:B------:R-:W-:Y:S05]  /*05d0*/  BSYNC.RECONVERGENT B0 ;  /* 0x0000000000007941 */ /* 0x000fea0003800200 */
.L_x_4656:
        /* <DEDUP_REMOVED lines=32> */
.L_x_4660:
        /* <DEDUP_REMOVED lines=9> */
[----:B0-----:R-:W-:Y:S05]  /*0870*/  CALL.REL.NOINC `($__internal_154_$__cuda_sm20_div_s64) ;  /* 0x00000038004c7944 */ /* 0x001fea0003c00000 */
[----:B------:R-:W-:Y:S01]  /*0880*/  IMAD.MOV.U32 R0, RZ, RZ, R18 ;  /* 0x000000ffff007224 */ /* 0x000fe200078e0012 */
[----:B------:R-:W-:-:S07]  /*0890*/  MOV R13, R19 ;  /* 0x00000013000d7202 */ /* 0x000fce0000000f00 */
.L_x_4661:
[----:B0-----:R-:W-:Y:S05]  /*08a0*/  BSYNC.RECONVERGENT B0 ;  /* 0x0000000000007941 */ /* 0x001fea0003800200 */
.L_x_4659:
        /* <DEDUP_REMOVED lines=25> */
.L_x_4688:
        /* <DEDUP_REMOVED lines=28> */
.L_x_4665:
        /* <DEDUP_REMOVED lines=9> */
[----:B------:R-:W-:Y:S05]  /*0c90*/  CALL.REL.NOINC `($__internal_154_$__cuda_sm20_div_s64) ;  /* 0x0000003400447944 */ /* 0x000fea0003c00000 */
        /* <DEDUP_REMOVED lines=9> */
.L_x_4666:
[----:B------:R-:W-:Y:S05]  /*0d30*/  BSYNC.RECONVERGENT B0 ;  /* 0x0000000000007941 */ /* 0x000fea0003800200 */
.L_x_4664:
        /* <DEDUP_REMOVED lines=35> */
.L_x_4668:
        /* <DEDUP_REMOVED lines=20> */
.L_x_4669:
[----:B------:R-:W-:Y:S05]  /*10b0*/  BSYNC.RECONVERGENT B0 ;  /* 0x0000000000007941 */ /* 0x000fea0003800200 */
.L_x_4667:
        /* <DEDUP_REMOVED lines=36> */
.L_x_4671:
        /* <DEDUP_REMOVED lines=20> */
.L_x_4672:
[----:B------:R-:W-:Y:S05]  /*1440*/  BSYNC.RECONVERGENT B0 ;  /* 0x0000000000007941 */ /* 0x000fea0003800200 */
.L_x_4670:
        /* <DEDUP_REMOVED lines=35> */
.L_x_4674:
        /* <DEDUP_REMOVED lines=9> */
[----:B------:R-:W-:Y:S05]  /*1710*/  CALL.REL.NOINC `($__internal_154_$__cuda_sm20_div_s64) ;  /* 0x0000002800a47944 */ /* 0x000fea0003c00000 */
        /* <DEDUP_REMOVED lines=10> */
.L_x_4675:
[----:B------:R-:W-:Y:S05]  /*17c0*/  BSYNC.RECONVERGENT B0 ;  /* 0x0000000000007941 */ /* 0x000fea0003800200 */
.L_x_4673:
        /* <DEDUP_REMOVED lines=35> */
.L_x_4677:
        /* <DEDUP_REMOVED lines=20> */
.L_x_4678:
[----:B------:R-:W-:Y:S05]  /*1b40*/  BSYNC.RECONVERGENT B0 ;  /* 0x0000000000007941 */ /* 0x000fea0003800200 */
.L_x_4676:
        /* <DEDUP_REMOVED lines=35> */
.L_x_4680:
        /* <DEDUP_REMOVED lines=20> */
.L_x_4681:
[----:B------:R-:W-:Y:S05]  /*1ec0*/  BSYNC.RECONVERGENT B0 ;  /* 0x0000000000007941 */ /* 0x000fea0003800200 */
.L_x_4679:
        /* <DEDUP_REMOVED lines=34> */
.L_x_4683:
        /* <DEDUP_REMOVED lines=20> */
.L_x_4684:
[----:B------:R-:W-:Y:S05]  /*2230*/  BSYNC.RECONVERGENT B0 ;  /* 0x0000000000007941 */ /* 0x000fea0003800200 */
.L_x_4682:
        /* <DEDUP_REMOVED lines=35> */
.L_x_4686:
        /* <DEDUP_REMOVED lines=21> */
.L_x_4687:
[----:B------:R-:W-:Y:S05]  /*25c0*/  BSYNC.RECONVERGENT B0 ;  /* 0x0000000000007941 */ /* 0x000fea0003800200 */
.L_x_4685:
        /* <DEDUP_REMOVED lines=16> */
.L_x_4663:
        /* <DEDUP_REMOVED lines=36> */
.L_x_4691:
        /* <DEDUP_REMOVED lines=19> */
.L_x_4692:
[----:B------:R-:W-:Y:S05]  /*2a40*/  BSYNC.RECONVERGENT B0 ;  /* 0x0000000000007941 */ /* 0x000fea0003800200 */
.L_x_4690:
        /* <DEDUP_REMOVED lines=36> */
.L_x_4694:
        /* <DEDUP_REMOVED lines=20> */
.L_x_4695:
[----:B------:R-:W-:Y:S05]  /*2dd0*/  BSYNC.RECONVERGENT B0 ;  /* 0x0000000000007941 */ /* 0x000fea0003800200 */
.L_x_4693:
        /* <DEDUP_REMOVED lines=34> */
.L_x_4697:
        /* <DEDUP_REMOVED lines=20> */
.L_x_4698:
[----:B------:R-:W-:Y:S05]  /*3140*/  BSYNC.RECONVERGENT B0 ;  /* 0x0000000000007941 */ /* 0x000fea0003800200 */
.L_x_4696:
        /* <DEDUP_REMOVED lines=34> */
.L_x_4700:
        /* <DEDUP_REMOVED lines=20> */
.L_x_4701:
[----:B------:R-:W-:Y:S05]  /*34b0*/  BSYNC.RECONVERGENT B0 ;  /* 0x0000000000007941 */ /* 0x000fea0003800200 */
.L_x_4699:
        /* <DEDUP_REMOVED lines=8> */
.L_x_4689:
        /* <DEDUP_REMOVED lines=37> */
.L_x_4704:
        /* <DEDUP_REMOVED lines=19> */
.L_x_4705:
[----:B------:R-:W-:Y:S05]  /*38c0*/  BSYNC.RECONVERGENT B0 ;  /* 0x0000000000007941 */ /* 0x000fea0003800200 */
.L_x_4703:
        /* <DEDUP_REMOVED lines=36> */
.L_x_4707:
        /* <DEDUP_REMOVED lines=20> */
.L_x_4708:
[----:B------:R-:W-:Y:S05]  /*3c50*/  BSYNC.RECONVERGENT B0 ;  /* 0x0000000000007941 */ /* 0x000fea0003800200 */
.L_x_4706:
        /* <DEDUP_REMOVED lines=8> */
.L_x_4702:
        /* <DEDUP_REMOVED lines=30> */
.L_x_4710:
        /* <DEDUP_REMOVED lines=8> */
[----:B------:R-:W-:Y:S05]  /*3f40*/  CALL.REL.NOINC `($__internal_155_$__cuda_sm20_rem_s64) ;  /* 0x0000000400f07944 */ /* 0x000fea0003c00000 */
.L_x_4711:
[----:B------:R-:W-:Y:S05]  /*3f50*/  BSYNC.RECONVERGENT B0 ;  /* 0x0000000000007941 */ /* 0x000fea0003800200 */
.L_x_4709:
        /* <DEDUP_REMOVED lines=8> */
.L_x_4662:
        /* <DEDUP_REMOVED lines=29> */
        .weak           $__internal_154_$__cuda_sm20_div_s64
        .type           $__internal_154_$__cuda_sm20_div_s64,@function
        .size           $__internal_154_$__cuda_sm20_div_s64,($__internal_155_$__cuda_sm20_rem_s64 - $__internal_154_$__cuda_sm20_div_s64)
$__internal_154_$__cuda_sm20_div_s64:
        /* <DEDUP_REMOVED lines=85> */
[----:B------:R-:W-:Y:S06]  /*4700*/  RET.REL.NODEC R8 `(_ZN2at6native16triu_tril_kernelIflLb0ELi2ELb1EEEvNS_4cuda6detail10TensorInfoIT_T0_EENS4_IKS5_S6_EEllS6_) ;  /* 0xffffffb8083c7950 */ /* 0x000fec0003c3ffff */
        .weak           $__internal_155_$__cuda_sm20_rem_s64
        .type           $__internal_155_$__cuda_sm20_rem_s64,@function
        .size           $__internal_155_$__cuda_sm20_rem_s64,(.L_x_6445 - $__internal_155_$__cuda_sm20_rem_s64)
$__internal_155_$__cuda_sm20_rem_s64:
        /* <DEDUP_REMOVED lines=79> */
[----:B------:R-:W-:Y:S06]  /*4c00*/  RET.REL.NODEC R20 `(_ZN2at6native16triu_tril_kernelIflLb0ELi2ELb1EEEvNS_4cuda6detail10TensorInfoIT_T0_EENS4_IKS5_S6_EEllS6_) ;  /* 0xffffffb014fc7950 */ /* 0x000fec0003c3ffff */
.L_x_4712:
        /* <DEDUP_REMOVED lines=15> */
.L_x_6445:


//--------------------- .text._ZN2at6native16triu_tril_kernelIfiLb0ELi2ELb0EEEvNS_4cuda6detail10TensorInfoIT_T0_EENS4_IKS5_S6_EEllS6_ --------------------------
	.section	.text._ZN2at6native16triu_tril_kernelIfiLb0ELi2ELb0EEEvNS_4cuda6detail10TensorInfoIT_T0_EENS4_IKS5_S6_EEllS6_,"ax",@progbits
	.align	128
        .global         _ZN2at6native16triu_tril_kernelIfiLb0ELi2ELb0EEEvNS_4cuda6detail10TensorInfoIT_T0_EENS4_IKS5_S6_EEllS6_
        .type           _ZN2at6native16triu_tril_kernelIfiLb0ELi2ELb0EEEvNS_4cuda6detail10TensorInfoIT_T0_EENS4_IKS5_S6_EEllS6_,@function
        .size           _ZN2at6native16triu_tril_kernelIfiLb0ELi2ELb0EEEvNS_4cuda6detail10TensorInfoIT_T0_EENS4_IKS5_S6_EEllS6_,(.L_x_6447 - _ZN2at6native16triu_tril_kernelIfiLb0ELi2ELb0EEEvNS_4cuda6detail10TensorInfoIT_T0_EENS4_IKS5_S6_EEllS6_)
        .other          _ZN2at6native16triu_tril_kernelIfiLb0ELi2ELb0EEEvNS_4cuda6detail10TensorInfoIT_T0_EENS4_IKS5_S6_EEllS6_,@"STO_CUDA_ENTRY STV_DEFAULT"
_ZN2at6native16triu_tril_kernelIfiLb0ELi2ELb0EEEvNS_4cuda6detail10TensorInfoIT_T0_EENS4_IKS5_S6_EEllS6_:
.text._ZN2at6native16triu_tril_kernelIfiLb0ELi2ELb0EEEvNS_4cuda6detail10TensorInfoIT_T0_EENS4_IKS5_S6_EEllS6_:
        /* <DEDUP_REMOVED lines=40> */
.L_x_4714:
[----:B------:R-:W0:Y:S01]  /*0280*/  LDCU UR6, c[0x0][0x540] ;  /* 0x0000a800ff0677ac */ /* 0x000e220008000800 */
[----:B------:R-:W-:Y:S01]  /*0290*/  MOV R18, R4 ;  /* 0x0000000400127202 */ /* 0x000fe20000000f00 */
[----:B------:R-:W-:Y:S01]  /*02a0*/  IMAD.U32 R3, RZ, RZ, UR4 ;  /* 0x00000004ff037e24 */ /* 0x000fe2000f8e00ff */
[----:B------:R-:W-:Y:S01]  /*02b0*/  MOV R6, 0x2e0 ;  /* 0x000002e000067802 */ /* 0x000fe20000000f00 */
[----:B0-----:R-:W-:-:S07]  /*02c0*/  IMAD.U32 R2, RZ, RZ, UR6 ;  /* 0x00000006ff027e24 */ /* 0x001fce000f8e00ff */
[----:B------:R-:W-:Y:S05]  /*02d0*/  CALL.REL.NOINC `($__internal_156_$__cuda_sm20_div_s64) ;  /* 0x00000030008c7944 */ /* 0x000fea0003c00000 */
[----:B------:R-:W0:Y:S01]  /*02e0*/  LDCU UR6, c[0x0][0x540] ;  /* 0x0000a800ff0677ac */ /* 0x000e220008000800 */
[----:B------:R-:W-:Y:S01]  /*02f0*/  IADD3 R3, PT, PT, -R9, RZ, RZ ;  /* 0x000000ff09037210 */ /* 0x000fe20007ffe1ff */
[----:B------:R-:W-:Y:S02]  /*0300*/  IMAD.MOV.U32 R16, RZ, RZ, R9 ;  /* 0x000000ffff107224 */ /* 0x000fe400078e0009 */
[----:B------:R-:W-:Y:S02]  /*0310*/  IMAD.MOV.U32 R17, RZ, RZ, R8 ;  /* 0x000000ffff117224 */ /* 0x000fe400078e0008 */
[----:B0-----:R-:W-:-:S07]  /*0320*/  IMAD R4, R3, UR6, R4 ;  /* 0x0000000603047c24 */ /* 0x001fce000f8e0204 */
.L_x_4715:
[----:B------:R-:W-:Y:S05]  /*0330*/  BSYNC.RECONVERGENT B0 ;  /* 0x0000000000007941 */ /* 0x000fea0003800200 */
.L_x_4713:
        /* <DEDUP_REMOVED lines=30> */
.L_x_4717:
[----:B------:R-:W-:Y:S01]  /*0520*/  IMAD.MOV.U32 R18, RZ, RZ, R16 ;  /* 0x000000ffff127224 */ /* 0x000fe200078e0010 */
[----:B------:R-:W-:Y:S01]  /*0530*/  MOV R6, 0x560 ;  /* 0x0000056000067802 */ /* 0x000fe20000000f00 */
[----:B------:R-:W-:-:S07]  /*0540*/  IMAD.MOV.U32 R5, RZ, RZ, R17 ;  /* 0x000000ffff057224 */ /* 0x000fce00078e0011 */
[----:B------:R-:W-:Y:S05]  /*0550*/  CALL.REL.NOINC `($__internal_156_$__cuda_sm20_div_s64) ;  /* 0x0000002c00ec7944 */ /* 0x000fea0003c00000 */
[----:B------:R-:W-:Y:S01]  /*0560*/  IADD3 R7, PT, PT, -R9, RZ, RZ ;  /* 0x000000ff09077210 */ /* 0x000fe20007ffe1ff */
[----:B------:R-:W-:-:S04]  /*0570*/  IMAD.MOV.U32 R12, RZ, RZ, R9 ;  /* 0x000000ffff0c7224 */ /* 0x000fc800078e0009 */
[----:B------:R-:W-:-:S07]  /*0580*/  IMAD R7, R2, R7, R16 ;  /* 0x0000000702077224 */ /* 0x000fce00078e0210 */
.L_x_4718:
[----:B------:R-:W-:Y:S05]  /*0590*/  BSYNC.RECONVERGENT B0 ;  /* 0x0000000000007941 */ /* 0x000fea0003800200 */
.L_x_4716:
        /* <DEDUP_REMOVED lines=19> */
.L_x_4745:
        /* <DEDUP_REMOVED lines=30> */
.L_x_4722:
[----:B------:R-:W-:Y:S01]  /*08b0*/  IMAD.MOV.U32 R5, RZ, RZ, R8 ;  /* 0x000000ffff057224 */ /* 0x000fe200078e0008 */
[----:B------:R-:W-:Y:S01]  /*08c0*/  MOV R18, R12 ;  /* 0x0000000c00127202 */ /* 0x000fe20000000f00 */
[----:B------:R-:W-:Y:S01]  /*08d0*/  IMAD.U32 R2, RZ, RZ, UR7 ;  /* 0x00000007ff027e24 */ /* 0x000fe2000f8e00ff */
[----:B------:R-:W-:Y:S02]  /*08e0*/  MOV R3, UR9 ;  /* 0x0000000900037c02 */ /* 0x000fe40008000f00 */
[----:B------:R-:W-:-:S07]  /*08f0*/  MOV R6, 0x910 ;  /* 0x0000091000067802 */ /* 0x000fce0000000f00 */
[----:B------:R-:W-:Y:S05]  /*0900*/  CALL.REL.NOINC `($__internal_156_$__cuda_sm20_div_s64) ;  /* 0x0000002c00007944 */ /* 0x000fea0003c00000 */
[----:B------:R-:W-:Y:S01]  /*0910*/  IMAD.MOV R3, RZ, RZ, -R9 ;  /* 0x000000ffff037224 */ /* 0x000fe200078e0a09 */
[----:B------:R-:W-:Y:S01]  /*0920*/  MOV R16, R9 ;  /* 0x0000000900107202 */ /* 0x000fe20000000f00 */
[----:B------:R-:W-:Y:S02]  /*0930*/  IMAD.MOV.U32 R17, RZ, RZ, R8 ;  /* 0x000000ffff117224 */ /* 0x000fe400078e0008 */
[----:B------:R-:W-:-:S07]  /*0940*/  IMAD R3, R3, UR7, R12 ;  /* 0x0000000703037c24 */ /* 0x000fce000f8e020c */
.L_x_4723:
[----:B------:R-:W-:Y:S05]  /*0950*/  BSYNC.RECONVERGENT B0 ;  /* 0x0000000000007941 */ /* 0x000fea0003800200 */
.L_x_4721:
        /* <DEDUP_REMOVED lines=34> */
.L_x_4725:
        /* <DEDUP_REMOVED lines=10> */
.L_x_4726:
[----:B------:R-:W-:Y:S05]  /*0c20*/  BSYNC.RECONVERGENT B0 ;  /* 0x0000000000007941 */ /* 0x000fea0003800200 */
.L_x_4724:
        /* <DEDUP_REMOVED lines=34> */
.L_x_4728:
        /* <DEDUP_REMOVED lines=10> */
.L_x_4729:
[----:B------:R-:W-:Y:S05]  /*0ef0*/  BSYNC.RECONVERGENT B0 ;  /* 0x0000000000007941 */ /* 0x000fea0003800200 */
.L_x_4727:
        /* <DEDUP_REMOVED lines=34> */
.L_x_4731:
        /* <DEDUP_REMOVED lines=10> */
.L_x_4732:
[----:B------:R-:W-:Y:S05]  /*11c0*/  BSYNC.RECONVERGENT B0 ;  /* 0x0000000000007941 */ /* 0x000fea0003800200 */
.L_x_4730:
        /* <DEDUP_REMOVED lines=34> */
.L_x_4734:
        /* <DEDUP_REMOVED lines=10> */
.L_x_4735:
[----:B------:R-:W-:Y:S05]  /*1490*/  BSYNC.RECONVERGENT B0 ;  /* 0x0000000000007941 */ /* 0x000fea0003800200 */
.L_x_4733:
        /* <DEDUP_REMOVED lines=34> */
.L_x_4737:
        /* <DEDUP_REMOVED lines=10> */
.L_x_4738:
[----:B------:R-:W-:Y:S05]  /*1760*/  BSYNC.RECONVERGENT B0 ;  /* 0x0000000000007941 */ /* 0x000fea0003800200 */
.L_x_4736:
        /* <DEDUP_REMOVED lines=34> */
.L_x_4740:
        /* <DEDUP_REMOVED lines=10> */
.L_x_4741:
[----:B------:R-:W-:Y:S05]  /*1a30*/  BSYNC.RECONVERGENT B0 ;  /* 0x0000000000007941 */ /* 0x000fea0003800200 */
.L_x_4739:
        /* <DEDUP_REMOVED lines=33> */
.L_x_4743:
[----:B------:R-:W-:Y:S01]  /*1c50*/  IMAD.MOV.U32 R18, RZ, RZ, R16 ;  /* 0x000000ffff127224 */ /* 0x000fe200078e0010 */
[----:B------:R-:W-:Y:S01]  /*1c60*/  MOV R5, R17 ;  /* 0x0000001100057202 */ /* 0x000fe20000000f00 */
[----:B------:R-:W-:Y:S01]  /*1c70*/  IMAD.U32 R2, RZ, RZ, UR11 ;  /* 0x0000000bff027e24 */ /* 0x000fe2000f8e00ff */
[----:B------:R-:W-:Y:S02]  /*1c80*/  MOV R3, UR12 ;  /* 0x0000000c00037c02 */ /* 0x000fe40008000f00 */
[----:B------:R-:W-:-:S07]  /*1c90*/  MOV R6, 0x1cb0 ;  /* 0x00001cb000067802 */ /* 0x000fce0000000f00 */
[----:B------:R-:W-:Y:S05]  /*1ca0*/  CALL.REL.NOINC `($__internal_156_$__cuda_sm20_div_s64) ;  /* 0x0000001800187944 */ /* 0x000fea0003c00000 */
[----:B------:R-:W-:Y:S01]  /*1cb0*/  IMAD.MOV R17, RZ, RZ, -R9 ;  /* 0x000000ffff117224 */ /* 0x000fe200078e0a09 */
[----:B------:R-:W-:-:S03]  /*1cc0*/  MOV R12, R9 ;  /* 0x00000009000c7202 */ /* 0x000fc60000000f00 */
[----:B------:R-:W-:-:S07]  /*1cd0*/  IMAD R17, R17, UR11, R16 ;  /* 0x0000000b11117c24 */ /* 0x000fce000f8e0210 */
.L_x_4744:
[----:B------:R-:W-:Y:S05]  /*1ce0*/  BSYNC.RECONVERGENT B0 ;  /* 0x0000000000007941 */ /* 0x000fea0003800200 */
.L_x_4742:
        /* <DEDUP_REMOVED lines=9> */
.L_x_4720:
        /* <DEDUP_REMOVED lines=34> */
.L_x_4748:
[----:B------:R-:W-:Y:S01]  /*1fa0*/  MOV R5, R8 ;  /* 0x0000000800057202 */ /* 0x000fe20000000f00 */
[----:B------:R-:W-:Y:S01]  /*1fb0*/  IMAD.MOV.U32 R18, RZ, RZ, R12 ;  /* 0x000000ffff127224 */ /* 0x000fe200078e000c */
[----:B------:R-:W-:Y:S01]  /*1fc0*/  MOV R2, UR7 ;  /* 0x0000000700027c02 */ /* 0x000fe20008000f00 */
[----:B------:R-:W-:Y:S01]  /*1fd0*/  IMAD.U32 R3, RZ, RZ, UR8 ;  /* 0x00000008ff037e24 */ /* 0x000fe2000f8e00ff */
[----:B------:R-:W-:-:S07]  /*1fe0*/  MOV R6, 0x2000 ;  /* 0x0000200000067802 */ /* 0x000fce0000000f00 */
[----:B------:R-:W-:Y:S05]  /*1ff0*/  CALL.REL.NOINC `($__internal_156_$__cuda_sm20_div_s64) ;  /* 0x0000001400447944 */ /* 0x000fea0003c00000 */
[----:B------:R-:W-:Y:S01]  /*2000*/  IADD3 R3, PT, PT, -R9, RZ, RZ ;  /* 0x000000ff09037210 */ /* 0x000fe20007ffe1ff */
[----:B------:R-:W-:Y:S01]  /*2010*/  IMAD.MOV.U32 R16, RZ, RZ, R9 ;  /* 0x000000ffff107224 */ /* 0x000fe200078e0009 */
[----:B------:R-:W-:-:S03]  /*2020*/  MOV R17, R8 ;  /* 0x0000000800117202 */ /* 0x000fc60000000f00 */
[----:B------:R-:W-:-:S07]  /*2030*/  IMAD R3, R3, UR7, R12 ;  /* 0x0000000703037c24 */ /* 0x000fce000f8e020c */
.L_x_4749:
[----:B------:R-:W-:Y:S05]  /*2040*/  BSYNC.RECONVERGENT B0 ;  /* 0x0000000000007941 */ /* 0x000fea0003800200 */
.L_x_4747:
        /* <DEDUP_REMOVED lines=36> */
.L_x_4751:
        /* <DEDUP_REMOVED lines=10> */
.L_x_4752:
[----:B------:R-:W-:Y:S05]  /*2330*/  BSYNC.RECONVERGENT B0 ;  /* 0x0000000000007941 */ /* 0x000fea0003800200 */
.L_x_4750:
        /* <DEDUP_REMOVED lines=36> */
.L_x_4754:
        /* <DEDUP_REMOVED lines=10> */
.L_x_4755:
[----:B------:R-:W-:Y:S05]  /*2620*/  BSYNC.RECONVERGENT B0 ;  /* 0x0000000000007941 */ /* 0x000fea0003800200 */
.L_x_4753:
        /* <DEDUP_REMOVED lines=36> */
.L_x_4757:
[----:B------:R-:W-:Y:S01]  /*2870*/  MOV R18, R16 ;  /* 0x0000001000127202 */ /* 0x000fe20000000f00 */
[----:B------:R-:W-:Y:S01]  /*2880*/  IMAD.MOV.U32 R5, RZ, RZ, R17 ;  /* 0x000000ffff057224 */ /* 0x000fe200078e0011 */
[----:B------:R-:W-:Y:S01]  /*2890*/  MOV R2, UR11 ;  /* 0x0000000b00027c02 */ /* 0x000fe20008000f00 */
[----:B------:R-:W-:Y:S01]  /*28a0*/  IMAD.U32 R3, RZ, RZ, UR10 ;  /* 0x0000000aff037e24 */ /* 0x000fe2000f8e00ff */
[----:B------:R-:W-:-:S07]  /*28b0*/  MOV R6, 0x28d0 ;  /* 0x000028d000067802 */ /* 0x000fce0000000f00 */
[----:B------:R-:W-:Y:S05]  /*28c0*/  CALL.REL.NOINC `($__internal_156_$__cuda_sm20_div_s64) ;  /* 0x0000000c00107944 */ /* 0x000fea0003c00000 */
[----:B------:R-:W-:Y:S01]  /*28d0*/  IADD3 R17, PT, PT, -R9, RZ, RZ ;  /* 0x000000ff09117210 */ /* 0x000fe20007ffe1ff */
[----:B------:R-:W-:-:S04]  /*28e0*/  IMAD.MOV.U32 R12, RZ, RZ, R9 ;  /* 0x000000ffff0c7224 */ /* 0x000fc800078e0009 */
[----:B------:R-:W-:-:S07]  /*28f0*/  IMAD R17, R17, UR11, R16 ;  /* 0x0000000b11117c24 */ /* 0x000fce000f8e0210 */
.L_x_4758:
[----:B------:R-:W-:Y:S05]  /*2900*/  BSYNC.RECONVERGENT B0 ;  /* 0x0000000000007941 */ /* 0x000fea0003800200 */
.L_x_4756:
[----:B------:R-:W-:Y:S01]  /*2910*/  UMOV UR6, 0x6c ;  /* 0x0000006c00067882 */ /* 0x000fe20000000000 */
[----:B------:R-:W0:Y:S01]  /*2920*/  LDCU UR8, c[0x0][UR8+0x4c4] ;  /* 0x00009880080877ac */ /* 0x000e220008000800 */
[----:B------:R-:W-:Y:S02]  /*2930*/  ULEA UR6, UR9, UR6, 0x2 ;  /* 0x0000000609067291 */ /* 0x000fe4000f8e10ff */
[----:B------:R-:W-:-:S10]  /*2940*/  UIADD3 UR4, UPT, UPT, UR4, -0x4, URZ ;  /* 0xfffffffc04047890 */ /* 0x000fd4000fffe0ff */
[----:B------:R-:W1:Y:S01]  /*2950*/  LDCU UR6, c[0x0][UR6+0x380] ;  /* 0x00007000060677ac */ /* 0x000e620008000800 */
[C---:B0-----:R-:W-:Y:S02]  /*2960*/  IMAD R20, R17.reuse, UR8, R20 ;  /* 0x0000000811147c24 */ /* 0x041fe4000f8e0214 */
[----:B-1----:R-:W-:-:S07]  /*2970*/  IMAD R22, R17, UR6, R22 ;  /* 0x0000000611167c24 */ /* 0x002fce000f8e0216 */
.L_x_4746:
        /* <DEDUP_REMOVED lines=33> */
.L_x_4761:
        /* <DEDUP_REMOVED lines=10> */
.L_x_4762:
[----:B------:R-:W-:Y:S05]  /*2c30*/  BSYNC.RECONVERGENT B0 ;  /* 0x0000000000007941 */ /* 0x000fea0003800200 */
.L_x_4760:
        /* <DEDUP_REMOVED lines=36> */
.L_x_4764:
        /* <DEDUP_REMOVED lines=9> */
.L_x_4765:
[----:B------:R-:W-:Y:S05]  /*2f10*/  BSYNC.RECONVERGENT B0 ;  /* 0x0000000000007941 */ /* 0x000fea0003800200 */
.L_x_4763:
[----:B------:R-:W-:Y:S01]  /*2f20*/  UMOV UR5, 0x6c ;  /* 0x0000006c00057882 */ /* 0x000fe20000000000 */
[----:B------:R-:W0:Y:S01]  /*2f30*/  LDCU UR7, c[0x0][UR7+0x4c4] ;  /* 0x00009880070777ac */ /* 0x000e220008000800 */
[----:B------:R-:W-:Y:S02]  /*2f40*/  ULEA UR5, UR8, UR5, 0x2 ;  /* 0x0000000508057291 */ /* 0x000fe4000f8e10ff */
[----:B------:R-:W-:-:S10]  /*2f50*/  UIADD3 UR4, UPT, UPT, UR4, -0x2, URZ ;  /* 0xfffffffe04047890 */ /* 0x000fd4000fffe0ff */
[----:B------:R-:W1:Y:S01]  /*2f60*/  LDCU UR5, c[0x0][UR5+0x380] ;  /* 0x00007000050577ac */ /* 0x000e620008000800 */
[C---:B0-----:R-:W-:Y:S02]  /*2f70*/  IMAD R20, R17.reuse, UR7, R20 ;  /* 0x0000000711147c24 */ /* 0x041fe4000f8e0214 */
[----:B-1----:R-:W-:-:S07]  /*2f80*/  IMAD R22, R17, UR5, R22 ;  /* 0x0000000511167c24 */ /* 0x002fce000f8e0216 */
.L_x_4759:
        /* <DEDUP_REMOVED lines=29> */
.L_x_4767:
[----:B------:R-:W-:Y:S01]  /*3160*/  IMAD.MOV.U32 R3, RZ, RZ, R8 ;  /* 0x000000ffff037224 */ /* 0x000fe200078e0008 */
[----:B------:R-:W-:-:S07]  /*3170*/  MOV R2, 0x3190 ;  /* 0x0000319000027802 */ /* 0x000fce0000000f00 */
[----:B------:R-:W-:Y:S05]  /*3180*/  CALL.REL.NOINC `($__internal_157_$__cuda_sm20_rem_s64) ;  /* 0x00000008003c7944 */ /* 0x000fea0003c00000 */
.L_x_4768:
[----:B------:R-:W-:Y:S05]  /*3190*/  BSYNC.RECONVERGENT B0 ;  /* 0x0000000000007941 */ /* 0x000fea0003800200 */
.L_x_4766:
[----:B------:R-:W0:Y:S01]  /*31a0*/  LDCU UR4, c[0x0][UR6+0x4c4] ;  /* 0x00009880060477ac */ /* 0x000e220008000800 */
[----:B------:R-:W1:Y:S01]  /*31b0*/  LDCU UR6, c[0x0][UR6+0x3ec] ;  /* 0x00007d80060677ac */ /* 0x000e620008000800 */
[C---:B0-----:R-:W-:Y:S02]  /*31c0*/  IMAD R20, R12.reuse, UR4, R20 ;  /* 0x000000040c147c24 */ /* 0x041fe4000f8e0214 */
[----:B-1----:R-:W-:-:S07]  /*31d0*/  IMAD R22, R12, UR6, R22 ;  /* 0x000000060c167c24 */ /* 0x002fce000f8e0216 */
.L_x_4719:
[----:B------:R-:W0:Y:S01]  /*31e0*/  LDCU.64 UR6, c[0x0][0x530] ;  /* 0x0000a600ff0677ac */ /* 0x000e220008000a00 */
[----:B------:R-:W-:Y:S01]  /*31f0*/  IADD3 R2, PT, PT, R4, -R7, RZ ;  /* 0x8000000704027210 */ /* 0x000fe20007ffe0ff */
[----:B------:R-:W-:Y:S01]  /*3200*/  BSSY.RECONVERGENT B0, `(.L_x_4769) ;  /* 0x0000022000007945 */ /* 0x000fe20003800200 */
[----:B------:R-:W-:Y:S01]  /*3210*/  HFMA2 R9, -RZ, RZ, 0, 0 ;  /* 0x00000000ff097431 */ /* 0x000fe200000001ff */
[----:B------:R-:W1:Y:S01]  /*3220*/  LDCU.64 UR4, c[0x0][0x358] ;  /* 0x00006b00ff0477ac */ /* 0x000e620008000a00 */
[----:B------:R-:W-:Y:S01]  /*3230*/  IMAD.MOV.U32 R5, RZ, RZ, RZ ;  /* 0x000000ffff057224 */ /* 0x000fe200078e00ff */
[----:B0-----:R-:W-:Y:S02]  /*3240*/  ISETP.GT.U32.AND P0, PT, R2, UR6, PT ;  /* 0x0000000602007c0c */ /* 0x001fe4000bf04070 */
[----:B------:R-:W-:-:S04]  /*3250*/  SHF.R.S32.HI R2, RZ, 0x1f, R2 ;  /* 0x0000001fff027819 */ /* 0x000fc80000011402 */
[----:B------:R-:W-:-:S13]  /*3260*/  ISETP.GT.AND.EX P0, PT, R2, UR7, PT, P0 ;  /* 0x0000000702007c0c */ /* 0x000fda000bf04300 */
[----:B-1----:R-:W-:Y:S05]  /*3270*/  @P0 BRA `(.L_x_4770) ;  /* 0x0000000000680947 */ /* 0x002fea0003800000 */
[----:B------:R-:W0:Y:S01]  /*3280*/  LDC R3, c[0x0][R0+0x45c] ;  /* 0x0001170000037b82 */ /* 0x000e220000000800 */
[----:B------:R-:W-:Y:S01]  /*3290*/  IMAD.IADD R7, R4, 0x1, -R7 ;  /* 0x0000000104077824 */ /* 0x000fe200078e0a07 */
[----:B------:R-:W-:Y:S01]  /*32a0*/  BSSY.RECONVERGENT B1, `(.L_x_4771) ;  /* 0x0000015000017945 */ /* 0x000fe20003800200 */
[----:B------:R-:W-:Y:S01]  /*32b0*/  MOV R5, RZ ;  /* 0x000000ff00057202 */ /* 0x000fe20000000f00 */
[----:B------:R-:W-:Y:S02]  /*32c0*/  IMAD.MOV.U32 R9, RZ, RZ, RZ ;  /* 0x000000ffff097224 */ /* 0x000fe400078e00ff */
[C---:B------:R-:W-:Y:S02]  /*32d0*/  IADD3 R2, PT, PT, R7.reuse, 0x1, RZ ;  /* 0x0000000107027810 */ /* 0x040fe40007ffe0ff */
[----:B------:R-:W-:Y:S02]  /*32e0*/  ISETP.GT.U32.AND P0, PT, R7, UR6, PT ;  /* 0x0000000607007c0c */ /* 0x000fe4000bf04070 */
[----:B------:R-:W-:-:S02]  /*32f0*/  ISETP.GT.U32.AND P1, PT, R2, UR6, PT ;  /* 0x0000000602007c0c */ /* 0x000fc4000bf24070 */
[----:B------:R-:W-:Y:S02]  /*3300*/  SHF.R.S32.HI R7, RZ, 0x1f, R7 ;  /* 0x0000001fff077819 */ /* 0x000fe40000011407 */
[----:B------:R-:W-:Y:S02]  /*3310*/  SHF.R.S32.HI R2, RZ, 0x1f, R2 ;  /* 0x0000001fff027819 */ /* 0x000fe40000011402 */
[----:B------:R-:W-:Y:S02]  /*3320*/  ISETP.GT.AND.EX P0, PT, R7, UR7, PT, P0 ;  /* 0x0000000707007c0c */ /* 0x000fe4000bf04300 */
[----:B------:R-:W-:Y:S02]  /*3330*/  ISETP.GT.AND.EX P1, PT, R2, UR7, PT, P1 ;  /* 0x0000000702007c0c */ /* 0x000fe4000bf24310 */
        /* <DEDUP_REMOVED lines=11> */
.L_x_4772:
[----:B------:R-:W-:Y:S05]  /*33f0*/  BSYNC.RECONVERGENT B1 ;  /* 0x0000000000017941 */ /* 0x000fea0003800200 */
.L_x_4771:
[----:B-----5:R-:W-:Y:S02]  /*3400*/  FSEL R9, R9, RZ, !P0 ;  /* 0x000000ff09097208 */ /* 0x020fe40004000000 */
[----:B------:R-:W-:-:S07]  /*3410*/  FSEL R5, R5, RZ, !P1 ;  /* 0x000000ff05057208 */ /* 0x000fce0004800000 */
.L_x_4770:
[----:B------:R-:W-:Y:S05]  /*3420*/  BSYNC.RECONVERGENT B0 ;  /* 0x0000000000007941 */ /* 0x000fea0003800200 */
.L_x_4769:
        /* <DEDUP_REMOVED lines=14> */
        .weak           $__internal_156_$__cuda_sm20_div_s64
        .type           $__internal_156_$__cuda_sm20_div_s64,@function
        .size           $__internal_156_$__cuda_sm20_div_s64,($__internal_157_$__cuda_sm20_rem_s64 - $__internal_156_$__cuda_sm20_div_s64)
$__internal_156_$__cuda_sm20_div_s64:
        /* <DEDUP_REMOVED lines=86> */
[----:B------:R-:W-:Y:S06]  /*3a70*/  RET.REL.NODEC R10 `(_ZN2at6native16triu_tril_kernelIfiLb0ELi2ELb0EEEvNS_4cuda6detail10TensorInfoIT_T0_EENS4_IKS5_S6_EEllS6_) ;  /* 0xffffffc40a607950 */ /* 0x000fec0003c3ffff */
        .weak           $__internal_157_$__cuda_sm20_rem_s64
        .type           $__internal_157_$__cuda_sm20_rem_s64,@function
        .size           $__internal_157_$__cuda_sm20_rem_s64,(.L_x_6447 - $__internal_157_$__cuda_sm20_rem_s64)
$__internal_157_$__cuda_sm20_rem_s64:
        /* <DEDUP_REMOVED lines=74> */
[----:B------:R-:W-:Y:S06]  /*3f20*/  RET.REL.NODEC R2 `(_ZN2at6native16triu_tril_kernelIfiLb0ELi2ELb0EEEvNS_4cuda6detail10TensorInfoIT_T0_EENS4_IKS5_S6_EEllS6_) ;  /* 0xffffffc002347950 */ /* 0x000fec0003c3ffff */
.L_x_4773:
        /* <DEDUP_REMOVED lines=13> */
.L_x_6447:


//--------------------- .text._ZN2at6native16triu_tril_kernelIfiLb0ELi2ELb1EEEvNS_4cuda6detail10TensorInfoIT_T0_EENS4_IKS5_S6_EEllS6_ --------------------------
	.section	.text._ZN2at6native16triu_tril_kernelIfiLb0ELi2ELb1EEEvNS_4cuda6detail10TensorInfoIT_T0_EENS4_IKS5_S6_EEllS6_,"ax",@progbits
	.align	128
        .global         _ZN2at6native16triu_tril_kernelIfiLb0ELi2ELb1EEEvNS_4cuda6detail10TensorInfoIT_T0_EENS4_IKS5_S6_EEllS6_
        .type           _ZN2at6native16triu_tril_kernelIfiLb0ELi2ELb1EEEvNS_4cuda6detail10TensorInfoIT_T0_EENS4_IKS5_S6_EEllS6_,@function
        .size           _ZN2at6native16triu_tril_kernelIfiLb0ELi2ELb1EEEvNS_4cuda6detail10TensorInfoIT_T0_EENS4_IKS5_S6_EEllS6_,(.L_x_6449 - _ZN2at6native16triu_tril_kernelIfiLb0ELi2ELb1EEEvNS_4cuda6detail10TensorInfoIT_T0_EENS4_IKS5_S6_EEllS6_)
        .other          _ZN2at6native16triu_tril_kernelIfiLb0ELi2ELb1EEEvNS_4cuda6detail10TensorInfoIT_T0_EENS4_IKS5_S6_EEllS6_,@"STO_CUDA_ENTRY STV_DEFAULT"
_ZN2at6native16triu_tril_kernelIfiLb0ELi2ELb1EEEvNS_4cuda6detail10TensorInfoIT_T0_EENS4_IKS5_S6_EEllS6_:
.text._ZN2at6native16triu_tril_kernelIfiLb0ELi2ELb1EEEvNS_4cuda6detail10TensorInfoIT_T0_EENS4_IKS5_S6_EEllS6_:
        /* <DEDUP_REMOVED lines=41> */
.L_x_4775:
[----:B------:R-:W0:Y:S01]  /*0290*/  LDCU UR6, c[0x0][0x540] ;  /* 0x0000a800ff0677ac */ /* 0x000e220008000800 */
[----:B------:R-:W-:Y:S01]  /*02a0*/  IMAD.MOV.U32 R10, RZ, RZ, R0 ;  /* 0x000000ffff0a7224 */ /* 0x000fe200078e0000 */
[----:B------:R-:W-:Y:S01]  /*02b0*/  MOV R2, 0x2f0 ;  /* 0x000002f000027802 */ /* 0x000fe20000000f00 */
[----:B------:R-:W-:Y:S01]  /*02c0*/  IMAD.U32 R4, RZ, RZ, UR4 ;  /* 0x00000004ff047e24 */ /* 0x000fe2000f8e00ff */
[----:B0-----:R-:W-:-:S07]  /*02d0*/  MOV R5, UR6 ;  /* 0x0000000600057c02 */ /* 0x001fce0008000f00 */
[----:B------:R-:W-:Y:S05]  /*02e0*/  CALL.REL.NOINC `($__internal_158_$__cuda_sm20_div_s64) ;  /* 0x0000003000747944 */ /* 0x000fea0003c00000 */
[----:B------:R-:W0:Y:S01]  /*02f0*/  LDCU UR6, c[0x0][0x540] ;  /* 0x0000a800ff0677ac */ /* 0x000e220008000800 */
[----:B------:R-:W-:-:S04]  /*0300*/  IMAD.MOV R3, RZ, RZ, -R4 ;  /* 0x000000ffff037224 */ /* 0x000fc800078e0a04 */
[----:B0-----:R-:W-:-:S07]  /*0310*/  IMAD R0, R3, UR6, R0 ;  /* 0x0000000603007c24 */ /* 0x001fce000f8e0200 */
.L_x_4776:
[----:B------:R-:W-:Y:S05]  /*0320*/  BSYNC.RECONVERGENT B0 ;  /* 0x0000000000007941 */ /* 0x000fea0003800200 */
.L_x_4774:
        /* <DEDUP_REMOVED lines=26> */
.L_x_4778:
[----:B------:R-:W-:Y:S01]  /*04d0*/  IMAD.MOV.U32 R15, RZ, RZ, R4 ;  /* 0x000000ffff0f7224 */ /* 0x000fe200078e0004 */
[----:B------:R-:W-:Y:S01]  /*04e0*/  MOV R14, R5 ;  /* 0x00000005000e7202 */ /* 0x000fe20000000f00 */
[----:B------:R-:W-:Y:S01]  /*04f0*/  IMAD.U32 R11, RZ, RZ, UR5 ;  /* 0x00000005ff0b7e24 */ /* 0x000fe2000f8e00ff */
[----:B------:R-:W-:Y:S01]  /*0500*/  MOV R2, 0x530 ;  /* 0x0000053000027802 */ /* 0x000fe20000000f00 */
[----:B------:R-:W-:-:S07]  /*0510*/  IMAD.U32 R10, RZ, RZ, UR6 ;  /* 0x00000006ff0a7e24 */ /* 0x000fce000f8e00ff */
[----:B------:R-:W-:Y:S05]  /*0520*/  CALL.REL.NOINC `($__internal_159_$__cuda_sm20_rem_s64) ;  /* 0x0000003400407944 */ /* 0x000fea0003c00000 */
[----:B------:R-:W-:-:S07]  /*0530*/  MOV R15, R14 ;  /* 0x0000000e000f7202 */ /* 0x000fce0000000f00 */
.L_x_4779:
[----:B------:R-:W-:Y:S05]  /*0540*/  BSYNC.RECONVERGENT B0 ;  /* 0x0000000000007941 */ /* 0x000fea0003800200 */
.L_x_4777:
        /* <DEDUP_REMOVED lines=31> */
.L_x_4781:
[----:B------:R-:W-:Y:S01]  /*0740*/  IMAD.MOV.U32 R10, RZ, RZ, R4 ;  /* 0x000000ffff0a7224 */ /* 0x000fe200078e0004 */
[----:B------:R-:W-:Y:S01]  /*0750*/  MOV R7, R5 ;  /* 0x0000000500077202 */ /* 0x000fe20000000f00 */
[----:B------:R-:W-:Y:S01]  /*0760*/  IMAD.U32 R5, RZ, RZ, UR5 ;  /* 0x00000005ff057e24 */ /* 0x000fe2000f8e00ff */
[----:B------:R-:W-:Y:S01]  /*0770*/  MOV R2, 0x7a0 ;  /* 0x000007a000027802 */ /* 0x000fe20000000f00 */
[----:B------:R-:W-:-:S07]  /*0780*/  IMAD.U32 R4, RZ, RZ, UR6 ;  /* 0x00000006ff047e24 */ /* 0x000fce000f8e00ff */
[----:B0-----:R-:W-:Y:S05]  /*0790*/  CALL.REL.NOINC `($__internal_158_$__cuda_sm20_div_s64) ;  /* 0x0000002c00487944 */ /* 0x001fea0003c00000 */
[----:B------:R-:W-:-:S07]  /*07a0*/  MOV R14, R4 ;  /* 0x00000004000e7202 */ /* 0x000fce0000000f00 */
.L_x_4782:
[----:B0-----:R-:W-:Y:S05]  /*07b0*/  BSYNC.RECONVERGENT B0 ;  /* 0x0000000000007941 */ /* 0x001fea0003800200 */
.L_x_4780:
        /* <DEDUP_REMOVED lines=14> */
.L_x_4809:
        /* <DEDUP_REMOVED lines=30> */
.L_x_4786:
[----:B------:R-:W-:Y:S01]  /*0a80*/  IMAD.MOV.U32 R7, RZ, RZ, R5 ;  /* 0x000000ffff077224 */ /* 0x000fe200078e0005 */
[----:B------:R-:W-:Y:S01]  /*0a90*/  MOV R5, UR7 ;  /* 0x0000000700057c02 */ /* 0x000fe20008000f00 */
[----:B------:R-:W-:Y:S01]  /*0aa0*/  IMAD.MOV.U32 R10, RZ, RZ, R14 ;  /* 0x000000ffff0a7224 */ /* 0x000fe200078e000e */
[----:B------:R-:W-:Y:S01]  /*0ab0*/  MOV R2, 0xae0 ;  /* 0x00000ae000027802 */ /* 0x000fe20000000f00 */
[----:B------:R-:W-:-:S07]  /*0ac0*/  IMAD.U32 R4, RZ, RZ, UR9 ;  /* 0x00000009ff047e24 */ /* 0x000fce000f8e00ff */
[----:B------:R-:W-:Y:S05]  /*0ad0*/  CALL.REL.NOINC `($__internal_158_$__cuda_sm20_div_s64) ;  /* 0x0000002800787944 */ /* 0x000fea0003c00000 */
[----:B------:R-:W-:Y:S01]  /*0ae0*/  IMAD.MOV R7, RZ, RZ, -R4 ;  /* 0x000000ffff077224 */ /* 0x000fe200078e0a04 */
[----:B------:R-:W-:Y:S01]  /*0af0*/  MOV R16, R4 ;  /* 0x0000000400107202 */ /* 0x000fe20000000f00 */
[----:B------:R-:W-:Y:S02]  /*0b00*/  IMAD.MOV.U32 R17, RZ, RZ, R5 ;  /* 0x000000ffff117224 */ /* 0x000fe400078e0005 */
[----:B------:R-:W-:-:S07]  /*0b10*/  IMAD R7, R7, UR7, R14 ;  /* 0x0000000707077c24 */ /* 0x000fce000f8e020e */
.L_x_4787:
[----:B------:R-:W-:Y:S05]  /*0b20*/  BSYNC.RECONVERGENT B0 ;  /* 0x0000000000007941 */ /* 0x000fea0003800200 */
.L_x_4785:
        /* <DEDUP_REMOVED lines=34> */
.L_x_4789:
[----:B------:R-:W-:Y:S01]  /*0d50*/  IMAD.MOV.U32 R10, RZ, RZ, R16 ;  /* 0x000000ffff0a7224 */ /* 0x000fe200078e0010 */
[----:B------:R-:W-:Y:S01]  /*0d60*/  MOV R7, R17 ;  /* 0x0000001100077202 */ /* 0x000fe20000000f00 */
[----:B------:R-:W-:Y:S01]  /*0d70*/  IMAD.U32 R5, RZ, RZ, UR10 ;  /* 0x0000000aff057e24 */ /* 0x000fe2000f8e00ff */
[----:B------:R-:W-:Y:S01]  /*0d80*/  MOV R2, 0xdb0 ;  /* 0x00000db000027802 */ /* 0x000fe20000000f00 */
[----:B------:R-:W-:-:S07]  /*0d90*/  IMAD.U32 R4, RZ, RZ, UR8 ;  /* 0x00000008ff047e24 */ /* 0x000fce000f8e00ff */
[----:B------:R-:W-:Y:S05]  /*0da0*/  CALL.REL.NOINC `($__internal_158_$__cuda_sm20_div_s64) ;  /* 0x0000002400c47944 */ /* 0x000fea0003c00000 */
[----:B------:R-:W-:Y:S01]  /*0db0*/  IADD3 R17, PT, PT, -R4, RZ, RZ ;  /* 0x000000ff04117210 */ /* 0x000fe20007ffe1ff */
[----:B------:R-:W-:Y:S02]  /*0dc0*/  IMAD.MOV.U32 R14, RZ, RZ, R4 ;  /* 0x000000ffff0e7224 */ /* 0x000fe400078e0004 */
[----:B------:R-:W-:Y:S02]  /*0dd0*/  IMAD.MOV.U32 R15, RZ, RZ, R5 ;  /* 0x000000ffff0f7224 */ /* 0x000fe400078e0005 */
[----:B------:R-:W-:-:S07]  /*0de0*/  IMAD R17, R17, UR10, R16 ;  /* 0x0000000a11117c24 */ /* 0x000fce000f8e0210 */
.L_x_4790:
[----:B------:R-:W-:Y:S05]  /*0df0*/  BSYNC.RECONVERGENT B0 ;  /* 0x0000000000007941 */ /* 0x000fea0003800200 */
.L_x_4788:
        /* <DEDUP_REMOVED lines=34> */
.L_x_4792:
[----:B------:R-:W-:Y:S01]  /*1020*/  MOV R10, R14 ;  /* 0x0000000e000a7202 */ /* 0x000fe20000000f00 */
[----:B------:R-:W-:Y:S01]  /*1030*/  IMAD.MOV.U32 R7, RZ, RZ, R15 ;  /* 0x000000ffff077224 */ /* 0x000fe200078e000f */
[----:B------:R-:W-:Y:S01]  /*1040*/  MOV R4, UR9 ;  /* 0x0000000900047c02 */ /* 0x000fe20008000f00 */
[----:B------:R-:W-:Y:S01]  /*1050*/  IMAD.U32 R5, RZ, RZ, UR10 ;  /* 0x0000000aff057e24 */ /* 0x000fe2000f8e00ff */
[----:B------:R-:W-:-:S07]  /*1060*/  MOV R2, 0x1080 ;  /* 0x0000108000027802 */ /* 0x000fce0000000f00 */
[----:B------:R-:W-:Y:S05]  /*1070*/  CALL.REL.NOINC `($__internal_158_$__cuda_sm20_div_s64) ;  /* 0x0000002400107944 */ /* 0x000fea0003c00000 */
[--C-:B------:R-:W-:Y:S01]  /*1080*/  IMAD.MOV R15, RZ, RZ, -R4.reuse ;  /* 0x000000ffff0f7224 */ /* 0x100fe200078e0a04 */
[----:B------:R-:W-:Y:S01]  /*1090*/  MOV R17, R5 ;  /* 0x0000000500117202 */ /* 0x000fe20000000f00 */
[----:B------:R-:W-:Y:S02]  /*10a0*/  IMAD.MOV.U32 R16, RZ, RZ, R4 ;  /* 0x000000ffff107224 */ /* 0x000fe400078e0004 */
[----:B------:R-:W-:-:S07]  /*10b0*/  IMAD R15, R15, UR10, R14 ;  /* 0x0000000a0f0f7c24 */ /* 0x000fce000f8e020e */
.L_x_4793:
[----:B------:R-:W-:Y:S05]  /*10c0*/  BSYNC.RECONVERGENT B0 ;  /* 0x0000000000007941 */ /* 0x000fea0003800200 */
.L_x_4791:
        /* <DEDUP_REMOVED lines=34> */
.L_x_4795:
[----:B------:R-:W-:Y:S01]  /*12f0*/  IMAD.MOV.U32 R10, RZ, RZ, R16 ;  /* 0x000000ffff0a7224 */ /* 0x000fe200078e0010 */
[----:B------:R-:W-:Y:S01]  /*1300*/  MOV R7, R17 ;  /* 0x0000001100077202 */ /* 0x000fe20000000f00 */
[----:B------:R-:W-:Y:S01]  /*1310*/  IMAD.U32 R5, RZ, RZ, UR10 ;  /* 0x0000000aff057e24 */ /* 0x000fe2000f8e00ff */
[----:B------:R-:W-:Y:S02]  /*1320*/  MOV R4, UR11 ;  /* 0x0000000b00047c02 */ /* 0x000fe40008000f00 */
[----:B------:R-:W-:-:S07]  /*1330*/  MOV R2, 0x1350 ;  /* 0x0000135000027802 */ /* 0x000fce0000000f00 */
[----:B------:R-:W-:Y:S05]  /*1340*/  CALL.REL.NOINC `($__internal_158_$__cuda_sm20_div_s64) ;  /* 0x00000020005c7944 */ /* 0x000fea0003c00000 */
[----:B------:R-:W-:Y:S01]  /*1350*/  IMAD.MOV R17, RZ, RZ, -R4 ;  /* 0x000000ffff117224 */ /* 0x000fe200078e0a04 */
[----:B------:R-:W-:Y:S01]  /*1360*/  MOV R14, R4 ;  /* 0x00000004000e7202 */ /* 0x000fe20000000f00 */
[----:B------:R-:W-:Y:S02]  /*1370*/  IMAD.MOV.U32 R15, RZ, RZ, R5 ;  /* 0x000000ffff0f7224 */ /* 0x000fe400078e0005 */
[----:B------:R-:W-:-:S07]  /*1380*/  IMAD R17, R17, UR10, R16 ;  /* 0x0000000a11117c24 */ /* 0x000fce000f8e0210 */
.L_x_4796:
[----:B------:R-:W-:Y:S05]  /*1390*/  BSYNC.RECONVERGENT B0 ;  /* 0x0000000000007941 */ /* 0x000fea0003800200 */
.L_x_4794:
        /* <DEDUP_REMOVED lines=34> */
.L_x_4798:
        /* <DEDUP_REMOVED lines=10> */
.L_x_4799:
[----:B------:R-:W-:Y:S05]  /*1660*/  BSYNC.RECONVERGENT B0 ;  /* 0x0000000000007941 */ /* 0x000fea0003800200 */
.L_x_4797:
        /* <DEDUP_REMOVED lines=34> */
.L_x_4801:
        /* <DEDUP_REMOVED lines=10> */
.L_x_4802:
[----:B------:R-:W-:Y:S05]  /*1930*/  BSYNC.RECONVERGENT B0 ;  /* 0x0000000000007941 */ /* 0x000fea0003800200 */
.L_x_4800:
        /* <DEDUP_REMOVED lines=34> */
.L_x_4804:
        /* <DEDUP_REMOVED lines=10> */
.L_x_4805:
[----:B------:R-:W-:Y:S05]  /*1c00*/  BSYNC.RECONVERGENT B0 ;  /* 0x0000000000007941 */ /* 0x000fea0003800200 */
.L_x_4803:
        /* <DEDUP_REMOVED lines=33> */
.L_x_4807:
[----:B------:R-:W-:Y:S01]  /*1e20*/  IMAD.MOV.U32 R10, RZ, RZ, R16 ;  /* 0x000000ffff0a7224 */ /* 0x000fe200078e0010 */
[----:B------:R-:W-:Y:S01]  /*1e30*/  MOV R7, R17 ;  /* 0x0000001100077202 */ /* 0x000fe20000000f00 */
[----:B------:R-:W-:Y:S01]  /*1e40*/  IMAD.U32 R5, RZ, RZ, UR9 ;  /* 0x00000009ff057e24 */ /* 0x000fe2000f8e00ff */
[----:B------:R-:W-:Y:S02]  /*1e50*/  MOV R4, UR10 ;  /* 0x0000000a00047c02 */ /* 0x000fe40008000f00 */
[----:B------:R-:W-:-:S07]  /*1e60*/  MOV R2, 0x1e80 ;  /* 0x00001e8000027802 */ /* 0x000fce0000000f00 */
[----:B------:R-:W-:Y:S05]  /*1e70*/  CALL.REL.NOINC `($__internal_158_$__cuda_sm20_div_s64) ;  /* 0x0000001400907944 */ /* 0x000fea0003c00000 */
[----:B------:R-:W-:Y:S01]  /*1e80*/  IMAD.MOV R17, RZ, RZ, -R4 ;  /* 0x000000ffff117224 */ /* 0x000fe200078e0a04 */
[----:B------:R-:W-:-:S03]  /*1e90*/  MOV R14, R4 ;  /* 0x00000004000e7202 */ /* 0x000fc60000000f00 */
[----:B------:R-:W-:-:S07]  /*1ea0*/  IMAD R17, R17, UR9, R16 ;  /* 0x0000000911117c24 */ /* 0x000fce000f8e0210 */
.L_x_4808:
[----:B------:R-:W-:Y:S05]  /*1eb0*/  BSYNC.RECONVERGENT B0 ;  /* 0x0000000000007941 */ /* 0x000fea0003800200 */
.L_x_4806:
        /* <DEDUP_REMOVED lines=9> */
.L_x_4784:
        /* <DEDUP_REMOVED lines=34> */
.L_x_4812:
[----:B------:R-:W-:Y:S01]  /*2170*/  MOV R7, R5 ;  /* 0x0000000500077202 */ /* 0x000fe20000000f00 */
[----:B------:R-:W-:Y:S01]  /*2180*/  IMAD.MOV.U32 R10, RZ, RZ, R14 ;  /* 0x000000ffff0a7224 */ /* 0x000fe200078e000e */
[----:B------:R-:W-:Y:S01]  /*2190*/  MOV R5, UR6 ;  /* 0x0000000600057c02 */ /* 0x000fe20008000f00 */
[----:B------:R-:W-:Y:S01]  /*21a0*/  IMAD.U32 R4, RZ, RZ, UR7 ;  /* 0x00000007ff047e24 */ /* 0x000fe2000f8e00ff */
[----:B------:R-:W-:-:S07]  /*21b0*/  MOV R2, 0x21d0 ;  /* 0x000021d000027802 */ /* 0x000fce0000000f00 */
[----:B------:R-:W-:Y:S05]  /*21c0*/  CALL.REL.NOINC `($__internal_158_$__cuda_sm20_div_s64) ;  /* 0x0000001000bc7944 */ /* 0x000fea0003c00000 */
[----:B------:R-:W-:Y:S01]  /*21d0*/  IADD3 R7, PT, PT, -R4, RZ, RZ ;  /* 0x000000ff04077210 */ /* 0x000fe20007ffe1ff */
[----:B------:R-:W-:Y:S01]  /*21e0*/  IMAD.MOV.U32 R16, RZ, RZ, R4 ;  /* 0x000000ffff107224 */ /* 0x000fe200078e0004 */
[----:B------:R-:W-:-:S03]  /*21f0*/  MOV R17, R5 ;  /* 0x0000000500117202 */ /* 0x000fc60000000f00 */
[----:B------:R-:W-:-:S07]  /*2200*/  IMAD R7, R7, UR6, R14 ;  /* 0x0000000607077c24 */ /* 0x000fce000f8e020e */
.L_x_4813:
[----:B------:R-:W-:Y:S05]  /*2210*/  BSYNC.RECONVERGENT B0 ;  /* 0x0000000000007941 */ /* 0x000fea0003800200 */
.L_x_4811:
        /* <DEDUP_REMOVED lines=34> */
.L_x_4815:
        /* <DEDUP_REMOVED lines=10> */
.L_x_4816:
[----:B------:R-:W-:Y:S05]  /*24e0*/  BSYNC.RECONVERGENT B0 ;  /* 0x0000000000007941 */ /* 0x000fea0003800200 */
.L_x_4814:
        /* <DEDUP_REMOVED lines=34> */
.L_x_4818:
        /* <DEDUP_REMOVED lines=10> */
.L_x_4819:
[----:B------:R-:W-:Y:S05]  /*27b0*/  BSYNC.RECONVERGENT B0 ;  /* 0x0000000000007941 */ /* 0x000fea0003800200 */
.L_x_4817:
        /* <DEDUP_REMOVED lines=34> */
.L_x_4821:
[----:B------:R-:W-:Y:S01]  /*29e0*/  MOV R10, R16 ;  /* 0x00000010000a7202 */ /* 0x000fe20000000f00 */
[----:B------:R-:W-:Y:S01]  /*29f0*/  IMAD.MOV.U32 R7, RZ, RZ, R17 ;  /* 0x000000ffff077224 */ /* 0x000fe200078e0011 */
[----:B------:R-:W-:Y:S01]  /*2a00*/  MOV R5, UR9 ;  /* 0x0000000900057c02 */ /* 0x000fe20008000f00 */
[----:B------:R-:W-:Y:S01]  /*2a10*/  IMAD.U32 R4, RZ, RZ, UR8 ;  /* 0x00000008ff047e24 */ /* 0x000fe2000f8e00ff */
[----:B------:R-:W-:-:S07]  /*2a20*/  MOV R2, 0x2a40 ;  /* 0x00002a4000027802 */ /* 0x000fce0000000f00 */
[----:B------:R-:W-:Y:S05]  /*2a30*/  CALL.REL.NOINC `($__internal_158_$__cuda_sm20_div_s64) ;  /* 0x0000000800a07944 */ /* 0x000fea0003c00000 */
[----:B------:R-:W-:Y:S01]  /*2a40*/  IADD3 R17, PT, PT, -R4, RZ, RZ ;  /* 0x000000ff04117210 */ /* 0x000fe20007ffe1ff */
[----:B------:R-:W-:-:S04]  /*2a50*/  IMAD.MOV.U32 R14, RZ, RZ, R4 ;  /* 0x000000ffff0e7224 */ /* 0x000fc800078e0004 */
[----:B------:R-:W-:-:S07]  /*2a60*/  IMAD R17, R17, UR9, R16 ;  /* 0x0000000911117c24 */ /* 0x000fce000f8e0210 */
.L_x_4822:
[----:B------:R-:W-:Y:S05]  /*2a70*/  BSYNC.RECONVERGENT B0 ;  /* 0x0000000000007941 */ /* 0x000fea0003800200 */
.L_x_4820:
[----:B------:R-:W-:Y:S01]  /*2a80*/  UMOV UR6, 0x6c ;  /* 0x0000006c00067882 */ /* 0x000fe20000000000 */
[----:B------:R-:W-:Y:S02]  /*2a90*/  UIADD3 UR5, UPT, UPT, UR5, -0x4, URZ ;  /* 0xfffffffc05057890 */ /* 0x000fe4000fffe0ff */
[----:B------:R-:W-:-:S12]  /*2aa0*/  ULEA UR6, UR7, UR6, 0x2 ;  /* 0x0000000607067291 */ /* 0x000fd8000f8e10ff */
[----:B------:R-:W0:Y:S02]  /*2ab0*/  LDCU UR6, c[0x0][UR6+0x380] ;  /* 0x00007000060677ac */ /* 0x000e240008000800 */
[----:B0-----:R-:W-:-:S07]  /*2ac0*/  IMAD R20, R17, UR6, R20 ;  /* 0x0000000611147c24 */ /* 0x001fce000f8e0214 */
.L_x_4810:
        /* <DEDUP_REMOVED lines=33> */
.L_x_4825:
        /* <DEDUP_REMOVED lines=10> */
.L_x_4826:
[----:B------:R-:W-:Y:S05]  /*2d80*/  BSYNC.RECONVERGENT B0 ;  /* 0x0000000000007941 */ /* 0x000fea0003800200 */
.L_x_4824:
        /* <DEDUP_REMOVED lines=34> */
.L_x_4828:
        /* <DEDUP_REMOVED lines=9> */
.L_x_4829:
[----:B------:R-:W-:Y:S05]  /*3040*/  BSYNC.RECONVERGENT B0 ;  /* 0x0000000000007941 */ /* 0x000fea0003800200 */
.L_x_4827:
[----:B------:R-:W-:Y:S01]  /*3050*/  UMOV UR6, 0x6c ;  /* 0x0000006c00067882 */ /* 0x000fe20000000000 */
[----:B------:R-:W-:Y:S02]  /*3060*/  UIADD3 UR5, UPT, UPT, UR5, -0x2, URZ ;  /* 0xfffffffe05057890 */ /* 0x000fe4000fffe0ff */
[----:B------:R-:W-:-:S12]  /*3070*/  ULEA UR6, UR8, UR6, 0x2 ;  /* 0x0000000608067291 */ /* 0x000fd8000f8e10ff */
[----:B------:R-:W0:Y:S02]  /*3080*/  LDCU UR6, c[0x0][UR6+0x380] ;  /* 0x00007000060677ac */ /* 0x000e240008000800 */
[----:B0-----:R-:W-:-:S07]  /*3090*/  IMAD R20, R17, UR6, R20 ;  /* 0x0000000611147c24 */ /* 0x001fce000f8e0214 */
.L_x_4823:
        /* <DEDUP_REMOVED lines=29> */
.L_x_4831:
[----:B------:R-:W-:Y:S01]  /*3270*/  IMAD.MOV.U32 R15, RZ, RZ, R14 ;  /* 0x000000ffff0f7224 */ /* 0x000fe200078e000e */
[----:B------:R-:W-:Y:S01]  /*3280*/  MOV R14, R5 ;  /* 0x00000005000e7202 */ /* 0x000fe20000000f00 */
[----:B------:R-:W-:Y:S01]  /*3290*/  IMAD.U32 R11, RZ, RZ, UR6 ;  /* 0x00000006ff0b7e24 */ /* 0x000fe2000f8e00ff */
[----:B------:R-:W-:Y:S02]  /*32a0*/  MOV R10, UR7 ;  /* 0x00000007000a7c02 */ /* 0x000fe40008000f00 */
[----:B------:R-:W-:-:S07]  /*32b0*/  MOV R2, 0x32d0 ;  /* 0x000032d000027802 */ /* 0x000fce0000000f00 */
[----:B------:R-:W-:Y:S05]  /*32c0*/  CALL.REL.NOINC `($__internal_159_$__cuda_sm20_rem_s64) ;  /* 0x0000000400d87944 */ /* 0x000fea0003c00000 */
.L_x_4832:
[----:B------:R-:W-:Y:S05]  /*32d0*/  BSYNC.RECONVERGENT B0 ;  /* 0x0000000000007941 */ /* 0x000fea0003800200 */
.L_x_4830:
[----:B------:R-:W-:Y:S02]  /*32e0*/  UMOV UR6, 0x6c ;  /* 0x0000006c00067882 */ /* 0x000fe40000000000 */
[----:B------:R-:W-:-:S12]  /*32f0*/  ULEA UR6, UR5, UR6, 0x2 ;  /* 0x0000000605067291 */ /* 0x000fd8000f8e10ff */
[----:B------:R-:W0:Y:S02]  /*3300*/  LDCU UR6, c[0x0][UR6+0x380] ;  /* 0x00007000060677ac */ /* 0x000e240008000800 */
[----:B0-----:R-:W-:-:S07]  /*3310*/  IMAD R20, R14, UR6, R20 ;  /* 0x000000060e147c24 */ /* 0x001fce000f8e0214 */
.L_x_4783:
        /* <DEDUP_REMOVED lines=26> */
        .weak           $__internal_158_$__cuda_sm20_div_s64
        .type           $__internal_158_$__cuda_sm20_div_s64,@function
        .size           $__internal_158_$__cuda_sm20_div_s64,($__internal_159_$__cuda_sm20_rem_s64 - $__internal_158_$__cuda_sm20_div_s64)
$__internal_158_$__cuda_sm20_div_s64:
        /* <DEDUP_REMOVED lines=86> */
[----:B------:R-:W-:Y:S06]  /*3a20*/  RET.REL.NODEC R6 `(_ZN2at6native16triu_tril_kernelIfiLb0ELi2ELb1EEEvNS_4cuda6detail10TensorInfoIT_T0_EENS4_IKS5_S6_EEllS6_) ;  /* 0xffffffc406747950 */ /* 0x000fec0003c3ffff */
        .weak           $__internal_159_$__cuda_sm20_rem_s64
        .type           $__internal_159_$__cuda_sm20_rem_s64,@function
        .size           $__internal_159_$__cuda_sm20_rem_s64,(.L_x_6449 - $__internal_159_$__cuda_sm20_rem_s64)
$__internal_159_$__cuda_sm20_rem_s64:
        /* <DEDUP_REMOVED lines=75> */
[----:B------:R-:W-:Y:S05]  /*3ee0*/  RET.REL.NODEC R6 `(_ZN2at6native16triu_tril_kernelIfiLb0ELi2ELb1EEEvNS_4cuda6detail10TensorInfoIT_T0_EENS4_IKS5_S6_EEllS6_) ;  /* 0xffffffc006447950 */ /* 0x000fea0003c3ffff */
.L_x_4833:
        /* <DEDUP_REMOVED lines=9> */
.L_x_6449:


//--------------------- .text._ZN2at6native16triu_tril_kernelIdlLb0ELi1ELb0EEEvNS_4cuda6detail10TensorInfoIT_T0_EENS4_IKS5_S6_EEllS6_ --------------------------
	.section	.text._ZN2at6native16triu_tril_kernelIdlLb0ELi1ELb0EEEvNS_4cuda6detail10TensorInfoIT_T0_EENS4_IKS5_S6_EEllS6_,"ax",@progbits
	.align	128
        .global         _ZN2at6native16triu_tril_kernelIdlLb0ELi1ELb0EEEvNS_4cuda6detail10TensorInfoIT_T0_EENS4_IKS5_S6_EEllS6_
        .type           _ZN2at6native16triu_tril_kernelIdlLb0ELi1ELb0EEEvNS_4cuda6detail10TensorInfoIT_T0_EENS4_IKS5_S6_EEllS6_,@function
        .size           _ZN2at6native16triu_tril_kernelIdlLb0ELi1ELb0EEEvNS_4cuda6detail10TensorInfoIT_T0_EENS4_IKS5_S6_EEllS6_,(.L_x_6451 - _ZN2at6native16triu_tril_kernelIdlLb0ELi1ELb0EEEvNS_4cuda6detail10TensorInfoIT_T0_EENS4_IKS5_S6_EEllS6_)
        .other          _ZN2at6native16triu_tril_kernelIdlLb0ELi1ELb0EEEvNS_4cuda6detail10TensorInfoIT_T0_EENS4_IKS5_S6_EEllS6_,@"STO_CUDA_ENTRY STV_DEFAULT"
_ZN2at6native16triu_tril_kernelIdlLb0ELi1ELb0EEEvNS_4cuda6detail10TensorInfoIT_T0_EENS4_IKS5_S6_EEllS6_:
.text._ZN2at6native16triu_tril_kernelIdlLb0ELi1ELb0EEEvNS_4cuda6detail10TensorInfoIT_T0_EENS4_IKS5_S6_EEllS6_:
        /* <DEDUP_REMOVED lines=39> */
.L_x_4835:
[----:B------:R-:W0:Y:S01]  /*0270*/  LDCU.64 UR4, c[0x0][0x6d0] ;  /* 0x0000da00ff0477ac */ /* 0x000e220008000a00 */
[----:B------:R-:W-:Y:S01]  /*0280*/  IMAD.MOV.U32 R22, RZ, RZ, R2 ;  /* 0x000000ffff167224 */ /* 0x000fe200078e0002 */
[----:B------:R-:W-:Y:S02]  /*0290*/  MOV R29, R3 ;  /* 0x00000003001d7202 */ /* 0x000fe40000000f00 */
[----:B------:R-:W-:Y:S02]  /*02a0*/  MOV R4, 0x2e0 ;  /* 0x000002e000047802 */ /* 0x000fe40000000f00 */
[----:B0-----:R-:W-:Y:S01]  /*02b0*/  MOV R6, UR4 ;  /* 0x0000000400067c02 */ /* 0x001fe20008000f00 */
[----:B------:R-:W-:-:S07]  /*02c0*/  IMAD.U32 R7, RZ, RZ, UR5 ;  /* 0x00000005ff077e24 */ /* 0x000fce000f8e00ff */
[----:B------:R-:W-:Y:S05]  /*02d0*/  CALL.REL.NOINC `($__internal_160_$__cuda_sm20_div_s64) ;  /* 0x00000040002c7944 */ /* 0x000fea0003c00000 */
        /* <DEDUP_REMOVED lines=9> */
.L_x_4836:
[----:B------:R-:W-:Y:S05]  /*0370*/  BSYNC.RECONVERGENT B0 ;  /* 0x0000000000007941 */ /* 0x000fea0003800200 */
.L_x_4834:
        /* <DEDUP_REMOVED lines=31> */
.L_x_4838:
        /* <DEDUP_REMOVED lines=8> */
[----:B------:R-:W-:Y:S05]  /*05f0*/  CALL.REL.NOINC `($__internal_160_$__cuda_sm20_div_s64) ;  /* 0x0000003c00647944 */ /* 0x000fea0003c00000 */
        /* <DEDUP_REMOVED lines=11> */
.L_x_4839:
[----:B------:R-:W-:Y:S05]  /*06b0*/  BSYNC.RECONVERGENT B0 ;  /* 0x0000000000007941 */ /* 0x000fea0003800200 */
.L_x_4837:
        /* <DEDUP_REMOVED lines=35> */
.L_x_4866:
        /* <DEDUP_REMOVED lines=29> */
.L_x_4843:
        /* <DEDUP_REMOVED lines=8> */
[----:B------:R-:W-:Y:S05]  /*0b40*/  CALL.REL.NOINC `($__internal_160_$__cuda_sm20_div_s64) ;  /* 0x0000003800107944 */ /* 0x000fea0003c00000 */
        /* <DEDUP_REMOVED lines=8> */
.L_x_4844:
[----:B------:R-:W-:Y:S05]  /*0bd0*/  BSYNC.RECONVERGENT B0 ;  /* 0x0000000000007941 */ /* 0x000fea0003800200 */
.L_x_4842:
        /* <DEDUP_REMOVED lines=39> */
.L_x_4846:
        /* <DEDUP_REMOVED lines=19> */
.L_x_4847:
[----:B------:R-:W-:Y:S05]  /*0f80*/  BSYNC.RECONVERGENT B0 ;  /* 0x0000000000007941 */ /* 0x000fea0003800200 */
.L_x_4845:
        /* <DEDUP_REMOVED lines=41> */
.L_x_4849:
        /* <DEDUP_REMOVED lines=19> */
.L_x_4850:
[----:B------:R-:W-:Y:S05]  /*1350*/  BSYNC.RECONVERGENT B0 ;  /* 0x0000000000007941 */ /* 0x000fea0003800200 */
.L_x_4848:
        /* <DEDUP_REMOVED lines=41> */
.L_x_4852:
        /* <DEDUP_REMOVED lines=19> */
.L_x_4853:
[----:B------:R-:W-:Y:S05]  /*1720*/  BSYNC.RECONVERGENT B0 ;  /* 0x0000000000007941 */ /* 0x000fea0003800200 */
.L_x_4851:
        /* <DEDUP_REMOVED lines=41> */
.L_x_4855:
        /* <DEDUP_REMOVED lines=19> */
.L_x_4856:
[----:B------:R-:W-:Y:S05]  /*1af0*/  BSYNC.RECONVERGENT B0 ;  /* 0x0000000000007941 */ /* 0x000fea0003800200 */
.L_x_4854:
        /* <DEDUP_REMOVED lines=41> */
.L_x_4858:
        /* <DEDUP_REMOVED lines=19> */
.L_x_4859:
[----:B------:R-:W-:Y:S05]  /*1ec0*/  BSYNC.RECONVERGENT B0 ;  /* 0x0000000000007941 */ /* 0x000fea0003800200 */
.L_x_4857:
        /* <DEDUP_REMOVED lines=41> */
.L_x_4861:
        /* <DEDUP_REMOVED lines=19> */
.L_x_4862:
[----:B------:R-:W-:Y:S05]  /*2290*/  BSYNC.RECONVERGENT B0 ;  /* 0x0000000000007941 */ /* 0x000fea0003800200 */
.L_x_4860:
        /* <DEDUP_REMOVED lines=41> */
.L_x_4864:
        /* <DEDUP_REMOVED lines=19> */
.L_x_4865:
[----:B------:R-:W-:Y:S05]  /*2660*/  BSYNC.RECONVERGENT B0 ;  /* 0x0000000000007941 */ /* 0x000fea0003800200 */
.L_x_4863:
        /* <DEDUP_REMOVED lines=20> */
.L_x_4841:
        /* <DEDUP_REMOVED lines=37> */
.L_x_4869:
        /* <DEDUP_REMOVED lines=8> */
[----:B------:R-:W-:Y:S05]  /*2a80*/  CALL.REL.NOINC `($__internal_160_$__cuda_sm20_div_s64) ;  /* 0x0000001800407944 */ /* 0x000fea0003c00000 */
        /* <DEDUP_REMOVED lines=8> */
.L_x_4870:
[----:B------:R-:W-:Y:S05]  /*2b10*/  BSYNC.RECONVERGENT B0 ;  /* 0x0000000000007941 */ /* 0x000fea0003800200 */
.L_x_4868:
        /* <DEDUP_REMOVED lines=39> */
.L_x_4872:
        /* <DEDUP_REMOVED lines=19> */
.L_x_4873:
[----:B------:R-:W-:Y:S05]  /*2ec0*/  BSYNC.RECONVERGENT B0 ;  /* 0x0000000000007941 */ /* 0x000fea0003800200 */
.L_x_4871:
        /* <DEDUP_REMOVED lines=41> */
.L_x_4875:
        /* <DEDUP_REMOVED lines=8> */
[----:B------:R-:W-:Y:S05]  /*31e0*/  CALL.REL.NOINC `($__internal_160_$__cuda_sm20_div_s64) ;  /* 0x0000001000687944 */ /* 0x000fea0003c00000 */
        /* <DEDUP_REMOVED lines=10> */
.L_x_4876:
[----:B------:R-:W-:Y:S05]  /*3290*/  BSYNC.RECONVERGENT B0 ;  /* 0x0000000000007941 */ /* 0x000fea0003800200 */
.L_x_4874:
        /* <DEDUP_REMOVED lines=41> */
.L_x_4878:
        /* <DEDUP_REMOVED lines=19> */
.L_x_4879:
[----:B------:R-:W-:Y:S05]  /*3660*/  BSYNC.RECONVERGENT B0 ;  /* 0x0000000000007941 */ /* 0x000fea0003800200 */
.L_x_4877:
        /* <DEDUP_REMOVED lines=13> */
.L_x_4867:
        /* <DEDUP_REMOVED lines=38> */
.L_x_4882:
        /* <DEDUP_REMOVED lines=17> */
.L_x_4883:
[----:B------:R-:W-:Y:S05]  /*3ab0*/  BSYNC.RECONVERGENT B0 ;  /* 0x0000000000007941 */ /* 0x000fea0003800200 */
.L_x_4881:
        /* <DEDUP_REMOVED lines=39> */
.L_x_4885:
        /* <DEDUP_REMOVED lines=19> */
.L_x_4886:
[----:B------:R-:W-:Y:S05]  /*3e60*/  BSYNC.RECONVERGENT B0 ;  /* 0x0000000000007941 */ /* 0x000fea0003800200 */
.L_x_4884:
        /* <DEDUP_REMOVED lines=13> */
.L_x_4880:
        /* <DEDUP_REMOVED lines=30> */
.L_x_4888:
[----:B------:R-:W-:-:S07]  /*4120*/  MOV R4, 0x4140 ;  /* 0x0000414000047802 */ /* 0x000fce0000000f00 */
[----:B------:R-:W-:Y:S05]  /*4130*/  CALL.REL.NOINC `($__internal_161_$__cuda_sm20_rem_s64) ;  /* 0x0000000400f07944 */ /* 0x000fea0003c00000 */
[----:B------:R-:W-:Y:S01]  /*4140*/  MOV R6, R8 ;  /* 0x0000000800067202 */ /* 0x000fe20000000f00 */
[----:B------:R-:W-:-:S07]  /*4150*/  IMAD.MOV.U32 R7, RZ, RZ, R9 ;  /* 0x000000ffff077224 */ /* 0x000fce00078e0009 */
.L_x_4889:
[----:B------:R-:W-:Y:S05]  /*4160*/  BSYNC.RECONVERGENT B0 ;  /* 0x0000000000007941 */ /* 0x000fea0003800200 */
.L_x_4887:
        /* <DEDUP_REMOVED lines=10> */
.L_x_4840:
[----:B------:R-:W0:Y:S01]  /*4210*/  LDCU.64 UR6, c[0x0][0x6c0] ;  /* 0x0000d800ff0677ac */ /* 0x000e220008000a00 */
[----:B------:R-:W-:Y:S01]  /*4220*/  IADD3 R5, P1, PT, R2, -R5, RZ ;  /* 0x8000000502057210 */ /* 0x000fe20007f3e0ff */
[----:B------:R-:W-:Y:S01]  /*4230*/  BSSY.RECONVERGENT B0, `(.L_x_4890) ;  /* 0x000000f000007945 */ /* 0x000fe20003800200 */
[----:B------:R-:W1:Y:S03]  /*4240*/  LDCU.64 UR4, c[0x0][UR5+0x520] ;  /* 0x0000a400050477ac */ /* 0x000e660008000a00 */
[----:B------:R-:W-:Y:S01]  /*4250*/  IMAD.X R3, R0, 0x1, ~R3, P1 ;  /* 0x0000000100037824 */ /* 0x000fe200008e0e03 */
[----:B0-----:R-:W-:Y:S02]  /*4260*/  ISETP.GT.U32.AND P0, PT, R5, UR6, PT ;  /* 0x0000000605007c0c */ /* 0x001fe4000bf04070 */
[----:B-1----:R-:W-:Y:S02]  /*4270*/  ISETP.GE.U32.AND P1, PT, R2, UR4, PT ;  /* 0x0000000402007c0c */ /* 0x002fe4000bf26070 */
[----:B------:R-:W-:-:S02]  /*4280*/  ISETP.GT.AND.EX P0, PT, R3, UR7, PT, P0 ;  /* 0x0000000703007c0c */ /* 0x000fc4000bf04300 */
[----:B------:R-:W-:Y:S02]  /*4290*/  CS2R R2, SRZ ;  /* 0x0000000000027805 */ /* 0x000fe4000001ff00 */
[----:B------:R-:W-:Y:S01]  /*42a0*/  ISETP.GE.AND.EX P1, PT, R0, UR5, PT, P1 ;  /* 0x0000000500007c0c */ /* 0x000fe2000bf26310 */
[----:B------:R-:W0:Y:S03]  /*42b0*/  LDCU.64 UR4, c[0x0][0x358] ;  /* 0x00006b00ff0477ac */ /* 0x000e260008000a00 */
[----:B------:R-:W-:-:S13]  /*42c0*/  PLOP3.LUT P0, PT, P0, P1, PT, 0xf8, 0x8f ;  /* 0x00000000008f781c */ /* 0x000fda0000703f70 */
[----:B------:R-:W-:Y:S05]  /*42d0*/  @P0 BRA `(.L_x_4891) ;  /* 0x0000000000100947 */ /* 0x000fea0003800000 */
[----:B------:R-:W1:Y:S02]  /*42e0*/  LDCU.64 UR6, c[0x0][0x520] ;  /* 0x0000a400ff0677ac */ /* 0x000e640008000a00 */
[----:B-1----:R-:W-:-:S04]  /*42f0*/  LEA R2, P0, R12, UR6, 0x3 ;  /* 0x000000060c027c11 */ /* 0x002fc8000f8018ff */
[----:B------:R-:W-:-:S06]  /*4300*/  LEA.HI.X R3, R12, UR7, R13, 0x3, P0 ;  /* 0x000000070c037c11 */ /* 0x000fcc00080f1c0d */
[----:B0-----:R-:W5:Y:S03]  /*4310*/  LDG.E.64 R2, desc[UR4][R2.64] ;  /* 0x0000000402027981 */ /* 0x001f66000c1e1b00 */
.L_x_4891:
[----:B0-----:R-:W-:Y:S05]  /*4320*/  BSYNC.RECONVERGENT B0 ;  /* 0x0000000000007941 */ /* 0x001fea0003800200 */
.L_x_4890:
[----:B------:R-:W-:Y:S05]  /*4330*/  @P1 EXIT ;  /* 0x000000000000194d */ /* 0x000fea0003800000 */
[----:B------:R-:W0:Y:S02]  /*4340*/  LDCU.64 UR6, c[0x0][0x380] ;  /* 0x00007000ff0677ac */ /* 0x000e240008000a00 */
[----:B0-----:R-:W-:-:S04]  /*4350*/  LEA R4, P0, R14, UR6, 0x3 ;  /* 0x000000060e047c11 */ /* 0x001fc8000f8018ff */
[----:B------:R-:W-:-:S05]  /*4360*/  LEA.HI.X R5, R14, UR7, R15, 0x3, P0 ;  /* 0x000000070e057c11 */ /* 0x000fca00080f1c0f */
[----:B-----5:R-:W-:Y:S01]  /*4370*/  STG.E.64 desc[UR4][R4.64], R2 ;  /* 0x0000000204007986 */ /* 0x020fe2000c101b04 */
[----:B------:R-:W-:Y:S05]  /*4380*/  EXIT ;  /* 0x000000000000794d */ /* 0x000fea0003800000 */
        .weak           $__internal_160_$__cuda_sm20_div_s64
        .type           $__internal_160_$__cuda_sm20_div_s64,@function
        .size           $__internal_160_$__cuda_sm20_div_s64,($__internal_161_$__cuda_sm20_rem_s64 - $__internal_160_$__cuda_sm20_div_s64)
$__internal_160_$__cuda_sm20_div_s64:
        /* <DEDUP_REMOVED lines=86> */
[----:B------:R-:W-:Y:S05]  /*48f0*/  RET.REL.NODEC R8 `(_ZN2at6native16triu_tril_kernelIdlLb0ELi1ELb0EEEvNS_4cuda6detail10TensorInfoIT_T0_EENS4_IKS5_S6_EEllS6_) ;  /* 0xffffffb408c07950 */ /* 0x000fea0003c3ffff */
        .weak           $__internal_161_$__cuda_sm20_rem_s64
        .type           $__internal_161_$__cuda_sm20_rem_s64,@function
        .size           $__internal_161_$__cuda_sm20_rem_s64,(.L_x_6451 - $__internal_161_$__cuda_sm20_rem_s64)
$__internal_161_$__cuda_sm20_rem_s64:
        /* <DEDUP_REMOVED lines=80> */
[----:B------:R-:W-:Y:S06]  /*4e00*/  RET.REL.NODEC R6 `(_ZN2at6native16triu_tril_kernelIdlLb0ELi1ELb0EEEvNS_4cuda6detail10TensorInfoIT_T0_EENS4_IKS5_S6_EEllS6_) ;  /* 0xffffffb0067c7950 */ /* 0x000fec0003c3ffff */
.L_x_4892:
        /* <DEDUP_REMOVED lines=15> */
.L_x_6451:


//--------------------- .text._ZN2at6native16triu_tril_kernelIdlLb0ELi1ELb1EEEvNS_4cuda6detail10TensorInfoIT_T0_EENS4_IKS5_S6_EEllS6_ --------------------------
	.section	.text._ZN2at6native16triu_tril_kernelIdlLb0ELi1ELb1EEEvNS_4cuda6detail10TensorInfoIT_T0_EENS4_IKS5_S6_EEllS6_,"ax",@progbits
	.align	128
        .global         _ZN2at6native16triu_tril_kernelIdlLb0ELi1ELb1EEEvNS_4cuda6detail10TensorInfoIT_T0_EENS4_IKS5_S6_EEllS6_
        .type           _ZN2at6native16triu_tril_kernelIdlLb0ELi1ELb1EEEvNS_4cuda6detail10TensorInfoIT_T0_EENS4_IKS5_S6_EEllS6_,@function
        .size           _ZN2at6native16triu_tril_kernelIdlLb0ELi1ELb1EEEvNS_4cuda6detail10TensorInfoIT_T0_EENS4_IKS5_S6_EEllS6_,(.L_x_6453 - _ZN2at6native16triu_tril_kernelIdlLb0ELi1ELb1EEEvNS_4cuda6detail10TensorInfoIT_T0_EENS4_IKS5_S6_EEllS6_)
        .other          _ZN2at6native16triu_tril_kernelIdlLb0ELi1ELb1EEEvNS_4cuda6detail10TensorInfoIT_T0_EENS4_IKS5_S6_EEllS6_,@"STO_CUDA_ENTRY STV_DEFAULT"
_ZN2at6native16triu_tril_kernelIdlLb0ELi1ELb1EEEvNS_4cuda6detail10TensorInfoIT_T0_EENS4_IKS5_S6_EEllS6_:
.text._ZN2at6native16triu_tril_kernelIdlLb0ELi1ELb1EEEvNS_4cuda6detail10TensorInfoIT_T0_EENS4_IKS5_S6_EEllS6_:
        /* <DEDUP_REMOVED lines=39> */
.L_x_4894:
[----:B------:R-:W0:Y:S01]  /*0270*/  LDCU.64 UR4, c[0x0][0x6d0] ;  /* 0x0000da00ff0477ac */ /* 0x000e220008000a00 */
[----:B------:R-:W-:Y:S01]  /*0280*/  IMAD.MOV.U32 R6, RZ, RZ, R2 ;  /* 0x000000ffff067224 */ /* 0x000fe200078e0002 */
[----:B------:R-:W-:Y:S02]  /*0290*/  MOV R25, R3 ;  /* 0x0000000300197202 */ /* 0x000fe40000000f00 */
[----:B------:R-:W-:Y:S02]  /*02a0*/  MOV R4, 0x2e0 ;  /* 0x000002e000047802 */ /* 0x000fe40000000f00 */
[----:B0-----:R-:W-:Y:S01]  /*02b0*/  MOV R8, UR4 ;  /* 0x0000000400087c02 */ /* 0x001fe20008000f00 */
[----:B------:R-:W-:-:S07]  /*02c0*/  IMAD.U32 R7, RZ, RZ, UR5 ;  /* 0x00000005ff077e24 */ /* 0x000fce000f8e00ff */
[----:B------:R-:W-:Y:S05]  /*02d0*/  CALL.REL.NOINC `($__internal_162_$__cuda_sm20_div_s64) ;  /* 0x0000003800ac7944 */ /* 0x000fea0003c00000 */
[----:B------:R-:W0:Y:S01]  /*02e0*/  LDCU.64 UR4, c[0x0][0x6d0] ;  /* 0x0000da00ff0477ac */ /* 0x000e220008000a00 */
[----:B------:R-:W-:-:S05]  /*02f0*/  IADD3 R5, P0, PT, RZ, -R18, RZ ;  /* 0x80000012ff057210 */ /* 0x000fca0007f1e0ff */
[----:B------:R-:W-:-:S04]  /*0300*/  IMAD.X R0, RZ, RZ, ~R19, P0 ;  /* 0x000000ffff007224 */ /* 0x000fc800000e0e13 */
[----:B0-----:R-:W-:Y:S02]  /*0310*/  IMAD R0, R0, UR4, RZ ;  /* 0x0000000400007c24 */ /* 0x001fe4000f8e02ff */
[----:B------:R-:W-:-:S04]  /*0320*/  IMAD.WIDE.U32 R2, R5, UR4, R2 ;  /* 0x0000000405027c25 */ /* 0x000fc8000f8e0002 */
[----:B------:R-:W-:-:S05]  /*0330*/  IMAD R5, R5, UR5, R0 ;  /* 0x0000000505057c24 */ /* 0x000fca000f8e0200 */
[----:B------:R-:W-:-:S07]  /*0340*/  IADD3 R0, PT, PT, R3, R5, RZ ;  /* 0x0000000503007210 */ /* 0x000fce0007ffe0ff */
.L_x_4895:
[----:B------:R-:W-:Y:S05]  /*0350*/  BSYNC.RECONVERGENT B0 ;  /* 0x0000000000007941 */ /* 0x000fea0003800200 */
.L_x_4893:
        /* <DEDUP_REMOVED lines=26> */
.L_x_4897:
        /* <DEDUP_REMOVED lines=8> */
[----:B------:R-:W-:Y:S05]  /*0580*/  CALL.REL.NOINC `($__internal_163_$__cuda_sm20_rem_s64) ;  /* 0x0000003c005c7944 */ /* 0x000fea0003c00000 */
[----:B------:R-:W-:Y:S01]  /*0590*/  IMAD.MOV.U32 R14, RZ, RZ, R8 ;  /* 0x000000ffff0e7224 */ /* 0x000fe200078e0008 */
[----:B------:R-:W-:-:S07]  /*05a0*/  MOV R15, R9 ;  /* 0x00000009000f7202 */ /* 0x000fce0000000f00 */
.L_x_4898:
[----:B------:R-:W-:Y:S05]  /*05b0*/  BSYNC.RECONVERGENT B0 ;  /* 0x0000000000007941 */ /* 0x000fea0003800200 */
.L_x_4896:
        /* <DEDUP_REMOVED lines=32> */
.L_x_4900:
[----:B------:R-:W-:Y:S01]  /*07c0*/  IMAD.U32 R6, RZ, RZ, UR6 ;  /* 0x00000006ff067e24 */ /* 0x000fe2000f8e00ff */
[----:B------:R-:W-:Y:S01]  /*07d0*/  MOV R9, UR7 ;  /* 0x0000000700097c02 */ /* 0x000fe20008000f00 */
[----:B------:R-:W-:Y:S01]  /*07e0*/  IMAD.U32 R8, RZ, RZ, UR6 ;  /* 0x00000006ff087e24 */ /* 0x000fe2000f8e00ff */
[----:B------:R-:W-:Y:S01]  /*07f0*/  MOV R7, UR7 ;  /* 0x0000000700077c02 */ /* 0x000fe20008000f00 */
[----:B------:R-:W-:Y:S01]  /*0800*/  IMAD.MOV.U32 R6, RZ, RZ, R18 ;  /* 0x000000ffff067224 */ /* 0x000fe200078e0012 */
[----:B------:R-:W-:Y:S02]  /*0810*/  MOV R25, R19 ;  /* 0x0000001300197202 */ /* 0x000fe40000000f00 */
[----:B------:R-:W-:-:S07]  /*0820*/  MOV R4, 0x840 ;  /* 0x0000084000047802 */ /* 0x000fce0000000f00 */
[----:B0-----:R-:W-:Y:S05]  /*0830*/  CALL.REL.NOINC `($__internal_162_$__cuda_sm20_div_s64) ;  /* 0x0000003400547944 */ /* 0x001fea0003c00000 */
[----:B------:R-:W-:Y:S01]  /*0840*/  IMAD.MOV.U32 R6, RZ, RZ, R18 ;  /* 0x000000ffff067224 */ /* 0x000fe200078e0012 */
[----:B------:R-:W-:-:S07]  /*0850*/  MOV R13, R19 ;  /* 0x00000013000d7202 */ /* 0x000fce0000000f00 */
.L_x_4901:
[----:B0-----:R-:W-:Y:S05]  /*0860*/  BSYNC.RECONVERGENT B0 ;  /* 0x0000000000007941 */ /* 0x001fea0003800200 */
.L_x_4899:
        /* <DEDUP_REMOVED lines=24> */
.L_x_4928:
        /* <DEDUP_REMOVED lines=28> */
.L_x_4905:
[----:B------:R-:W-:Y:S01]  /*0bb0*/  MOV R11, UR13 ;  /* 0x0000000d000b7c02 */ /* 0x000fe20008000f00 */
[----:B------:R-:W-:Y:S01]  /*0bc0*/  IMAD.U32 R8, RZ, RZ, UR12 ;  /* 0x0000000cff087e24 */ /* 0x000fe2000f8e00ff */
[----:B------:R-:W-:Y:S01]  /*0bd0*/  MOV R9, UR13 ;  /* 0x0000000d00097c02 */ /* 0x000fe20008000f00 */
[----:B------:R-:W-:Y:S01]  /*0be0*/  IMAD.U32 R10, RZ, RZ, UR12 ;  /* 0x0000000cff0a7e24 */ /* 0x000fe2000f8e00ff */
[----:B------:R-:W-:Y:S01]  /*0bf0*/  MOV R25, R13 ;  /* 0x0000000d00197202 */ /* 0x000fe20000000f00 */
[----:B------:R-:W-:Y:S01]  /*0c00*/  IMAD.MOV.U32 R7, RZ, RZ, R11 ;  /* 0x000000ffff077224 */ /* 0x000fe200078e000b */
[----:B------:R-:W-:-:S07]  /*0c10*/  MOV R4, 0xc30 ;  /* 0x00000c3000047802 */ /* 0x000fce0000000f00 */
[----:B------:R-:W-:Y:S05]  /*0c20*/  CALL.REL.NOINC `($__internal_162_$__cuda_sm20_div_s64) ;  /* 0x0000003000587944 */ /* 0x000fea0003c00000 */
        /* <DEDUP_REMOVED lines=9> */
.L_x_4906:
[----:B------:R-:W-:Y:S05]  /*0cc0*/  BSYNC.RECONVERGENT B0 ;  /* 0x0000000000007941 */ /* 0x000fea0003800200 */
.L_x_4904:
        /* <DEDUP_REMOVED lines=34> */
.L_x_4908:
        /* <DEDUP_REMOVED lines=18> */
.L_x_4909:
[----:B------:R-:W-:Y:S05]  /*1010*/  BSYNC.RECONVERGENT B0 ;  /* 0x0000000000007941 */ /* 0x000fea0003800200 */
.L_x_4907:
        /* <DEDUP_REMOVED lines=35> */
.L_x_4911:
[----:B------:R-:W-:Y:S01]  /*1250*/  IMAD.U32 R6, RZ, RZ, UR16 ;  /* 0x00000010ff067e24 */ /* 0x000fe2000f8e00ff */
[----:B------:R-:W-:Y:S01]  /*1260*/  MOV R9, UR17 ;  /* 0x0000001100097c02 */ /* 0x000fe20008000f00 */
[----:B------:R-:W-:Y:S01]  /*1270*/  IMAD.U32 R8, RZ, RZ, UR16 ;  /* 0x00000010ff087e24 */ /* 0x000fe2000f8e00ff */
[----:B------:R-:W-:Y:S01]  /*1280*/  MOV R7, UR17 ;  /* 0x0000001100077c02 */ /* 0x000fe20008000f00 */
[----:B------:R-:W-:Y:S01]  /*1290*/  IMAD.MOV.U32 R6, RZ, RZ, R16 ;  /* 0x000000ffff067224 */ /* 0x000fe200078e0010 */
[----:B------:R-:W-:Y:S02]  /*12a0*/  MOV R25, R17 ;  /* 0x0000001100197202 */ /* 0x000fe40000000f00 */
[----:B------:R-:W-:-:S07]  /*12b0*/  MOV R4, 0x12d0 ;  /* 0x000012d000047802 */ /* 0x000fce0000000f00 */
[----:B------:R-:W-:Y:S05]  /*12c0*/  CALL.REL.NOINC `($__internal_162_$__cuda_sm20_div_s64) ;  /* 0x0000002800b07944 */ /* 0x000fea0003c00000 */
        /* <DEDUP_REMOVED lines=10> */
.L_x_4912:
[----:B------:R-:W-:Y:S05]  /*1370*/  BSYNC.RECONVERGENT B0 ;  /* 0x0000000000007941 */ /* 0x000fea0003800200 */
.L_x_4910:
        /* <DEDUP_REMOVED lines=35> */
.L_x_4914:
        /* <DEDUP_REMOVED lines=18> */
.L_x_4915:
[----:B------:R-:W-:Y:S05]  /*16d0*/  BSYNC.RECONVERGENT B0 ;  /* 0x0000000000007941 */ /* 0x000fea0003800200 */
.L_x_4913:
        /* <DEDUP_REMOVED lines=35> */
.L_x_4917:
        /* <DEDUP_REMOVED lines=18> */
.L_x_4918:
[----:B------:R-:W-:Y:S05]  /*1a30*/  BSYNC.RECONVERGENT B0 ;  /* 0x0000000000007941 */ /* 0x000fea0003800200 */
.L_x_4916:
        /* <DEDUP_REMOVED lines=34> */
.L_x_4920:
        /* <DEDUP_REMOVED lines=18> */
.L_x_4921:
[----:B------:R-:W-:Y:S05]  /*1d80*/  BSYNC.RECONVERGENT B0 ;  /* 0x0000000000007941 */ /* 0x000fea0003800200 */
.L_x_4919:
        /* <DEDUP_REMOVED lines=34> */
.L_x_4923:
        /* <DEDUP_REMOVED lines=18> */
.L_x_4924:
[----:B------:R-:W-:Y:S05]  /*20d0*/  BSYNC.RECONVERGENT B0 ;  /* 0x0000000000007941 */ /* 0x000fea0003800200 */
.L_x_4922:
        /* <DEDUP_REMOVED lines=34> */
.L_x_4926:
        /* <DEDUP_REMOVED lines=18> */
.L_x_4927:
[----:B------:R-:W-:Y:S05]  /*2420*/  BSYNC.RECONVERGENT B0 ;  /* 0x0000000000007941 */ /* 0x000fea0003800200 */
.L_x_4925:
        /* <DEDUP_REMOVED lines=14> */
.L_x_4903:
        /* <DEDUP_REMOVED lines=36> */
.L_x_4931:
        /* <DEDUP_REMOVED lines=17> */
.L_x_4932:
[----:B------:R-:W-:Y:S05]  /*2860*/  BSYNC.RECONVERGENT B0 ;  /* 0x0000000000007941 */ /* 0x000fea0003800200 */
.L_x_4930:
        /* <DEDUP_REMOVED lines=33> */
.L_x_4934:
        /* <DEDUP_REMOVED lines=18> */
.L_x_4935:
[----:B------:R-:W-:Y:S05]  /*2ba0*/  BSYNC.RECONVERGENT B0 ;  /* 0x0000000000007941 */ /* 0x000fea0003800200 */
.L_x_4933:
        /* <DEDUP_REMOVED lines=34> */
.L_x_4937:
        /* <DEDUP_REMOVED lines=18> */
.L_x_4938:
[----:B------:R-:W-:Y:S05]  /*2ef0*/  BSYNC.RECONVERGENT B0 ;  /* 0x0000000000007941 */ /* 0x000fea0003800200 */
.L_x_4936:
        /* <DEDUP_REMOVED lines=34> */
.L_x_4940:
        /* <DEDUP_REMOVED lines=18> */
.L_x_4941:
[----:B------:R-:W-:Y:S05]  /*3240*/  BSYNC.RECONVERGENT B0 ;  /* 0x0000000000007941 */ /* 0x000fea0003800200 */
.L_x_4939:
[----:B------:R-:W0:Y:S01]  /*3250*/  LDCU.64 UR8, c[0x0][UR4+0x438] ;  /* 0x00008700040877ac */ /* 0x000e220008000a00 */
[----:B------:R-:W-:Y:S01]  /*3260*/  IMAD.MOV.U32 R16, RZ, RZ, R14 ;  /* 0x000000ffff107224 */ /* 0x000fe200078e000e */
[----:B------:R-:W-:Y:S01]  /*3270*/  UIADD3 UR7, UPT, UPT, UR7, -0x4, URZ ;  /* 0xfffffffc07077890 */ /* 0x000fe2000fffe0ff */
[C---:B0-----:R-:W-:Y:S02]  /*3280*/  IMAD R7, R8.reuse, UR9, RZ ;  /* 0x0000000908077c24 */ /* 0x041fe4000f8e02ff */
[----:B------:R-:W-:-:S04]  /*3290*/  IMAD.WIDE.U32 R14, R8, UR8, R16 ;  /* 0x00000008080e7c25 */ /* 0x000fc8000f8e0010 */
[----:B------:R-:W-:-:S05]  /*32a0*/  IMAD R7, R4, UR8, R7 ;  /* 0x0000000804077c24 */ /* 0x000fca000f8e0207 */
[----:B------:R-:W-:-:S07]  /*32b0*/  IADD3 R15, PT, PT, R15, R7, RZ ;  /* 0x000000070f0f7210 */ /* 0x000fce0007ffe0ff */
.L_x_4929:
        /* <DEDUP_REMOVED lines=37> */
.L_x_4944:
        /* <DEDUP_REMOVED lines=17> */
.L_x_4945:
[----:B------:R-:W-:Y:S05]  /*3620*/  BSYNC.RECONVERGENT B0 ;  /* 0x0000000000007941 */ /* 0x000fea0003800200 */
.L_x_4943:
        /* <DEDUP_REMOVED lines=33> */
.L_x_4947:
        /* <DEDUP_REMOVED lines=18> */
.L_x_4948:
[----:B------:R-:W-:Y:S05]  /*3960*/  BSYNC.RECONVERGENT B0 ;  /* 0x0000000000007941 */ /* 0x000fea0003800200 */
.L_x_4946:
[----:B------:R-:W0:Y:S01]  /*3970*/  LDCU.64 UR8, c[0x0][UR4+0x448] ;  /* 0x00008900040877ac */ /* 0x000e220008000a00 */
[----:B------:R-:W-:Y:S01]  /*3980*/  IMAD.MOV.U32 R16, RZ, RZ, R14 ;  /* 0x000000ffff107224 */ /* 0x000fe200078e000e */
[----:B------:R-:W-:Y:S01]  /*3990*/  UIADD3 UR7, UPT, UPT, UR7, -0x2, URZ ;  /* 0xfffffffe07077890 */ /* 0x000fe2000fffe0ff */
[C---:B0-----:R-:W-:Y:S02]  /*39a0*/  IMAD R7, R8.reuse, UR9, RZ ;  /* 0x0000000908077c24 */ /* 0x041fe4000f8e02ff */
[----:B------:R-:W-:-:S04]  /*39b0*/  IMAD.WIDE.U32 R14, R8, UR8, R16 ;  /* 0x00000008080e7c25 */ /* 0x000fc8000f8e0010 */
[----:B------:R-:W-:-:S05]  /*39c0*/  IMAD R7, R4, UR8, R7 ;  /* 0x0000000804077c24 */ /* 0x000fca000f8e0207 */
[----:B------:R-:W-:-:S07]  /*39d0*/  IADD3 R15, PT, PT, R15, R7, RZ ;  /* 0x000000070f0f7210 */ /* 0x000fce0007ffe0ff */
.L_x_4942:
        /* <DEDUP_REMOVED lines=29> */
.L_x_4950:
        /* <DEDUP_REMOVED lines=8> */
[----:B------:R-:W-:Y:S05]  /*3c30*/  CALL.REL.NOINC `($__internal_163_$__cuda_sm20_rem_s64) ;  /* 0x0000000400b07944 */ /* 0x000fea0003c00000 */
[----:B------:R-:W-:Y:S01]  /*3c40*/  IMAD.MOV.U32 R6, RZ, RZ, R8 ;  /* 0x000000ffff067224 */ /* 0x000fe200078e0008 */
[----:B------:R-:W-:-:S07]  /*3c50*/  MOV R7, R9 ;  /* 0x0000000900077202 */ /* 0x000fce0000000f00 */
.L_x_4951:
[----:B------:R-:W-:Y:S05]  /*3c60*/  BSYNC.RECONVERGENT B0 ;  /* 0x0000000000007941 */ /* 0x000fea0003800200 */
.L_x_4949:
[----:B------:R-:W0:Y:S02]  /*3c70*/  LDCU.64 UR8, c[0x0][UR8+0x450] ;  /* 0x00008a00080877ac */ /* 0x000e240008000a00 */
[C---:B0-----:R-:W-:Y:S02]  /*3c80*/  IMAD R9, R6.reuse, UR9, RZ ;  /* 0x0000000906097c24 */ /* 0x041fe4000f8e02ff */
[----:B------:R-:W-:-:S04]  /*3c90*/  IMAD.WIDE.U32 R14, R6, UR8, R14 ;  /* 0x00000008060e7c25 */ /* 0x000fc8000f8e000e */
[----:B------:R-:W-:-:S04]  /*3ca0*/  IMAD R9, R7, UR8, R9 ;  /* 0x0000000807097c24 */ /* 0x000fc8000f8e0209 */
[----:B------:R-:W-:-:S07]  /*3cb0*/  IMAD.IADD R15, R15, 0x1, R9 ;  /* 0x000000010f0f7824 */ /* 0x000fce00078e0209 */
.L_x_4902:
        /* <DEDUP_REMOVED lines=13> */
        .weak           $__internal_162_$__cuda_sm20_div_s64
        .type           $__internal_162_$__cuda_sm20_div_s64,@function
        .size           $__internal_162_$__cuda_sm20_div_s64,($__internal_163_$__cuda_sm20_rem_s64 - $__internal_162_$__cuda_sm20_div_s64)
$__internal_162_$__cuda_sm20_div_s64:
        /* <DEDUP_REMOVED lines=86> */
[----:B------:R-:W-:Y:S05]  /*42f0*/  RET.REL.NODEC R8 `(_ZN2at6native16triu_tril_kernelIdlLb0ELi1ELb1EEEvNS_4cuda6detail10TensorInfoIT_T0_EENS4_IKS5_S6_EEllS6_) ;  /* 0xffffffbc08407950 */ /* 0x000fea0003c3ffff */
        .weak           $__internal_163_$__cuda_sm20_rem_s64
        .type           $__internal_163_$__cuda_sm20_rem_s64,@function
        .size           $__internal_163_$__cuda_sm20_rem_s64,(.L_x_6453 - $__internal_163_$__cuda_sm20_rem_s64)
$__internal_163_$__cuda_sm20_rem_s64:
        /* <DEDUP_REMOVED lines=80> */
[----:B------:R-:W-:Y:S06]  /*4800*/  RET.REL.NODEC R6 `(_ZN2at6native16triu_tril_kernelIdlLb0ELi1ELb1EEEvNS_4cuda6detail10TensorInfoIT_T0_EENS4_IKS5_S6_EEllS6_) ;  /* 0xffffffb406fc7950 */ /* 0x000fec0003c3ffff */
.L_x_4952:
        /* <DEDUP_REMOVED lines=15> */
.L_x_6453:


//--------------------- .text._ZN2at6native16triu_tril_kernelIdiLb0ELi1ELb0EEEvNS_4cuda6detail10TensorInfoIT_T0_EENS4_IKS5_S6_EEllS6_ --------------------------
	.section	.text._ZN2at6native16triu_tril_kernelIdiLb0ELi1ELb0EEEvNS_4cuda6detail10TensorInfoIT_T0_EENS4_IKS5_S6_EEllS6_,"ax",@progbits
	.align	128
        .global         _ZN2at6native16triu_tril_kernelIdiLb0ELi1ELb0EEEvNS_4cuda6detail10TensorInfoIT_T0_EENS4_IKS5_S6_EEllS6_
        .type           _ZN2at6native16triu_tril_kernelIdiLb0ELi1ELb0EEEvNS_4cuda6detail10TensorInfoIT_T0_EENS4_IKS5_S6_EEllS6_,@function
        .size           _ZN2at6native16triu_tril_kernelIdiLb0ELi1ELb0EEEvNS_4cuda6detail10TensorInfoIT_T0_EENS4_IKS5_S6_EEllS6_,(.L_x_6455 - _ZN2at6native16triu_tril_kernelIdiLb0ELi1ELb0EEEvNS_4cuda6detail10TensorInfoIT_T0_EENS4_IKS5_S6_EEllS6_)
        .other          _ZN2at6native16triu_tril_kernelIdiLb0ELi1ELb0EEEvNS_4cuda6detail10TensorInfoIT_T0_EENS4_IKS5_S6_EEllS6_,@"STO_CUDA_ENTRY STV_DEFAULT"
_ZN2at6native16triu_tril_kernelIdiLb0ELi1ELb0EEEvNS_4cuda6detail10TensorInfoIT_T0_EENS4_IKS5_S6_EEllS6_:
.text._ZN2at6native16triu_tril_kernelIdiLb0ELi1ELb0EEEvNS_4cuda6detail10TensorInfoIT_T0_EENS4_IKS5_S6_EEllS6_:
        /* <DEDUP_REMOVED lines=38> */
.L_x_4954:
[----:B------:R-:W0:Y:S01]  /*0260*/  LDCU UR6, c[0x0][0x540] ;  /* 0x0000a800ff0677ac */ /* 0x000e220008000800 */
[----:B------:R-:W-:Y:S01]  /*0270*/  IMAD.MOV.U32 R10, RZ, RZ, R12 ;  /* 0x000000ffff0a7224 */ /* 0x000fe200078e000c */
[----:B------:R-:W-:Y:S01]  /*0280*/  MOV R7, R13 ;  /* 0x0000000d00077202 */ /* 0x000fe20000000f00 */
[----:B------:R-:W-:Y:S01]  /*0290*/  IMAD.U32 R4, RZ, RZ, UR4 ;  /* 0x00000004ff047e24 */ /* 0x000fe2000f8e00ff */
[----:B------:R-:W-:Y:S02]  /*02a0*/  MOV R2, 0x2d0 ;  /* 0x000002d000027802 */ /* 0x000fe40000000f00 */
[----:B0-----:R-:W-:-:S07]  /*02b0*/  MOV R5, UR6 ;  /* 0x0000000600057c02 */ /* 0x001fce0008000f00 */
[----:B------:R-:W-:Y:S05]  /*02c0*/  CALL.REL.NOINC `($__internal_164_$__cuda_sm20_div_s64) ;  /* 0x00000030000c7944 */ /* 0x000fea0003c00000 */
[----:B------:R-:W0:Y:S01]  /*02d0*/  LDCU UR6, c[0x0][0x540] ;  /* 0x0000a800ff0677ac */ /* 0x000e220008000800 */
[----:B------:R-:W-:Y:S01]  /*02e0*/  IMAD.MOV R3, RZ, RZ, -R9 ;  /* 0x000000ffff037224 */ /* 0x000fe200078e0a09 */
[----:B------:R-:W-:Y:S01]  /*02f0*/  MOV R16, R9 ;  /* 0x0000000900107202 */ /* 0x000fe20000000f00 */
[----:B------:R-:W-:Y:S02]  /*0300*/  IMAD.MOV.U32 R17, RZ, RZ, R4 ;  /* 0x000000ffff117224 */ /* 0x000fe400078e0004 */
[----:B0-----:R-:W-:-:S07]  /*0310*/  IMAD R0, R3, UR6, R12 ;  /* 0x0000000603007c24 */ /* 0x001fce000f8e020c */
.L_x_4955:
[----:B------:R-:W-:Y:S05]  /*0320*/  BSYNC.RECONVERGENT B0 ;  /* 0x0000000000007941 */ /* 0x000fea0003800200 */
.L_x_4953:
        /* <DEDUP_REMOVED lines=30> */
.L_x_4957:
[----:B------:R-:W-:Y:S01]  /*0510*/  IMAD.MOV.U32 R10, RZ, RZ, R16 ;  /* 0x000000ffff0a7224 */ /* 0x000fe200078e0010 */
[----:B------:R-:W-:Y:S01]  /*0520*/  MOV R7, R17 ;  /* 0x0000001100077202 */ /* 0x000fe20000000f00 */
[----:B------:R-:W-:Y:S01]  /*0530*/  IMAD.U32 R5, RZ, RZ, UR5 ;  /* 0x00000005ff057e24 */ /* 0x000fe2000f8e00ff */
[----:B------:R-:W-:Y:S02]  /*0540*/  MOV R4, UR6 ;  /* 0x0000000600047c02 */ /* 0x000fe40008000f00 */
[----:B------:R-:W-:-:S07]  /*0550*/  MOV R2, 0x570 ;  /* 0x0000057000027802 */ /* 0x000fce0000000f00 */
[----:B------:R-:W-:Y:S05]  /*0560*/  CALL.REL.NOINC `($__internal_164_$__cuda_sm20_div_s64) ;  /* 0x0000002c00647944 */ /* 0x000fea0003c00000 */
[----:B------:R-:W-:Y:S01]  /*0570*/  IMAD.MOV R3, RZ, RZ, -R9 ;  /* 0x000000ffff037224 */ /* 0x000fe200078e0a09 */
[----:B------:R-:W-:-:S03]  /*0580*/  MOV R12, R9 ;  /* 0x00000009000c7202 */ /* 0x000fc60000000f00 */
[----:B------:R-:W-:-:S07]  /*0590*/  IMAD R3, R3, UR5, R16 ;  /* 0x0000000503037c24 */ /* 0x000fce000f8e0210 */
.L_x_4958:
[----:B------:R-:W-:Y:S05]  /*05a0*/  BSYNC.RECONVERGENT B0 ;  /* 0x0000000000007941 */ /* 0x000fea0003800200 */
.L_x_4956:
        /* <DEDUP_REMOVED lines=19> */
.L_x_4985:
        /* <DEDUP_REMOVED lines=30> */
.L_x_4962:
[----:B------:R-:W-:Y:S01]  /*08c0*/  MOV R7, R4 ;  /* 0x0000000400077202 */ /* 0x000fe20000000f00 */
[----:B------:R-:W-:Y:S01]  /*08d0*/  IMAD.MOV.U32 R10, RZ, RZ, R12 ;  /* 0x000000ffff0a7224 */ /* 0x000fe200078e000c */
[----:B------:R-:W-:Y:S01]  /*08e0*/  MOV R5, UR8 ;  /* 0x0000000800057c02 */ /* 0x000fe20008000f00 */
[----:B------:R-:W-:Y:S01]  /*08f0*/  IMAD.U32 R4, RZ, RZ, UR10 ;  /* 0x0000000aff047e24 */ /* 0x000fe2000f8e00ff */
[----:B------:R-:W-:-:S07]  /*0900*/  MOV R2, 0x920 ;  /* 0x0000092000027802 */ /* 0x000fce0000000f00 */
[----:B------:R-:W-:Y:S05]  /*0910*/  CALL.REL.NOINC `($__internal_164_$__cuda_sm20_div_s64) ;  /* 0x0000002800787944 */ /* 0x000fea0003c00000 */
[----:B------:R-:W-:Y:S01]  /*0920*/  IADD3 R5, PT, PT, -R9, RZ, RZ ;  /* 0x000000ff09057210 */ /* 0x000fe20007ffe1ff */
[----:B------:R-:W-:Y:S01]  /*0930*/  IMAD.MOV.U32 R16, RZ, RZ, R9 ;  /* 0x000000ffff107224 */ /* 0x000fe200078e0009 */
[----:B------:R-:W-:-:S03]  /*0940*/  MOV R17, R4 ;  /* 0x0000000400117202 */ /* 0x000fc60000000f00 */
[----:B------:R-:W-:-:S07]  /*0950*/  IMAD R5, R5, UR8, R12 ;  /* 0x0000000805057c24 */ /* 0x000fce000f8e020c */
.L_x_4963:
[----:B------:R-:W-:Y:S05]  /*0960*/  BSYNC.RECONVERGENT B0 ;  /* 0x0000000000007941 */ /* 0x000fea0003800200 */
.L_x_4961:
        /* <DEDUP_REMOVED lines=34> */
.L_x_4965:
        /* <DEDUP_REMOVED lines=10> */
.L_x_4966:
[----:B------:R-:W-:Y:S05]  /*0c30*/  BSYNC.RECONVERGENT B0 ;  /* 0x0000000000007941 */ /* 0x000fea0003800200 */
.L_x_4964:
        /* <DEDUP_REMOVED lines=34> */
.L_x_4968:
        /* <DEDUP_REMOVED lines=10> */
.L_x_4969:
[----:B------:R-:W-:Y:S05]  /*0f00*/  BSYNC.RECONVERGENT B0 ;  /* 0x0000000000007941 */ /* 0x000fea0003800200 */
.L_x_4967:
        /* <DEDUP_REMOVED lines=34> */
.L_x_4971:
        /* <DEDUP_REMOVED lines=10> */
.L_x_4972:
[----:B------:R-:W-:Y:S05]  /*11d0*/  BSYNC.RECONVERGENT B0 ;  /* 0x0000000000007941 */ /* 0x000fea0003800200 */
.L_x_4970:
        /* <DEDUP_REMOVED lines=34> */
.L_x_4974:
        /* <DEDUP_REMOVED lines=10> */
.L_x_4975:
[----:B------:R-:W-:Y:S05]  /*14a0*/  BSYNC.RECONVERGENT B0 ;  /* 0x0000000000007941 */ /* 0x000fea0003800200 */
.L_x_4973:
        /* <DEDUP_REMOVED lines=34> */
.L_x_4977:
        /* <DEDUP_REMOVED lines=10> */
.L_x_4978:
[----:B------:R-:W-:Y:S05]  /*1770*/  BSYNC.RECONVERGENT B0 ;  /* 0x0000000000007941 */ /* 0x000fea0003800200 */
.L_x_4976:
        /* <DEDUP_REMOVED lines=34> */
.L_x_4980:
        /* <DEDUP_REMOVED lines=10> */
.L_x_4981:
[----:B------:R-:W-:Y:S05]  /*1a40*/  BSYNC.RECONVERGENT B0 ;  /* 0x0000000000007941 */ /* 0x000fea0003800200 */
.L_x_4979:
        /* <DEDUP_REMOVED lines=32> */
.L_x_4983:
        /* <DEDUP_REMOVED lines=9> */
.L_x_4984:
[----:B------:R-:W-:Y:S05]  /*1ce0*/  BSYNC.RECONVERGENT B0 ;  /* 0x0000000000007941 */ /* 0x000fea0003800200 */
.L_x_4982:
        /* <DEDUP_REMOVED lines=9> */
.L_x_4960:
        /* <DEDUP_REMOVED lines=34> */
.L_x_4988:
        /* <DEDUP_REMOVED lines=10> */
.L_x_4989:
[----:B------:R-:W-:Y:S05]  /*2040*/  BSYNC.RECONVERGENT B0 ;  /* 0x0000000000007941 */ /* 0x000fea0003800200 */
.L_x_4987:
        /* <DEDUP_REMOVED lines=36> */
.L_x_4991:
        /* <DEDUP_REMOVED lines=10> */
.L_x_4992:
[----:B------:R-:W-:Y:S05]  /*2330*/  BSYNC.RECONVERGENT B0 ;  /* 0x0000000000007941 */ /* 0x000fea0003800200 */
.L_x_4990:
        /* <DEDUP_REMOVED lines=36> */
.L_x_4994:
        /* <DEDUP_REMOVED lines=10> */
.L_x_4995:
[----:B------:R-:W-:Y:S05]  /*2620*/  BSYNC.RECONVERGENT B0 ;  /* 0x0000000000007941 */ /* 0x000fea0003800200 */
.L_x_4993:
        /* <DEDUP_REMOVED lines=35> */
.L_x_4997:
        /* <DEDUP_REMOVED lines=9> */
.L_x_4998:
[----:B------:R-:W-:Y:S05]  /*28f0*/  BSYNC.RECONVERGENT B0 ;  /* 0x0000000000007941 */ /* 0x000fea0003800200 */
.L_x_4996:
[----:B------:R-:W-:Y:S01]  /*2900*/  UMOV UR7, 0x6c ;  /* 0x0000006c00077882 */ /* 0x000fe20000000000 */
[----:B------:R-:W0:Y:S01]  /*2910*/  LDCU UR9, c[0x0][UR9+0x4c4] ;  /* 0x00009880090977ac */ /* 0x000e220008000800 */
[----:B------:R-:W-:Y:S02]  /*2920*/  ULEA UR7, UR10, UR7, 0x2 ;  /* 0x000000070a077291 */ /* 0x000fe4000f8e10ff */
[----:B------:R-:W-:-:S10]  /*2930*/  UIADD3 UR5, UPT, UPT, UR5, -0x4, URZ ;  /* 0xfffffffc05057890 */ /* 0x000fd4000fffe0ff */
[----:B------:R-:W1:Y:S01]  /*2940*/  LDCU UR7, c[0x0][UR7+0x380] ;  /* 0x00007000070777ac */ /* 0x000e620008000800 */
[C---:B0-----:R-:W-:Y:S02]  /*2950*/  IMAD R20, R17.reuse, UR9, R20 ;  /* 0x0000000911147c24 */ /* 0x041fe4000f8e0214 */
[----:B-1----:R-:W-:-:S07]  /*2960*/  IMAD R22, R17, UR7, R22 ;  /* 0x0000000711167c24 */ /* 0x002fce000f8e0216 */
.L_x_4986:
        /* <DEDUP_REMOVED lines=33> */
.L_x_5001:
        /* <DEDUP_REMOVED lines=10> */
.L_x_5002:
[----:B------:R-:W-:Y:S05]  /*2c20*/  BSYNC.RECONVERGENT B0 ;  /* 0x0000000000007941 */ /* 0x000fea0003800200 */
.L_x_5000:
        /* <DEDUP_REMOVED lines=35> */
.L_x_5004:
        /* <DEDUP_REMOVED lines=9> */
.L_x_5005:
[----:B------:R-:W-:Y:S05]  /*2ef0*/  BSYNC.RECONVERGENT B0 ;  /* 0x0000000000007941 */ /* 0x000fea0003800200 */
.L_x_5003:
[----:B------:R-:W-:Y:S01]  /*2f00*/  UMOV UR6, 0x6c ;  /* 0x0000006c00067882 */ /* 0x000fe20000000000 */
[----:B------:R-:W0:Y:S01]  /*2f10*/  LDCU UR8, c[0x0][UR8+0x4c4] ;  /* 0x00009880080877ac */ /* 0x000e220008000800 */
[----:B------:R-:W-:Y:S02]  /*2f20*/  ULEA UR6, UR9, UR6, 0x2 ;  /* 0x0000000609067291 */ /* 0x000fe4000f8e10ff */
[----:B------:R-:W-:-:S10]  /*2f30*/  UIADD3 UR5, UPT, UPT, UR5, -0x2, URZ ;  /* 0xfffffffe05057890 */ /* 0x000fd4000fffe0ff */
[----:B------:R-:W1:Y:S01]  /*2f40*/  LDCU UR6, c[0x0][UR6+0x380] ;  /* 0x00007000060677ac */ /* 0x000e620008000800 */
[C---:B0-----:R-:W-:Y:S02]  /*2f50*/  IMAD R20, R17.reuse, UR8, R20 ;  /* 0x0000000811147c24 */ /* 0x041fe4000f8e0214 */
[----:B-1----:R-:W-:-:S07]  /*2f60*/  IMAD R22, R17, UR6, R22 ;  /* 0x0000000611167c24 */ /* 0x002fce000f8e0216 */
.L_x_4999:
        /* <DEDUP_REMOVED lines=29> */
.L_x_5007:
[----:B------:R-:W-:-:S07]  /*3140*/  MOV R2, 0x3160 ;  /* 0x0000316000027802 */ /* 0x000fce0000000f00 */
[----:B------:R-:W-:Y:S05]  /*3150*/  CALL.REL.NOINC `($__internal_165_$__cuda_sm20_rem_s64) ;  /* 0x0000000400c47944 */ /* 0x000fea0003c00000 */
.L_x_5008:
[----:B------:R-:W-:Y:S05]  /*3160*/  BSYNC.RECONVERGENT B0 ;  /* 0x0000000000007941 */ /* 0x000fea0003800200 */
.L_x_5006:
[----:B------:R-:W0:Y:S01]  /*3170*/  LDCU UR6, c[0x0][UR5+0x4c4] ;  /* 0x00009880050677ac */ /* 0x000e220008000800 */
[----:B------:R-:W1:Y:S01]  /*3180*/  LDCU UR5, c[0x0][UR5+0x3ec] ;  /* 0x00007d80050577ac */ /* 0x000e620008000800 */
[C---:B0-----:R-:W-:Y:S02]  /*3190*/  IMAD R20, R12.reuse, UR6, R20 ;  /* 0x000000060c147c24 */ /* 0x041fe4000f8e0214 */
[----:B-1----:R-:W-:-:S07]  /*31a0*/  IMAD R22, R12, UR5, R22 ;  /* 0x000000050c167c24 */ /* 0x002fce000f8e0216 */
.L_x_4959:
[----:B------:R-:W0:Y:S01]  /*31b0*/  LDCU.64 UR6, c[0x0][0x530] ;  /* 0x0000a600ff0677ac */ /* 0x000e220008000a00 */
[----:B------:R-:W-:Y:S01]  /*31c0*/  IMAD.IADD R2, R0, 0x1, -R3 ;  /* 0x0000000100027824 */ /* 0x000fe200078e0a03 */
[----:B------:R-:W-:Y:S01]  /*31d0*/  BSSY.RECONVERGENT B0, `(.L_x_5009) ;  /* 0x000000d000007945 */ /* 0x000fe20003800200 */
[----:B------:R-:W1:Y:S03]  /*31e0*/  LDCU UR4, c[0x0][UR4+0x45c] ;  /* 0x00008b80040477ac */ /* 0x000e660008000800 */
[----:B0-----:R-:W-:Y:S02]  /*31f0*/  ISETP.GT.U32.AND P0, PT, R2, UR6, PT ;  /* 0x0000000602007c0c */ /* 0x001fe4000bf04070 */
[----:B------:R-:W-:Y:S02]  /*3200*/  SHF.R.S32.HI R2, RZ, 0x1f, R2 ;  /* 0x0000001fff027819 */ /* 0x000fe40000011402 */
[----:B-1----:R-:W-:-:S02]  /*3210*/  ISETP.LT.AND P1, PT, R0, UR4, PT ;  /* 0x0000000400007c0c */ /* 0x002fc4000bf21270 */
[----:B------:R-:W-:Y:S01]  /*3220*/  ISETP.GT.AND.EX P0, PT, R2, UR7, PT, P0 ;  /* 0x0000000702007c0c */ /* 0x000fe2000bf04300 */
[----:B------:R-:W0:Y:S01]  /*3230*/  LDCU.64 UR6, c[0x0][0x358] ;  /* 0x00006b00ff0677ac */ /* 0x000e220008000a00 */
[----:B------:R-:W-:Y:S02]  /*3240*/  CS2R R2, SRZ ;  /* 0x0000000000027805 */ /* 0x000fe4000001ff00 */
[----:B------:R-:W-:-:S13]  /*3250*/  ISETP.GE.OR P0, PT, R0, UR4, P0 ;  /* 0x0000000400007c0c */ /* 0x000fda0008706670 */
[----:B------:R-:W-:Y:S05]  /*3260*/  @P0 BRA `(.L_x_5010) ;  /* 0x00000000000c0947 */ /* 0x000fea0003800000 */
[----:B------:R-:W1:Y:S02]  /*3270*/  LDC.64 R2, c[0x0][0x458] ;  /* 0x00011600ff027b82 */ /* 0x000e640000000a00 */
[----:B-1----:R-:W-:-:S06]  /*3280*/  IMAD.WIDE R2, R20, 0x8, R2 ;  /* 0x0000000814027825 */ /* 0x002fcc00078e0202 */
[----:B0-----:R-:W5:Y:S02]  /*3290*/  LDG.E.64 R2, desc[UR6][R2.64] ;  /* 0x0000000602027981 */ /* 0x001f64000c1e1b00 */
.L_x_5010:
[----:B0-----:R-:W-:Y:S05]  /*32a0*/  BSYNC.RECONVERGENT B0 ;  /* 0x0000000000007941 */ /* 0x001fea0003800200 */
.L_x_5009:
[----:B------:R-:W-:Y:S05]  /*32b0*/  @!P1 EXIT ;  /* 0x000000000000994d */ /* 0x000fea0003800000 */
[----:B------:R-:W0:Y:S02]  /*32c0*/  LDC.64 R4, c[0x0][0x380] ;  /* 0x0000e000ff047b82 */ /* 0x000e240000000a00 */
[----:B0-----:R-:W-:-:S05]  /*32d0*/  IMAD.WIDE R22, R22, 0x8, R4 ;  /* 0x0000000816167825 */ /* 0x001fca00078e0204 */
[----:B-----5:R-:W-:Y:S01]  /*32e0*/  STG.E.64 desc[UR6][R22.64], R2 ;  /* 0x0000000216007986 */ /* 0x020fe2000c101b06 */
[----:B------:R-:W-:Y:S05]  /*32f0*/  EXIT ;  /* 0x000000000000794d */ /* 0x000fea0003800000 */
        .weak           $__internal_164_$__cuda_sm20_div_s64
        .type           $__internal_164_$__cuda_sm20_div_s64,@function
        .size           $__internal_164_$__cuda_sm20_div_s64,($__internal_165_$__cuda_sm20_rem_s64 - $__internal_164_$__cuda_sm20_div_s64)
$__internal_164_$__cuda_sm20_div_s64:
        /* <DEDUP_REMOVED lines=86> */
[----:B------:R-:W-:Y:S06]  /*3860*/  RET.REL.NODEC R6 `(_ZN2at6native16triu_tril_kernelIdiLb0ELi1ELb0EEEvNS_4cuda6detail10TensorInfoIT_T0_EENS4_IKS5_S6_EEllS6_) ;  /* 0xffffffc406e47950 */ /* 0x000fec0003c3ffff */
        .weak           $__internal_165_$__cuda_sm20_rem_s64
        .type           $__internal_165_$__cuda_sm20_rem_s64,@function
        .size           $__internal_165_$__cuda_sm20_rem_s64,(.L_x_6455 - $__internal_165_$__cuda_sm20_rem_s64)
$__internal_165_$__cuda_sm20_rem_s64:
        /* <DEDUP_REMOVED lines=75> */
[----:B------:R-:W-:Y:S06]  /*3d20*/  RET.REL.NODEC R4 `(_ZN2at6native16triu_tril_kernelIdiLb0ELi1ELb0EEEvNS_4cuda6detail10TensorInfoIT_T0_EENS4_IKS5_S6_EEllS6_) ;  /* 0xffffffc004b47950 */ /* 0x000fec0003c3ffff */
.L_x_5011:
        /* <DEDUP_REMOVED lines=13> */
.L_x_6455:


//--------------------- .text._ZN2at6native16triu_tril_kernelIdiLb0ELi1ELb1EEEvNS_4cuda6detail10TensorInfoIT_T0_EENS4_IKS5_S6_EEllS6_ --------------------------
	.section	.text._ZN2at6native16triu_tril_kernelIdiLb0ELi1ELb1EEEvNS_4cuda6detail10TensorInfoIT_T0_EENS4_IKS5_S6_EEllS6_,"ax",@progbits
	.align	128
        .global         _ZN2at6native16triu_tril_kernelIdiLb0ELi1ELb1EEEvNS_4cuda6detail10TensorInfoIT_T0_EENS4_IKS5_S6_EEllS6_
        .type           _ZN2at6native16triu_tril_kernelIdiLb0ELi1ELb1EEEvNS_4cuda6detail10TensorInfoIT_T0_EENS4_IKS5_S6_EEllS6_,@function
        .size           _ZN2at6native16triu_tril_kernelIdiLb0ELi1ELb1EEEvNS_4cuda6detail10TensorInfoIT_T0_EENS4_IKS5_S6_EEllS6_,(.L_x_6457 - _ZN2at6native16triu_tril_kernelIdiLb0ELi1ELb1EEEvNS_4cuda6detail10TensorInfoIT_T0_EENS4_IKS5_S6_EEllS6_)
        .other          _ZN2at6native16triu_tril_kernelIdiLb0ELi1ELb1EEEvNS_4cuda6detail10TensorInfoIT_T0_EENS4_IKS5_S6_EEllS6_,@"STO_CUDA_ENTRY STV_DEFAULT"
_ZN2at6native16triu_tril_kernelIdiLb0ELi1ELb1EEEvNS_4cuda6detail10TensorInfoIT_T0_EENS4_IKS5_S6_EEllS6_:
.text._ZN2at6native16triu_tril_kernelIdiLb0ELi1ELb1EEEvNS_4cuda6detail10TensorInfoIT_T0_EENS4_IKS5_S6_EEllS6_:
        /* <DEDUP_REMOVED lines=38> */
.L_x_5013:
[----:B------:R-:W0:Y:S01]  /*0260*/  LDCU UR6, c[0x0][0x540] ;  /* 0x0000a800ff0677ac */ /* 0x000e220008000800 */
[----:B------:R-:W-:Y:S01]  /*0270*/  IMAD.MOV.U32 R10, RZ, RZ, R14 ;  /* 0x000000ffff0a7224 */ /* 0x000fe200078e000e */
[----:B------:R-:W-:Y:S01]  /*0280*/  MOV R7, R15 ;  /* 0x0000000f00077202 */ /* 0x000fe20000000f00 */
[----:B------:R-:W-:Y:S01]  /*0290*/  IMAD.U32 R4, RZ, RZ, UR4 ;  /* 0x00000004ff047e24 */ /* 0x000fe2000f8e00ff */
[----:B------:R-:W-:Y:S01]  /*02a0*/  MOV R2, 0x2d0 ;  /* 0x000002d000027802 */ /* 0x000fe20000000f00 */
[----:B0-----:R-:W-:-:S07]  /*02b0*/  IMAD.U32 R5, RZ, RZ, UR6 ;  /* 0x00000006ff057e24 */ /* 0x001fce000f8e00ff */
[----:B------:R-:W-:Y:S05]  /*02c0*/  CALL.REL.NOINC `($__internal_166_$__cuda_sm20_div_s64) ;  /* 0x0000003000407944 */ /* 0x000fea0003c00000 */
[----:B------:R-:W0:Y:S01]  /*02d0*/  LDCU UR6, c[0x0][0x540] ;  /* 0x0000a800ff0677ac */ /* 0x000e220008000800 */
[----:B------:R-:W-:-:S05]  /*02e0*/  IADD3 R3, PT, PT, -R4, RZ, RZ ;  /* 0x000000ff04037210 */ /* 0x000fca0007ffe1ff */
[----:B0-----:R-:W-:-:S07]  /*02f0*/  IMAD R0, R3, UR6, R14 ;  /* 0x0000000603007c24 */ /* 0x001fce000f8e020e */
.L_x_5014:
[----:B------:R-:W-:Y:S05]  /*0300*/  BSYNC.RECONVERGENT B0 ;  /* 0x0000000000007941 */ /* 0x000fea0003800200 */
.L_x_5012:
        /* <DEDUP_REMOVED lines=26> */
.L_x_5016:
[----:B------:R-:W-:Y:S01]  /*04b0*/  IMAD.MOV.U32 R15, RZ, RZ, R4 ;  /* 0x000000ffff0f7224 */ /* 0x000fe200078e0004 */
[----:B------:R-:W-:Y:S01]  /*04c0*/  MOV R11, UR5 ;  /* 0x00000005000b7c02 */ /* 0x000fe20008000f00 */
[----:B------:R-:W-:Y:S01]  /*04d0*/  IMAD.MOV.U32 R14, RZ, RZ, R5 ;  /* 0x000000ffff0e7224 */ /* 0x000fe200078e0005 */
[----:B------:R-:W-:Y:S01]  /*04e0*/  MOV R2, 0x510 ;  /* 0x0000051000027802 */ /* 0x000fe20000000f00 */
[----:B------:R-:W-:-:S07]  /*04f0*/  IMAD.U32 R10, RZ, RZ, UR6 ;  /* 0x00000006ff0a7e24 */ /* 0x000fce000f8e00ff */
[----:B------:R-:W-:Y:S05]  /*0500*/  CALL.REL.NOINC `($__internal_167_$__cuda_sm20_rem_s64) ;  /* 0x00000034000c7944 */ /* 0x000fea0003c00000 */
[----:B------:R-:W-:-:S07]  /*0510*/  IMAD.MOV.U32 R15, RZ, RZ, R14 ;  /* 0x000000ffff0f7224 */ /* 0x000fce00078e000e */
.L_x_5017:
[----:B------:R-:W-:Y:S05]  /*0520*/  BSYNC.RECONVERGENT B0 ;  /* 0x0000000000007941 */ /* 0x000fea0003800200 */
.L_x_5015:
        /* <DEDUP_REMOVED lines=31> */
.L_x_5019:
[----:B------:R-:W-:Y:S01]  /*0720*/  IMAD.MOV.U32 R10, RZ, RZ, R4 ;  /* 0x000000ffff0a7224 */ /* 0x000fe200078e0004 */
[----:B------:R-:W-:Y:S01]  /*0730*/  MOV R2, 0x780 ;  /* 0x0000078000027802 */ /* 0x000fe20000000f00 */
[----:B------:R-:W-:Y:S01]  /*0740*/  IMAD.MOV.U32 R7, RZ, RZ, R5 ;  /* 0x000000ffff077224 */ /* 0x000fe200078e0005 */
[----:B------:R-:W-:Y:S01]  /*0750*/  MOV R5, UR5 ;  /* 0x0000000500057c02 */ /* 0x000fe20008000f00 */
[----:B------:R-:W-:-:S07]  /*0760*/  IMAD.U32 R4, RZ, RZ, UR6 ;  /* 0x00000006ff047e24 */ /* 0x000fce000f8e00ff */
[----:B0-----:R-:W-:Y:S05]  /*0770*/  CALL.REL.NOINC `($__internal_166_$__cuda_sm20_div_s64) ;  /* 0x0000002c00147944 */ /* 0x001fea0003c00000 */
[----:B------:R-:W-:-:S07]  /*0780*/  IMAD.MOV.U32 R14, RZ, RZ, R4 ;  /* 0x000000ffff0e7224 */ /* 0x000fce00078e0004 */
.L_x_5020:
[----:B0-----:R-:W-:Y:S05]  /*0790*/  BSYNC.RECONVERGENT B0 ;  /* 0x0000000000007941 */ /* 0x001fea0003800200 */
.L_x_5018:
        /* <DEDUP_REMOVED lines=14> */
.L_x_5047:
        /* <DEDUP_REMOVED lines=30> */
.L_x_5024:
[----:B------:R-:W-:Y:S01]  /*0a60*/  MOV R7, R5 ;  /* 0x0000000500077202 */ /* 0x000fe20000000f00 */
[----:B------:R-:W-:Y:S01]  /*0a70*/  IMAD.MOV.U32 R10, RZ, RZ, R14 ;  /* 0x000000ffff0a7224 */ /* 0x000fe200078e000e */
[----:B------:R-:W-:Y:S01]  /*0a80*/  MOV R4, UR9 ;  /* 0x0000000900047c02 */ /* 0x000fe20008000f00 */
[----:B------:R-:W-:Y:S01]  /*0a90*/  IMAD.U32 R5, RZ, RZ, UR7 ;  /* 0x00000007ff057e24 */ /* 0x000fe2000f8e00ff */
[----:B------:R-:W-:-:S07]  /*0aa0*/  MOV R2, 0xac0 ;  /* 0x00000ac000027802 */ /* 0x000fce0000000f00 */
[----:B------:R-:W-:Y:S05]  /*0ab0*/  CALL.REL.NOINC `($__internal_166_$__cuda_sm20_div_s64) ;  /* 0x0000002800447944 */ /* 0x000fea0003c00000 */
[--C-:B------:R-:W-:Y:S01]  /*0ac0*/  IMAD.MOV R7, RZ, RZ, -R4.reuse ;  /* 0x000000ffff077224 */ /* 0x100fe200078e0a04 */
[----:B------:R-:W-:Y:S01]  /*0ad0*/  MOV R17, R5 ;  /* 0x0000000500117202 */ /* 0x000fe20000000f00 */
[----:B------:R-:W-:Y:S02]  /*0ae0*/  IMAD.MOV.U32 R16, RZ, RZ, R4 ;  /* 0x000000ffff107224 */ /* 0x000fe400078e0004 */
[----:B------:R-:W-:-:S07]  /*0af0*/  IMAD R7, R7, UR7, R14 ;  /* 0x0000000707077c24 */ /* 0x000fce000f8e020e */
.L_x_5025:
[----:B------:R-:W-:Y:S05]  /*0b00*/  BSYNC.RECONVERGENT B0 ;  /* 0x0000000000007941 */ /* 0x000fea0003800200 */
.L_x_5023:
        /* <DEDUP_REMOVED lines=34> */
.L_x_5027:
[----:B------:R-:W-:Y:S01]  /*0d30*/  IMAD.MOV.U32 R10, RZ, RZ, R16 ;  /* 0x000000ffff0a7224 */ /* 0x000fe200078e0010 */
[----:B------:R-:W-:Y:S01]  /*0d40*/  MOV R5, UR10 ;  /* 0x0000000a00057c02 */ /* 0x000fe20008000f00 */
[----:B------:R-:W-:Y:S01]  /*0d50*/  IMAD.MOV.U32 R7, RZ, RZ, R17 ;  /* 0x000000ffff077224 */ /* 0x000fe200078e0011 */
[----:B------:R-:W-:Y:S01]  /*0d60*/  MOV R2, 0xd90 ;  /* 0x00000d9000027802 */ /* 0x000fe20000000f00 */
[----:B------:R-:W-:-:S07]  /*0d70*/  IMAD.U32 R4, RZ, RZ, UR8 ;  /* 0x00000008ff047e24 */ /* 0x000fce000f8e00ff */
[----:B------:R-:W-:Y:S05]  /*0d80*/  CALL.REL.NOINC `($__internal_166_$__cuda_sm20_div_s64) ;  /* 0x0000002400907944 */ /* 0x000fea0003c00000 */
[----:B------:R-:W-:Y:S01]  /*0d90*/  IMAD.MOV R17, RZ, RZ, -R4 ;  /* 0x000000ffff117224 */ /* 0x000fe200078e0a04 */
[----:B------:R-:W-:Y:S01]  /*0da0*/  MOV R14, R4 ;  /* 0x00000004000e7202 */ /* 0x000fe20000000f00 */
[----:B------:R-:W-:Y:S02]  /*0db0*/  IMAD.MOV.U32 R15, RZ, RZ, R5 ;  /* 0x000000ffff0f7224 */ /* 0x000fe400078e0005 */
[----:B------:R-:W-:-:S07]  /*0dc0*/  IMAD R17, R17, UR10, R16 ;  /* 0x0000000a11117c24 */ /* 0x000fce000f8e0210 */
.L_x_5028:
[----:B------:R-:W-:Y:S05]  /*0dd0*/  BSYNC.RECONVERGENT B0 ;  /* 0x0000000000007941 */ /* 0x000fea0003800200 */
.L_x_5026:
        /* <DEDUP_REMOVED lines=34> */
.L_x_5030:
[----:B------:R-:W-:Y:S01]  /*1000*/  IMAD.MOV.U32 R10, RZ, RZ, R14 ;  /* 0x000000ffff0a7224 */ /* 0x000fe200078e000e */
[----:B------:R-:W-:Y:S01]  /*1010*/  MOV R7, R15 ;  /* 0x0000000f00077202 */ /* 0x000fe20000000f00 */
[----:B------:R-:W-:Y:S01]  /*1020*/  IMAD.U32 R5, RZ, RZ, UR10 ;  /* 0x0000000aff057e24 */ /* 0x000fe2000f8e00ff */
[----:B------:R-:W-:Y:S01]  /*1030*/  MOV R2, 0x1060 ;  /* 0x0000106000027802 */ /* 0x000fe20000000f00 */
[----:B------:R-:W-:-:S07]  /*1040*/  IMAD.U32 R4, RZ, RZ, UR9 ;  /* 0x00000009ff047e24 */ /* 0x000fce000f8e00ff */
[----:B------:R-:W-:Y:S05]  /*1050*/  CALL.REL.NOINC `($__internal_166_$__cuda_sm20_div_s64) ;  /* 0x0000002000dc7944 */ /* 0x000fea0003c00000 */
[----:B------:R-:W-:Y:S01]  /*1060*/  IADD3 R15, PT, PT, -R4, RZ, RZ ;  /* 0x000000ff040f7210 */ /* 0x000fe20007ffe1ff */
[----:B------:R-:W-:Y:S01]  /*1070*/  IMAD.MOV.U32 R16, RZ, RZ, R4 ;  /* 0x000000ffff107224 */ /* 0x000fe200078e0004 */
[----:B------:R-:W-:-:S03]  /*1080*/  MOV R17, R5 ;  /* 0x0000000500117202 */ /* 0x000fc60000000f00 */
[----:B------:R-:W-:-:S07]  /*1090*/  IMAD R15, R15, UR10, R14 ;  /* 0x0000000a0f0f7c24 */ /* 0x000fce000f8e020e */
.L_x_5031:
[----:B------:R-:W-:Y:S05]  /*10a0*/  BSYNC.RECONVERGENT B0 ;  /* 0x0000000000007941 */ /* 0x000fea0003800200 */
.L_x_5029:
        /* <DEDUP_REMOVED lines=34> */
.L_x_5033:
[----:B------:R-:W-:Y:S01]  /*12d0*/  MOV R10, R16 ;  /* 0x00000010000a7202 */ /* 0x000fe20000000f00 */
[----:B------:R-:W-:Y:S01]  /*12e0*/  IMAD.MOV.U32 R7, RZ, RZ, R17 ;  /* 0x000000ffff077224 */ /* 0x000fe200078e0011 */
[----:B------:R-:W-:Y:S01]  /*12f0*/  MOV R5, UR10 ;  /* 0x0000000a00057c02 */ /* 0x000fe20008000f00 */
[----:B------:R-:W-:Y:S01]  /*1300*/  IMAD.U32 R4, RZ, RZ, UR11 ;  /* 0x0000000bff047e24 */ /* 0x000fe2000f8e00ff */
[----:B------:R-:W-:-:S07]  /*1310*/  MOV R2, 0x1330 ;  /* 0x0000133000027802 */ /* 0x000fce0000000f00 */
[----:B------:R-:W-:Y:S05]  /*1320*/  CALL.REL.NOINC `($__internal_166_$__cuda_sm20_div_s64) ;  /* 0x0000002000287944 */ /* 0x000fea0003c00000 */
[----:B------:R-:W-:Y:S01]  /*1330*/  IADD3 R17, PT, PT, -R4, RZ, RZ ;  /* 0x000000ff04117210 */ /* 0x000fe20007ffe1ff */
[----:B------:R-:W-:Y:S01]  /*1340*/  IMAD.MOV.U32 R14, RZ, RZ, R4 ;  /* 0x000000ffff0e7224 */ /* 0x000fe200078e0004 */
[----:B------:R-:W-:-:S03]  /*1350*/  MOV R15, R5 ;  /* 0x00000005000f7202 */ /* 0x000fc60000000f00 */
[----:B------:R-:W-:-:S07]  /*1360*/  IMAD R17, R17, UR10, R16 ;  /* 0x0000000a11117c24 */ /* 0x000fce000f8e0210 */
.L_x_5034:
[----:B------:R-:W-:Y:S05]  /*1370*/  BSYNC.RECONVERGENT B0 ;  /* 0x0000000000007941 */ /* 0x000fea0003800200 */
.L_x_5032:
        /* <DEDUP_REMOVED lines=34> */
.L_x_5036:
        /* <DEDUP_REMOVED lines=10> */
.L_x_5037:
[----:B------:R-:W-:Y:S05]  /*1640*/  BSYNC.RECONVERGENT B0 ;  /* 0x0000000000007941 */ /* 0x000fea0003800200 */
.L_x_5035:
        /* <DEDUP_REMOVED lines=34> */
.L_x_5039:
        /* <DEDUP_REMOVED lines=10> */
.L_x_5040:
[----:B------:R-:W-:Y:S05]  /*1910*/  BSYNC.RECONVERGENT B0 ;  /* 0x0000000000007941 */ /* 0x000fea0003800200 */
.L_x_5038:
        /* <DEDUP_REMOVED lines=34> */
.L_x_5042:
        /* <DEDUP_REMOVED lines=10> */
.L_x_5043:
[----:B------:R-:W-:Y:S05]  /*1be0*/  BSYNC.RECONVERGENT B0 ;  /* 0x0000000000007941 */ /* 0x000fea0003800200 */
.L_x_5041:
        /* <DEDUP_REMOVED lines=33> */
.L_x_5045:
[----:B------:R-:W-:Y:S01]  /*1e00*/  MOV R10, R16 ;  /* 0x00000010000a7202 */ /* 0x000fe20000000f00 */
[----:B------:R-:W-:Y:S01]  /*1e10*/  IMAD.MOV.U32 R7, RZ, RZ, R17 ;  /* 0x000000ffff077224 */ /* 0x000fe200078e0011 */
[----:B------:R-:W-:Y:S01]  /*1e20*/  MOV R5, UR9 ;  /* 0x0000000900057c02 */ /* 0x000fe20008000f00 */
[----:B------:R-:W-:Y:S01]  /*1e30*/  IMAD.U32 R4, RZ, RZ, UR10 ;  /* 0x0000000aff047e24 */ /* 0x000fe2000f8e00ff */
[----:B------:R-:W-:-:S07]  /*1e40*/  MOV R2, 0x1e60 ;  /* 0x00001e6000027802 */ /* 0x000fce0000000f00 */
[----:B------:R-:W-:Y:S05]  /*1e50*/  CALL.REL.NOINC `($__internal_166_$__cuda_sm20_div_s64) ;  /* 0x00000014005c7944 */ /* 0x000fea0003c00000 */
[----:B------:R-:W-:Y:S01]  /*1e60*/  IADD3 R17, PT, PT, -R4, RZ, RZ ;  /* 0x000000ff04117210 */ /* 0x000fe20007ffe1ff */
[----:B------:R-:W-:-:S04]  /*1e70*/  IMAD.MOV.U32 R14, RZ, RZ, R4 ;  /* 0x000000ffff0e7224 */ /* 0x000fc800078e0004 */
[----:B------:R-:W-:-:S07]  /*1e80*/  IMAD R17, R17, UR9, R16 ;  /* 0x0000000911117c24 */ /* 0x000fce000f8e0210 */
.L_x_5046:
[----:B------:R-:W-:Y:S05]  /*1e90*/  BSYNC.RECONVERGENT B0 ;  /* 0x0000000000007941 */ /* 0x000fea0003800200 */
.L_x_5044:
        /* <DEDUP_REMOVED lines=9> */
.L_x_5022:
        /* <DEDUP_REMOVED lines=34> */
.L_x_5050:
[----:B------:R-:W-:Y:S01]  /*2150*/  IMAD.MOV.U32 R7, RZ, RZ, R5 ;  /* 0x000000ffff077224 */ /* 0x000fe200078e0005 */
[----:B------:R-:W-:Y:S01]  /*2160*/  MOV R10, R14 ;  /* 0x0000000e000a7202 */ /* 0x000fe20000000f00 */
[----:B------:R-:W-:Y:S01]  /*2170*/  IMAD.U32 R5, RZ, RZ, UR6 ;  /* 0x00000006ff057e24 */ /* 0x000fe2000f8e00ff */
[----:B------:R-:W-:Y:S02]  /*2180*/  MOV R4, UR7 ;  /* 0x0000000700047c02 */ /* 0x000fe40008000f00 */
[----:B------:R-:W-:-:S07]  /*2190*/  MOV R2, 0x21b0 ;  /* 0x000021b000027802 */ /* 0x000fce0000000f00 */
[----:B------:R-:W-:Y:S05]  /*21a0*/  CALL.REL.NOINC `($__internal_166_$__cuda_sm20_div_s64) ;  /* 0x0000001000887944 */ /* 0x000fea0003c00000 */
[----:B------:R-:W-:Y:S01]  /*21b0*/  IMAD.MOV R7, RZ, RZ, -R4 ;  /* 0x000000ffff077224 */ /* 0x000fe200078e0a04 */
[----:B------:R-:W-:Y:S01]  /*21c0*/  MOV R16, R4 ;  /* 0x0000000400107202 */ /* 0x000fe20000000f00 */
[----:B------:R-:W-:Y:S02]  /*21d0*/  IMAD.MOV.U32 R17, RZ, RZ, R5 ;  /* 0x000000ffff117224 */ /* 0x000fe400078e0005 */
[----:B------:R-:W-:-:S07]  /*21e0*/  IMAD R7, R7, UR6, R14 ;  /* 0x0000000607077c24 */ /* 0x000fce000f8e020e */
.L_x_5051:
[----:B------:R-:W-:Y:S05]  /*21f0*/  BSYNC.RECONVERGENT B0 ;  /* 0x0000000000007941 */ /* 0x000fea0003800200 */
.L_x_5049:
        /* <DEDUP_REMOVED lines=34> */
.L_x_5053:
        /* <DEDUP_REMOVED lines=10> */
.L_x_5054:
[----:B------:R-:W-:Y:S05]  /*24c0*/  BSYNC.RECONVERGENT B0 ;  /* 0x0000000000007941 */ /* 0x000fea0003800200 */
.L_x_5052:
        /* <DEDUP_REMOVED lines=34> */
.L_x_5056:
        /* <DEDUP_REMOVED lines=10> */
.L_x_5057:
[----:B------:R-:W-:Y:S05]  /*2790*/  BSYNC.RECONVERGENT B0 ;  /* 0x0000000000007941 */ /* 0x000fea0003800200 */
.L_x_5055:
        /* <DEDUP_REMOVED lines=34> */
.L_x_5059:
[----:B------:R-:W-:Y:S01]  /*29c0*/  IMAD.MOV.U32 R10, RZ, RZ, R16 ;  /* 0x000000ffff0a7224 */ /* 0x000fe200078e0010 */
[----:B------:R-:W-:Y:S01]  /*29d0*/  MOV R7, R17 ;  /* 0x0000001100077202 */ /* 0x000fe20000000f00 */
[----:B------:R-:W-:Y:S01]  /*29e0*/  IMAD.U32 R5, RZ, RZ, UR9 ;  /* 0x00000009ff057e24 */ /* 0x000fe2000f8e00ff */
[----:B------:R-:W-:Y:S02]  /*29f0*/  MOV R4, UR8 ;  /* 0x0000000800047c02 */ /* 0x000fe40008000f00 */
[----:B------:R-:W-:-:S07]  /*2a00*/  MOV R2, 0x2a20 ;  /* 0x00002a2000027802 */ /* 0x000fce0000000f00 */
[----:B------:R-:W-:Y:S05]  /*2a10*/  CALL.REL.NOINC `($__internal_166_$__cuda_sm20_div_s64) ;  /* 0x00000008006c7944 */ /* 0x000fea0003c00000 */
[----:B------:R-:W-:Y:S01]  /*2a20*/  IMAD.MOV R17, RZ, RZ, -R4 ;  /* 0x000000ffff117224 */ /* 0x000fe200078e0a04 */
[----:B------:R-:W-:-:S03]  /*2a30*/  MOV R14, R4 ;  /* 0x00000004000e7202 */ /* 0x000fc60000000f00 */
[----:B------:R-:W-:-:S07]  /*2a40*/  IMAD R17, R17, UR9, R16 ;  /* 0x0000000911117c24 */ /* 0x000fce000f8e0210 */
.L_x_5060:
[----:B------:R-:W-:Y:S05]  /*2a50*/  BSYNC.RECONVERGENT B0 ;  /* 0x0000000000007941 */ /* 0x000fea0003800200 */
.L_x_5058:
[----:B------:R-:W-:Y:S01]  /*2a60*/  UMOV UR6, 0x6c ;  /* 0x0000006c00067882 */ /* 0x000fe20000000000 */
[----:B------:R-:W-:Y:S02]  /*2a70*/  UIADD3 UR5, UPT, UPT, UR5, -0x4, URZ ;  /* 0xfffffffc05057890 */ /* 0x000fe4000fffe0ff */
[----:B------:R-:W-:-:S12]  /*2a80*/  ULEA UR6, UR7, UR6, 0x2 ;  /* 0x0000000607067291 */ /* 0x000fd8000f8e10ff */
[----:B------:R-:W0:Y:S02]  /*2a90*/  LDCU UR6, c[0x0][UR6+0x380] ;  /* 0x00007000060677ac */ /* 0x000e240008000800 */
[----:B0-----:R-:W-:-:S07]  /*2aa0*/  IMAD R20, R17, UR6, R20 ;  /* 0x0000000611147c24 */ /* 0x001fce000f8e0214 */
.L_x_5048:
        /* <DEDUP_REMOVED lines=33> */
.L_x_5063:
        /* <DEDUP_REMOVED lines=10> */
.L_x_5064:
[----:B------:R-:W-:Y:S05]  /*2d60*/  BSYNC.RECONVERGENT B0 ;  /* 0x0000000000007941 */ /* 0x000fea0003800200 */
.L_x_5062:
        /* <DEDUP_REMOVED lines=34> */
.L_x_5066:
        /* <DEDUP_REMOVED lines=9> */
.L_x_5067:
[----:B------:R-:W-:Y:S05]  /*3020*/  BSYNC.RECONVERGENT B0 ;  /* 0x0000000000007941 */ /* 0x000fea0003800200 */
.L_x_5065:
[----:B------:R-:W-:Y:S01]  /*3030*/  UMOV UR6, 0x6c ;  /* 0x0000006c00067882 */ /* 0x000fe20000000000 */
[----:B------:R-:W-:Y:S02]  /*3040*/  UIADD3 UR5, UPT, UPT, UR5, -0x2, URZ ;  /* 0xfffffffe05057890 */ /* 0x000fe4000fffe0ff */
[----:B------:R-:W-:-:S12]  /*3050*/  ULEA UR6, UR8, UR6, 0x2 ;  /* 0x0000000608067291 */ /* 0x000fd8000f8e10ff */
[----:B------:R-:W0:Y:S02]  /*3060*/  LDCU UR6, c[0x0][UR6+0x380] ;  /* 0x00007000060677ac */ /* 0x000e240008000800 */
[----:B0-----:R-:W-:-:S07]  /*3070*/  IMAD R20, R17, UR6, R20 ;  /* 0x0000000611147c24 */ /* 0x001fce000f8e0214 */
.L_x_5061:
        /* <DEDUP_REMOVED lines=29> */
.L_x_5069:
[----:B------:R-:W-:Y:S01]  /*3250*/  MOV R15, R14 ;  /* 0x0000000e000f7202 */ /* 0x000fe20000000f00 */
[----:B------:R-:W-:Y:S01]  /*3260*/  IMAD.MOV.U32 R14, RZ, RZ, R5 ;  /* 0x000000ffff0e7224 */ /* 0x000fe200078e0005 */
[----:B------:R-:W-:Y:S01]  /*3270*/  MOV R11, UR6 ;  /* 0x00000006000b7c02 */ /* 0x000fe20008000f00 */
[----:B------:R-:W-:Y:S01]  /*3280*/  IMAD.U32 R10, RZ, RZ, UR7 ;  /* 0x00000007ff0a7e24 */ /* 0x000fe2000f8e00ff */
[----:B------:R-:W-:-:S07]  /*3290*/  MOV R2, 0x32b0 ;  /* 0x000032b000027802 */ /* 0x000fce0000000f00 */
[----:B------:R-:W-:Y:S05]  /*32a0*/  CALL.REL.NOINC `($__internal_167_$__cuda_sm20_rem_s64) ;  /* 0x0000000400a47944 */ /* 0x000fea0003c00000 */
.L_x_5070:
[----:B------:R-:W-:Y:S05]  /*32b0*/  BSYNC.RECONVERGENT B0 ;  /* 0x0000000000007941 */ /* 0x000fea0003800200 */
.L_x_5068:
[----:B------:R-:W-:Y:S02]  /*32c0*/  UMOV UR6, 0x6c ;  /* 0x0000006c00067882 */ /* 0x000fe40000000000 */
[----:B------:R-:W-:-:S12]  /*32d0*/  ULEA UR6, UR5, UR6, 0x2 ;  /* 0x0000000605067291 */ /* 0x000fd8000f8e10ff */
[----:B------:R-:W0:Y:S02]  /*32e0*/  LDCU UR6, c[0x0][UR6+0x380] ;  /* 0x00007000060677ac */ /* 0x000e240008000800 */
[----:B0-----:R-:W-:-:S07]  /*32f0*/  IMAD R20, R14, UR6, R20 ;  /* 0x000000060e147c24 */ /* 0x001fce000f8e0214 */
.L_x_5021:
        /* <DEDUP_REMOVED lines=13> */
        .weak           $__internal_166_$__cuda_sm20_div_s64
        .type           $__internal_166_$__cuda_sm20_div_s64,@function
        .size           $__internal_166_$__cuda_sm20_div_s64,($__internal_167_$__cuda_sm20_rem_s64 - $__internal_166_$__cuda_sm20_div_s64)
$__internal_166_$__cuda_sm20_div_s64:
        /* <DEDUP_REMOVED lines=86> */
[----:B------:R-:W-:Y:S06]  /*3930*/  RET.REL.NODEC R6 `(_ZN2at6native16triu_tril_kernelIdiLb0ELi1ELb1EEEvNS_4cuda6detail10TensorInfoIT_T0_EENS4_IKS5_S6_EEllS6_) ;  /* 0xffffffc406b07950 */ /* 0x000fec0003c3ffff */
        .weak           $__internal_167_$__cuda_sm20_rem_s64
        .type           $__internal_167_$__cuda_sm20_rem_s64,@function
        .size           $__internal_167_$__cuda_sm20_rem_s64,(.L_x_6457 - $__internal_167_$__cuda_sm20_rem_s64)
$__internal_167_$__cuda_sm20_rem_s64:
        /* <DEDUP_REMOVED lines=75> */
[----:B------:R-:W-:Y:S05]  /*3df0*/  RET.REL.NODEC R6 `(_ZN2at6native16triu_tril_kernelIdiLb0ELi1ELb1EEEvNS_4cuda6detail10TensorInfoIT_T0_EENS4_IKS5_S6_EEllS6_) ;  /* 0xffffffc006807950 */ /* 0x000fea0003c3ffff */
.L_x_5071:
        /* <DEDUP_REMOVED lines=16> */
.L_x_6457:


//--------------------- .text._ZN2at6native16triu_tril_kernelIslLb0ELi4ELb0EEEvNS_4cuda6detail10TensorInfoIT_T0_EENS4_IKS5_S6_EEllS6_ --------------------------
	.section	.text._ZN2at6native16triu_tril_kernelIslLb0ELi4ELb0EEEvNS_4cuda6detail10TensorInfoIT_T0_EENS4_IKS5_S6_EEllS6_,"ax",@progbits
	.align	128
        .global         _ZN2at6native16triu_tril_kernelIslLb0ELi4ELb0EEEvNS_4cuda6detail10TensorInfoIT_T0_EENS4_IKS5_S6_EEllS6_
        .type           _ZN2at6native16triu_tril_kernelIslLb0ELi4ELb0EEEvNS_4cuda6detail10TensorInfoIT_T0_EENS4_IKS5_S6_EEllS6_,@function
        .size           _ZN2at6native16triu_tril_kernelIslLb0ELi4ELb0EEEvNS_4cuda6detail10TensorInfoIT_T0_EENS4_IKS5_S6_EEllS6_,(.L_x_6459 - _ZN2at6native16triu_tril_kernelIslLb0ELi4ELb0EEEvNS_4cuda6detail10TensorInfoIT_T0_EENS4_IKS5_S6_EEllS6_)
        .other          _ZN2at6native16triu_tril_kernelIslLb0ELi4ELb0EEEvNS_4cuda6detail10TensorInfoIT_T0_EENS4_IKS5_S6_EEllS6_,@"STO_CUDA_ENTRY STV_DEFAULT"
_ZN2at6native16triu_tril_kernelIslLb0ELi4ELb0EEEvNS_4cuda6detail10TensorInfoIT_T0_EENS4_IKS5_S6_EEllS6_:
.text._ZN2at6native16triu_tril_kernelIslLb0ELi4ELb0EEEvNS_4cuda6detail10TensorInfoIT_T0_EENS4_IKS5_S6_EEllS6_:
        /* <DEDUP_REMOVED lines=41> */
.L_x_5073:
[----:B------:R-:W0:Y:S01]  /*0290*/  LDCU.64 UR4, c[0x0][0x6d0] ;  /* 0x0000da00ff0477ac */ /* 0x000e220008000a00 */
[----:B------:R-:W-:Y:S01]  /*02a0*/  MOV R21, R6 ;  /* 0x0000000600157202 */ /* 0x000fe20000000f00 */
[----:B------:R-:W-:Y:S01]  /*02b0*/  IMAD.MOV.U32 R24, RZ, RZ, R7 ;  /* 0x000000ffff187224 */ /* 0x000fe200078e0007 */
[----:B------:R-:W-:Y:S01]  /*02c0*/  MOV R8, 0x300 ;  /* 0x0000030000087802 */ /* 0x000fe20000000f00 */
[----:B0-----:R-:W-:Y:S01]  /*02d0*/  IMAD.U32 R5, RZ, RZ, UR4 ;  /* 0x00000004ff057e24 */ /* 0x001fe2000f8e00ff */
[----:B------:R-:W-:-:S07]  /*02e0*/  MOV R4, UR5 ;  /* 0x0000000500047c02 */ /* 0x000fce0008000f00 */
[----:B------:R-:W-:Y:S05]  /*02f0*/  CALL.REL.NOINC `($__internal_168_$__cuda_sm20_div_s64) ;  /* 0x0000004800147944 */ /* 0x000fea0003c00000 */
        /* <DEDUP_REMOVED lines=9> */
.L_x_5074:
[----:B------:R-:W-:Y:S05]  /*0390*/  BSYNC.RECONVERGENT B0 ;  /* 0x0000000000007941 */ /* 0x000fea0003800200 */
.L_x_5072:
        /* <DEDUP_REMOVED lines=31> */
.L_x_5076:
[----:B------:R-:W-:Y:S01]  /*0590*/  MOV R21, R14 ;  /* 0x0000000e00157202 */ /* 0x000fe20000000f00 */
[----:B------:R-:W-:Y:S01]  /*05a0*/  IMAD.MOV.U32 R24, RZ, RZ, R15 ;  /* 0x000000ffff187224 */ /* 0x000fe200078e000f */
[----:B------:R-:W-:Y:S01]  /*05b0*/  MOV R5, R12 ;  /* 0x0000000c00057202 */ /* 0x000fe20000000f00 */
[----:B------:R-:W-:Y:S01]  /*05c0*/  IMAD.MOV.U32 R4, RZ, RZ, R13 ;  /* 0x000000ffff047224 */ /* 0x000fe200078e000d */
[----:B------:R-:W-:-:S07]  /*05d0*/  MOV R8, 0x5f0 ;  /* 0x000005f000087802 */ /* 0x000fce0000000f00 */
[----:B------:R-:W-:Y:S05]  /*05e0*/  CALL.REL.NOINC `($__internal_168_$__cuda_sm20_div_s64) ;  /* 0x0000004400587944 */ /* 0x000fea0003c00000 */
        /* <DEDUP_REMOVED lines=11> */
.L_x_5077:
[----:B------:R-:W-:Y:S05]  /*06a0*/  BSYNC.RECONVERGENT B0 ;  /* 0x0000000000007941 */ /* 0x000fea0003800200 */
.L_x_5075:
        /* <DEDUP_REMOVED lines=37> */
.L_x_5104:
        /* <DEDUP_REMOVED lines=28> */
.L_x_5081:
        /* <DEDUP_REMOVED lines=9> */
[----:B------:R-:W-:Y:S05]  /*0b50*/  CALL.REL.NOINC `($__internal_168_$__cuda_sm20_div_s64) ;  /* 0x0000003c00fc7944 */ /* 0x000fea0003c00000 */
        /* <DEDUP_REMOVED lines=9> */
.L_x_5082:
[----:B------:R-:W-:Y:S05]  /*0bf0*/  BSYNC.RECONVERGENT B0 ;  /* 0x0000000000007941 */ /* 0x000fea0003800200 */
.L_x_5080:
        /* <DEDUP_REMOVED lines=43> */
.L_x_5084:
        /* <DEDUP_REMOVED lines=21> */
.L_x_5085:
[----:B------:R-:W-:Y:S05]  /*1000*/  BSYNC.RECONVERGENT B0 ;  /* 0x0000000000007941 */ /* 0x000fea0003800200 */
.L_x_5083:
        /* <DEDUP_REMOVED lines=40> */
.L_x_5087:
        /* <DEDUP_REMOVED lines=21> */
.L_x_5088:
[----:B------:R-:W-:Y:S05]  /*13e0*/  BSYNC.RECONVERGENT B0 ;  /* 0x0000000000007941 */ /* 0x000fea0003800200 */
.L_x_5086:
        /* <DEDUP_REMOVED lines=40> */
.L_x_5090:
        /* <DEDUP_REMOVED lines=21> */
.L_x_5091:
[----:B------:R-:W-:Y:S05]  /*17c0*/  BSYNC.RECONVERGENT B0 ;  /* 0x0000000000007941 */ /* 0x000fea0003800200 */
.L_x_5089:
        /* <DEDUP_REMOVED lines=40> */
.L_x_5093:
        /* <DEDUP_REMOVED lines=21> */
.L_x_5094:
[----:B------:R-:W-:Y:S05]  /*1ba0*/  BSYNC.RECONVERGENT B0 ;  /* 0x0000000000007941 */ /* 0x000fea0003800200 */
.L_x_5092:
        /* <DEDUP_REMOVED lines=40> */
.L_x_5096:
        /* <DEDUP_REMOVED lines=21> */
.L_x_5097:
[----:B------:R-:W-:Y:S05]  /*1f80*/  BSYNC.RECONVERGENT B0 ;  /* 0x0000000000007941 */ /* 0x000fea0003800200 */
.L_x_5095:
        /* <DEDUP_REMOVED lines=40> */
.L_x_5099:
        /* <DEDUP_REMOVED lines=21> */
.L_x_5100:
[----:B------:R-:W-:Y:S05]  /*2360*/  BSYNC.RECONVERGENT B0 ;  /* 0x0000000000007941 */ /* 0x000fea0003800200 */
.L_x_5098:
        /* <DEDUP_REMOVED lines=41> */
.L_x_5102:
        /* <DEDUP_REMOVED lines=21> */
.L_x_5103:
[----:B------:R-:W-:Y:S05]  /*2750*/  BSYNC.RECONVERGENT B0 ;  /* 0x0000000000007941 */ /* 0x000fea0003800200 */
.L_x_5101:
        /* <DEDUP_REMOVED lines=24> */
.L_x_5079:
        /* <DEDUP_REMOVED lines=36> */
.L_x_5107:
        /* <DEDUP_REMOVED lines=19> */
.L_x_5108:
[----:B------:R-:W-:Y:S05]  /*2c50*/  BSYNC.RECONVERGENT B0 ;  /* 0x0000000000007941 */ /* 0x000fea0003800200 */
.L_x_5106:
        /* <DEDUP_REMOVED lines=42> */
.L_x_5110:
        /* <DEDUP_REMOVED lines=21> */
.L_x_5111:
[----:B------:R-:W-:Y:S05]  /*3050*/  BSYNC.RECONVERGENT B0 ;  /* 0x0000000000007941 */ /* 0x000fea0003800200 */
.L_x_5109:
        /* <DEDUP_REMOVED lines=40> */
.L_x_5113:
        /* <DEDUP_REMOVED lines=21> */
.L_x_5114:
[----:B------:R-:W-:Y:S05]  /*3430*/  BSYNC.RECONVERGENT B0 ;  /* 0x0000000000007941 */ /* 0x000fea0003800200 */
.L_x_5112:
        /* <DEDUP_REMOVED lines=41> */
.L_x_5116:
        /* <DEDUP_REMOVED lines=20> */
.L_x_5117:
[----:B------:R-:W-:Y:S05]  /*3810*/  BSYNC.RECONVERGENT B0 ;  /* 0x0000000000007941 */ /* 0x000fea0003800200 */
.L_x_5115:
        /* <DEDUP_REMOVED lines=15> */
.L_x_5105:
        /* <DEDUP_REMOVED lines=37> */
.L_x_5120:
        /* <DEDUP_REMOVED lines=19> */
.L_x_5121:
[----:B------:R-:W-:Y:S05]  /*3c90*/  BSYNC.RECONVERGENT B0 ;  /* 0x0000000000007941 */ /* 0x000fea0003800200 */
.L_x_5119:
        /* <DEDUP_REMOVED lines=45> */
.L_x_5123:
        /* <DEDUP_REMOVED lines=20> */
.L_x_5124:
[----:B------:R-:W-:Y:S05]  /*40b0*/  BSYNC.RECONVERGENT B0 ;  /* 0x0000000000007941 */ /* 0x000fea0003800200 */
.L_x_5122:
        /* <DEDUP_REMOVED lines=15> */
.L_x_5118:
        /* <DEDUP_REMOVED lines=30> */
.L_x_5126:
[----:B------:R-:W-:-:S07]  /*4390*/  MOV R10, 0x43b0 ;  /* 0x000043b0000a7802 */ /* 0x000fce0000000f00 */
[----:B------:R-:W-:Y:S05]  /*43a0*/  CALL.REL.NOINC `($__internal_169_$__cuda_sm20_rem_s64) ;  /* 0x0000000c00407944 */ /* 0x000fea0003c00000 */
.L_x_5127:
[----:B------:R-:W-:Y:S05]  /*43b0*/  BSYNC.RECONVERGENT B0 ;  /* 0x0000000000007941 */ /* 0x000fea0003800200 */
.L_x_5125:
        /* <DEDUP_REMOVED lines=16> */
.L_x_5078:
        /* <DEDUP_REMOVED lines=26> */
[----:B------:R-:W-:Y:S01]  /*4660*/  ISETP.GE.U32.AND P0, PT, R11, R8, PT ;  /* 0x000000080b00720c */ /* 0x000fe20003f06070 */
[----:B------:R-:W-:-:S05]  /*4670*/  IMAD.X R11, RZ, RZ, R7, P1 ;  /* 0x000000ffff0b7224 */ /* 0x000fca00008e0607 */
[----:B------:R-:W-:-:S13]  /*4680*/  ISETP.GE.U32.AND.EX P0, PT, R11, R9, PT, P0 ;  /* 0x000000090b00720c */ /* 0x000fda0003f06100 */
[----:B0-----:R-:W-:Y:S05]  /*4690*/  @P0 BRA `(.L_x_5131) ;  /* 0x00000000005c0947 */ /* 0x001fea0003800000 */
[----:B------:R-:W0:Y:S02]  /*46a0*/  LDC.64 R10, c[0x0][R3+0x5e8] ;  /* 0x00017a00030a7b82 */ /* 0x000e240000000a00 */
[C---:B0-----:R-:W-:Y:S02]  /*46b0*/  SHF.L.U32 R15, R10.reuse, 0x1, RZ ;  /* 0x000000010a0f7819 */ /* 0x041fe400000006ff */
[----:B------:R-:W-:Y:S02]  /*46c0*/  SHF.L.U64.HI R21, R10, 0x1, R11 ;  /* 0x000000010a157819 */ /* 0x000fe4000001020b */
[----:B------:R-:W-:-:S05]  /*46d0*/  IADD3 R12, P0, PT, R15, R4, RZ ;  /* 0x000000040f0c7210 */ /* 0x000fca0007f1e0ff */
[----:B------:R-:W-:-:S05]  /*46e0*/  IMAD.X R13, R21, 0x1, R5, P0 ;  /* 0x00000001150d7824 */ /* 0x000fca00000e0605 */
[----:B------:R0:W5:Y:S01]  /*46f0*/  LDG.E.U16 R20, desc[UR4][R12.64] ;  /* 0x000000040c147981 */ /* 0x000162000c1e1500 */
        /* <DEDUP_REMOVED lines=8> */
[----:B------:R-:W-:-:S05]  /*4780*/  IMAD.X R8, RZ, RZ, R7, P1 ;  /* 0x000000ffff087224 */ /* 0x000fca00008e0607 */
[----:B------:R-:W-:Y:S02]  /*4790*/  ISETP.GE.U32.AND.EX P0, PT, R8, R9, PT, P0 ;  /* 0x000000090800720c */ /* 0x000fe40003f06100 */
[----:B------:R-:W-:-:S04]  /*47a0*/  LEA R8, P1, R15, R4, 0x1 ;  /* 0x000000040f087211 */ /* 0x000fc800078208ff */
[----:B------:R-:W-:-:S05]  /*47b0*/  LEA.HI.X R9, R15, R5, R21, 0x1, P1 ;  /* 0x000000050f097211 */ /* 0x000fca00008f0c15 */
[----:B------:R0:W5:Y:S02]  /*47c0*/  LDG.E.U16 R22, desc[UR4][R8.64] ;  /* 0x0000000408167981 */ /* 0x000164000c1e1500 */
[----:B------:R-:W-:-:S04]  /*47d0*/  @!P0 IMAD.WIDE.U32 R12, R10, 0x6, R4 ;  /* 0x000000060a0c8825 */ /* 0x000fc800078e0004 */
[----:B------:R-:W-:-:S05]  /*47e0*/  @!P0 IMAD R11, R11, 0x6, RZ ;  /* 0x000000060b0b8824 */ /* 0x000fca00078e02ff */
[----:B------:R-:W-:-:S05]  /*47f0*/  @!P0 IADD3 R13, PT, PT, R13, R11, RZ ;  /* 0x0000000b0d0d8210 */ /* 0x000fca0007ffe0ff */
[----:B------:R0:W5:Y:S02]  /*4800*/  @!P0 LDG.E.U16 R19, desc[UR4][R12.64] ;  /* 0x000000040c138981 */ /* 0x000164000c1e1500 */
.L_x_5131:
[----:B------:R-:W-:Y:S05]  /*4810*/  BSYNC.RECONVERGENT B1 ;  /* 0x0000000000017941 */ /* 0x000fea0003800200 */
.L_x_5130:
[C---:B------:R-:W-:Y:S02]  /*4820*/  IADD3 R5, P3, PT, R18.reuse, 0x2, RZ ;  /* 0x0000000212057810 */ /* 0x040fe40007f7e0ff */
[C---:B------:R-:W-:Y:S02]  /*4830*/  IADD3 R4, P4, PT, R18.reuse, 0x3, RZ ;  /* 0x0000000312047810 */ /* 0x040fe40007f9e0ff */
[----:B------:R-:W-:Y:S01]  /*4840*/  ISETP.GT.U32.AND P1, PT, R5, UR6, PT ;  /* 0x0000000605007c0c */ /* 0x000fe2000bf24070 */
[----:B------:R-:W-:Y:S01]  /*4850*/  IMAD.X R5, RZ, RZ, R2, P3 ;  /* 0x000000ffff057224 */ /* 0x000fe200018e0602 */
[----:B------:R-:W-:Y:S02]  /*4860*/  ISETP.GE.U32.AND P2, PT, R18, UR6, PT ;  /* 0x0000000612007c0c */ /* 0x000fe4000bf46070 */
[----:B------:R-:W-:Y:S02]  /*4870*/  ISETP.GT.U32.AND P0, PT, R4, UR6, PT ;  /* 0x0000000604007c0c */ /* 0x000fe4000bf04070 */
[----:B------:R-:W-:-:S02]  /*4880*/  IADD3.X R4, PT, PT, RZ, R2, RZ, P4, !PT ;  /* 0x00000002ff047210 */ /* 0x000fc400027fe4ff */
[----:B------:R-:W-:Y:S02]  /*4890*/  ISETP.GE.AND.EX P2, PT, R2, UR7, PT, P2 ;  /* 0x0000000702007c0c */ /* 0x000fe4000bf46320 */
[----:B------:R-:W-:Y:S02]  /*48a0*/  ISETP.GT.AND.EX P1, PT, R5, UR7, PT, P1 ;  /* 0x0000000705007c0c */ /* 0x000fe4000bf24310 */
[----:B------:R-:W-:Y:S02]  /*48b0*/  ISETP.GT.AND.EX P0, PT, R4, UR7, PT, P0 ;  /* 0x0000000704007c0c */ /* 0x000fe4000bf04300 */
[----:B-----5:R-:W-:Y:S02]  /*48c0*/  SEL R20, R20, RZ, !P2 ;  /* 0x000000ff14147207 */ /* 0x020fe40005000000 */
[----:B------:R-:W-:Y:S02]  /*48d0*/  SEL R22, R22, RZ, !P1 ;  /* 0x000000ff16167207 */ /* 0x000fe40004800000 */
[----:B0-----:R-:W-:-:S02]  /*48e0*/  SEL R8, R19, RZ, !P0 ;  /* 0x000000ff13087207 */ /* 0x001fc40004000000 */
[----:B------:R-:W-:Y:S02]  /*48f0*/  PRMT R19, R20, 0x7610, R19 ;  /* 0x0000761014137816 */ /* 0x000fe40000000013 */
[----:B------:R-:W-:-:S07]  /*4900*/  PRMT R9, R22, 0x7610, R9 ;  /* 0x0000761016097816 */ /* 0x000fce0000000009 */
.L_x_5129:
[----:B------:R-:W-:Y:S05]  /*4910*/  BSYNC.RECONVERGENT B0 ;  /* 0x0000000000007941 */ /* 0x000fea0003800200 */
.L_x_5128:
        /* <DEDUP_REMOVED lines=22> */
[----:B-1----:R-:W-:-:S04]  /*4a80*/  IADD3 R13, P1, PT, R6, 0x3, RZ ;  /* 0x00000003060d7810 */ /* 0x002fc80007f3e0ff */
        /* <DEDUP_REMOVED lines=12> */
        .weak           $__internal_168_$__cuda_sm20_div_s64
        .type           $__internal_168_$__cuda_sm20_div_s64,@function
        .size           $__internal_168_$__cuda_sm20_div_s64,($__internal_169_$__cuda_sm20_rem_s64 - $__internal_168_$__cuda_sm20_div_s64)
$__internal_168_$__cuda_sm20_div_s64:
        /* <DEDUP_REMOVED lines=85> */
[----:B------:R-:W-:Y:S06]  /*50a0*/  RET.REL.NODEC R8 `(_ZN2at6native16triu_tril_kernelIslLb0ELi4ELb0EEEvNS_4cuda6detail10TensorInfoIT_T0_EENS4_IKS5_S6_EEllS6_) ;  /* 0xffffffac08d47950 */ /* 0x000fec0003c3ffff */
        .weak           $__internal_169_$__cuda_sm20_rem_s64
        .type           $__internal_169_$__cuda_sm20_rem_s64,@function
        .size           $__internal_169_$__cuda_sm20_rem_s64,(.L_x_6459 - $__internal_169_$__cuda_sm20_rem_s64)
$__internal_169_$__cuda_sm20_rem_s64:
        /* <DEDUP_REMOVED lines=79> */
[----:B------:R-:W-:Y:S06]  /*55a0*/  RET.REL.NODEC R10 `(_ZN2at6native16triu_tril_kernelIslLb0ELi4ELb0EEEvNS_4cuda6detail10TensorInfoIT_T0_EENS4_IKS5_S6_EEllS6_) ;  /* 0xffffffa80a947950 */ /* 0x000fec0003c3ffff */
.L_x_5132:
        /* <DEDUP_REMOVED lines=13> */
.L_x_6459:


//--------------------- .text._ZN2at6native16triu_tril_kernelIslLb0ELi4ELb1EEEvNS_4cuda6detail10TensorInfoIT_T0_EENS4_IKS5_S6_EEllS6_ --------------------------
	.section	.text._ZN2at6native16triu_tril_kernelIslLb0ELi4ELb1EEEvNS_4cuda6detail10TensorInfoIT_T0_EENS4_IKS5_S6_EEllS6_,"ax",@progbits
	.align	128
        .global         _ZN2at6native16triu_tril_kernelIslLb0ELi4ELb1EEEvNS_4cuda6detail10TensorInfoIT_T0_EENS4_IKS5_S6_EEllS6_
        .type           _ZN2at6native16triu_tril_kernelIslLb0ELi4ELb1EEEvNS_4cuda6detail10TensorInfoIT_T0_EENS4_IKS5_S6_EEllS6_,@function
        .size           _ZN2at6native16triu_tril_kernelIslLb0ELi4ELb1EEEvNS_4cuda6detail10TensorInfoIT_T0_EENS4_IKS5_S6_EEllS6_,(.L_x_6461 - _ZN2at6native16triu_tril_kernelIslLb0ELi4ELb1EEEvNS_4cuda6detail10TensorInfoIT_T0_EENS4_IKS5_S6_EEllS6_)
        .other          _ZN2at6native16triu_tril_kernelIslLb0ELi4ELb1EEEvNS_4cuda6detail10TensorInfoIT_T0_EENS4_IKS5_S6_EEllS6_,@"STO_CUDA_ENTRY STV_DEFAULT"
_ZN2at6native16triu_tril_kernelIslLb0ELi4ELb1EEEvNS_4cuda6detail10TensorInfoIT_T0_EENS4_IKS5_S6_EEllS6_:
.text._ZN2at6native16triu_tril_kernelIslLb0ELi4ELb1EEEvNS_4cuda6detail10TensorInfoIT_T0_EENS4_IKS5_S6_EEllS6_:
        /* <DEDUP_REMOVED lines=41> */
.L_x_5134:
[----:B------:R-:W0:Y:S01]  /*0290*/  LDCU.64 UR4, c[0x0][0x6d0] ;  /* 0x0000da00ff0477ac */ /* 0x000e220008000a00 */
[----:B------:R-:W-:Y:S01]  /*02a0*/  IMAD.MOV.U32 R8, RZ, RZ, R6 ;  /* 0x000000ffff087224 */ /* 0x000fe200078e0006 */
[----:B------:R-:W-:Y:S01]  /*02b0*/  MOV R4, 0x300 ;  /* 0x0000030000047802 */ /* 0x000fe20000000f00 */
[----:B------:R-:W-:Y:S02]  /*02c0*/  IMAD.MOV.U32 R29, RZ, RZ, R7 ;  /* 0x000000ffff1d7224 */ /* 0x000fe400078e0007 */
[----:B0-----:R-:W-:Y:S01]  /*02d0*/  IMAD.U32 R20, RZ, RZ, UR4 ;  /* 0x00000004ff147e24 */ /* 0x001fe2000f8e00ff */
[----:B------:R-:W-:-:S07]  /*02e0*/  MOV R9, UR5 ;  /* 0x0000000500097c02 */ /* 0x000fce0008000f00 */
[----:B------:R-:W-:Y:S05]  /*02f0*/  CALL.REL.NOINC `($__internal_170_$__cuda_sm20_div_s64) ;  /* 0x0000003c00487944 */ /* 0x000fea0003c00000 */
[----:B------:R-:W0:Y:S01]  /*0300*/  LDCU.64 UR4, c[0x0][0x6d0] ;  /* 0x0000da00ff0477ac */ /* 0x000e220008000a00 */
[----:B------:R-:W-:-:S05]  /*0310*/  IADD3 R5, P0, PT, RZ, -R22, RZ ;  /* 0x80000016ff057210 */ /* 0x000fca0007f1e0ff */
[----:B------:R-:W-:-:S04]  /*0320*/  IMAD.X R0, RZ, RZ, ~R23, P0 ;  /* 0x000000ffff007224 */ /* 0x000fc800000e0e17 */
[----:B0-----:R-:W-:Y:S02]  /*0330*/  IMAD R0, R0, UR4, RZ ;  /* 0x0000000400007c24 */ /* 0x001fe4000f8e02ff */
[----:B------:R-:W-:-:S04]  /*0340*/  IMAD.WIDE.U32 R2, R5, UR4, R6 ;  /* 0x0000000405027c25 */ /* 0x000fc8000f8e0006 */
[----:B------:R-:W-:-:S05]  /*0350*/  IMAD R5, R5, UR5, R0 ;  /* 0x0000000505057c24 */ /* 0x000fca000f8e0200 */
[----:B------:R-:W-:-:S07]  /*0360*/  IADD3 R0, PT, PT, R3, R5, RZ ;  /* 0x0000000503007210 */ /* 0x000fce0007ffe0ff */
.L_x_5135:
[----:B------:R-:W-:Y:S05]  /*0370*/  BSYNC.RECONVERGENT B0 ;  /* 0x0000000000007941 */ /* 0x000fea0003800200 */
.L_x_5133:
        /* <DEDUP_REMOVED lines=26> */
.L_x_5137:
[----:B------:R-:W-:Y:S01]  /*0520*/  MOV R8, R22 ;  /* 0x0000001600087202 */ /* 0x000fe20000000f00 */
[----:B------:R-:W-:Y:S01]  /*0530*/  IMAD.MOV.U32 R25, RZ, RZ, R23 ;  /* 0x000000ffff197224 */ /* 0x000fe200078e0017 */
[----:B------:R-:W-:Y:S01]  /*0540*/  MOV R3, R21 ;  /* 0x0000001500037202 */ /* 0x000fe20000000f00 */
[----:B------:R-:W-:Y:S01]  /*0550*/  IMAD.MOV.U32 R4, RZ, RZ, R20 ;  /* 0x000000ffff047224 */ /* 0x000fe200078e0014 */
[----:B------:R-:W-:-:S07]  /*0560*/  MOV R24, 0x580 ;  /* 0x0000058000187802 */ /* 0x000fce0000000f00 */
[----:B------:R-:W-:Y:S05]  /*0570*/  CALL.REL.NOINC `($__internal_171_$__cuda_sm20_rem_s64) ;  /* 0x0000004000047944 */ /* 0x000fea0003c00000 */
[----:B------:R-:W-:Y:S02]  /*0580*/  IMAD.MOV.U32 R10, RZ, RZ, R8 ;  /* 0x000000ffff0a7224 */ /* 0x000fe400078e0008 */
[----:B------:R-:W-:-:S07]  /*0590*/  IMAD.MOV.U32 R11, RZ, RZ, R3 ;  /* 0x000000ffff0b7224 */ /* 0x000fce00078e0003 */
.L_x_5138:
[----:B------:R-:W-:Y:S05]  /*05a0*/  BSYNC.RECONVERGENT B0 ;  /* 0x0000000000007941 */ /* 0x000fea0003800200 */
.L_x_5136:
        /* <DEDUP_REMOVED lines=32> */
.L_x_5140:
[----:B------:R-:W-:Y:S01]  /*07b0*/  IMAD.MOV.U32 R8, RZ, RZ, R22 ;  /* 0x000000ffff087224 */ /* 0x000fe200078e0016 */
[----:B------:R-:W-:Y:S01]  /*07c0*/  MOV R29, R23 ;  /* 0x00000017001d7202 */ /* 0x000fe20000000f00 */
[----:B------:R-:W-:Y:S01]  /*07d0*/  IMAD.MOV.U32 R9, RZ, RZ, R21 ;  /* 0x000000ffff097224 */ /* 0x000fe200078e0015 */
[----:B------:R-:W-:-:S07]  /*07e0*/  MOV R4, 0x800 ;  /* 0x0000080000047802 */ /* 0x000fce0000000f00 */
[----:B-1----:R-:W-:Y:S05]  /*07f0*/  CALL.REL.NOINC `($__internal_170_$__cuda_sm20_div_s64) ;  /* 0x0000003800087944 */ /* 0x002fea0003c00000 */
[----:B------:R-:W-:Y:S01]  /*0800*/  MOV R8, R22 ;  /* 0x0000001600087202 */ /* 0x000fe20000000f00 */
[----:B------:R-:W-:-:S07]  /*0810*/  IMAD.MOV.U32 R13, RZ, RZ, R23 ;  /* 0x000000ffff0d7224 */ /* 0x000fce00078e0017 */
.L_x_5141:
[----:B------:R-:W-:Y:S05]  /*0820*/  BSYNC.RECONVERGENT B0 ;  /* 0x0000000000007941 */ /* 0x000fea0003800200 */
.L_x_5139:
        /* <DEDUP_REMOVED lines=24> */
.L_x_5168:
        /* <DEDUP_REMOVED lines=28> */
.L_x_5145:
[----:B------:R-:W-:Y:S01]  /*0b70*/  IMAD.U32 R17, RZ, RZ, UR9 ;  /* 0x00000009ff117e24 */ /* 0x000fe2000f8e00ff */
[----:B------:R-:W-:Y:S01]  /*0b80*/  MOV R20, UR8 ;  /* 0x0000000800147c02 */ /* 0x000fe20008000f00 */
[----:B------:R-:W-:Y:S01]  /*0b90*/  IMAD.U32 R21, RZ, RZ, UR9 ;  /* 0x00000009ff157e24 */ /* 0x000fe2000f8e00ff */
[----:B------:R-:W-:Y:S01]  /*0ba0*/  MOV R16, UR8 ;  /* 0x0000000800107c02 */ /* 0x000fe20008000f00 */
[----:B------:R-:W-:Y:S01]  /*0bb0*/  IMAD.MOV.U32 R29, RZ, RZ, R13 ;  /* 0x000000ffff1d7224 */ /* 0x000fe200078e000d */
[----:B------:R-:W-:Y:S02]  /*0bc0*/  MOV R9, R17 ;  /* 0x0000001100097202 */ /* 0x000fe40000000f00 */
[----:B------:R-:W-:-:S07]  /*0bd0*/  MOV R4, 0xbf0 ;  /* 0x00000bf000047802 */ /* 0x000fce0000000f00 */
[----:B------:R-:W-:Y:S05]  /*0be0*/  CALL.REL.NOINC `($__internal_170_$__cuda_sm20_div_s64) ;  /* 0x00000034000c7944 */ /* 0x000fea0003c00000 */
        /* <DEDUP_REMOVED lines=9> */
.L_x_5146:
[----:B------:R-:W-:Y:S05]  /*0c80*/  BSYNC.RECONVERGENT B0 ;  /* 0x0000000000007941 */ /* 0x000fea0003800200 */
.L_x_5144:
        /* <DEDUP_REMOVED lines=34> */
.L_x_5148:
        /* <DEDUP_REMOVED lines=18> */
.L_x_5149:
[----:B------:R-:W-:Y:S05]  /*0fd0*/  BSYNC.RECONVERGENT B0 ;  /* 0x0000000000007941 */ /* 0x000fea0003800200 */
.L_x_5147:
        /* <DEDUP_REMOVED lines=35> */
.L_x_5151:
[----:B------:R-:W-:Y:S01]  /*1210*/  MOV R8, UR14 ;  /* 0x0000000e00087c02 */ /* 0x000fe20008000f00 */
[----:B------:R-:W-:Y:S01]  /*1220*/  IMAD.U32 R21, RZ, RZ, UR15 ;  /* 0x0000000fff157e24 */ /* 0x000fe2000f8e00ff */
[----:B------:R-:W-:Y:S01]  /*1230*/  MOV R20, UR14 ;  /* 0x0000000e00147c02 */ /* 0x000fe20008000f00 */
[----:B------:R-:W-:Y:S01]  /*1240*/  IMAD.U32 R9, RZ, RZ, UR15 ;  /* 0x0000000fff097e24 */ /* 0x000fe2000f8e00ff */
[----:B------:R-:W-:Y:S01]  /*1250*/  MOV R8, R16 ;  /* 0x0000001000087202 */ /* 0x000fe20000000f00 */
[----:B------:R-:W-:Y:S01]  /*1260*/  IMAD.MOV.U32 R29, RZ, RZ, R17 ;  /* 0x000000ffff1d7224 */ /* 0x000fe200078e0011 */
[----:B------:R-:W-:-:S07]  /*1270*/  MOV R4, 0x1290 ;  /* 0x0000129000047802 */ /* 0x000fce0000000f00 */
[----:B------:R-:W-:Y:S05]  /*1280*/  CALL.REL.NOINC `($__internal_170_$__cuda_sm20_div_s64) ;  /* 0x0000002c00647944 */ /* 0x000fea0003c00000 */
        /* <DEDUP_REMOVED lines=10> */
.L_x_5152:
[----:B------:R-:W-:Y:S05]  /*1330*/  BSYNC.RECONVERGENT B0 ;  /* 0x0000000000007941 */ /* 0x000fea0003800200 */
.L_x_5150:
        /* <DEDUP_REMOVED lines=35> */
.L_x_5154:
        /* <DEDUP_REMOVED lines=18> */
.L_x_5155:
[----:B------:R-:W-:Y:S05]  /*1690*/  BSYNC.RECONVERGENT B0 ;  /* 0x0000000000007941 */ /* 0x000fea0003800200 */
.L_x_5153:
        /* <DEDUP_REMOVED lines=35> */
.L_x_5157:
        /* <DEDUP_REMOVED lines=18> */
.L_x_5158:
[----:B------:R-:W-:Y:S05]  /*19f0*/  BSYNC.RECONVERGENT B0 ;  /* 0x0000000000007941 */ /* 0x000fea0003800200 */
.L_x_5156:
        /* <DEDUP_REMOVED lines=35> */
.L_x_5160:
        /* <DEDUP_REMOVED lines=18> */
.L_x_5161:
[----:B------:R-:W-:Y:S05]  /*1d50*/  BSYNC.RECONVERGENT B0 ;  /* 0x0000000000007941 */ /* 0x000fea0003800200 */
.L_x_5159:
        /* <DEDUP_REMOVED lines=34> */
.L_x_5163:
        /* <DEDUP_REMOVED lines=18> */
.L_x_5164:
[----:B------:R-:W-:Y:S05]  /*20a0*/  BSYNC.RECONVERGENT B0 ;  /* 0x0000000000007941 */ /* 0x000fea0003800200 */
.L_x_5162:
        /* <DEDUP_REMOVED lines=34> */
.L_x_5166:
        /* <DEDUP_REMOVED lines=18> */
.L_x_5167:
[----:B------:R-:W-:Y:S05]  /*23f0*/  BSYNC.RECONVERGENT B0 ;  /* 0x0000000000007941 */ /* 0x000fea0003800200 */
.L_x_5165:
        /* <DEDUP_REMOVED lines=14> */
.L_x_5143:
        /* <DEDUP_REMOVED lines=36> */
.L_x_5171:
        /* <DEDUP_REMOVED lines=17> */
.L_x_5172:
[----:B------:R-:W-:Y:S05]  /*2830*/  BSYNC.RECONVERGENT B0 ;  /* 0x0000000000007941 */ /* 0x000fea0003800200 */
.L_x_5170:
        /* <DEDUP_REMOVED lines=33> */
.L_x_5174:
        /* <DEDUP_REMOVED lines=18> */
.L_x_5175:
[----:B------:R-:W-:Y:S05]  /*2b70*/  BSYNC.RECONVERGENT B0 ;  /* 0x0000000000007941 */ /* 0x000fea0003800200 */
.L_x_5173:
        /* <DEDUP_REMOVED lines=34> */
.L_x_5177:
        /* <DEDUP_REMOVED lines=18> */
.L_x_5178:
[----:B------:R-:W-:Y:S05]  /*2ec0*/  BSYNC.RECONVERGENT B0 ;  /* 0x0000000000007941 */ /* 0x000fea0003800200 */
.L_x_5176:
        /* <DEDUP_REMOVED lines=34> */
.L_x_5180:
        /* <DEDUP_REMOVED lines=16> */
.L_x_5181:
[----:B------:R-:W-:Y:S05]  /*31f0*/  BSYNC.RECONVERGENT B0 ;  /* 0x0000000000007941 */ /* 0x000fea0003800200 */
.L_x_5179:
[----:B------:R-:W0:Y:S01]  /*3200*/  LDCU.64 UR8, c[0x0][UR4+0x438] ;  /* 0x00008700040877ac */ /* 0x000e220008000a00 */
[----:B------:R-:W-:Y:S01]  /*3210*/  IMAD.MOV.U32 R16, RZ, RZ, R14 ;  /* 0x000000ffff107224 */ /* 0x000fe200078e000e */
[----:B------:R-:W-:Y:S01]  /*3220*/  UIADD3 UR5, UPT, UPT, UR5, -0x4, URZ ;  /* 0xfffffffc05057890 */ /* 0x000fe2000fffe0ff */
[C---:B0-----:R-:W-:Y:S02]  /*3230*/  IMAD R4, R12.reuse, UR9, RZ ;  /* 0x000000090c047c24 */ /* 0x041fe4000f8e02ff */
[----:B------:R-:W-:-:S04]  /*3240*/  IMAD.WIDE.U32 R14, R12, UR8, R16 ;  /* 0x000000080c0e7c25 */ /* 0x000fc8000f8e0010 */
[----:B------:R-:W-:-:S05]  /*3250*/  IMAD R3, R3, UR8, R4 ;  /* 0x0000000803037c24 */ /* 0x000fca000f8e0204 */
[----:B------:R-:W-:-:S07]  /*3260*/  IADD3 R15, PT, PT, R15, R3, RZ ;  /* 0x000000030f0f7210 */ /* 0x000fce0007ffe0ff */
.L_x_5169:
        /* <DEDUP_REMOVED lines=37> */
.L_x_5184:
        /* <DEDUP_REMOVED lines=17> */
.L_x_5185:
[----:B------:R-:W-:Y:S05]  /*35d0*/  BSYNC.RECONVERGENT B0 ;  /* 0x0000000000007941 */ /* 0x000fea0003800200 */
.L_x_5183:
        /* <DEDUP_REMOVED lines=33> */
.L_x_5187:
        /* <DEDUP_REMOVED lines=16> */
.L_x_5188:
[----:B------:R-:W-:Y:S05]  /*38f0*/  BSYNC.RECONVERGENT B0 ;  /* 0x0000000000007941 */ /* 0x000fea0003800200 */
.L_x_5186:
[----:B------:R-:W0:Y:S01]  /*3900*/  LDCU.64 UR8, c[0x0][UR4+0x448] ;  /* 0x00008900040877ac */ /* 0x000e220008000a00 */
[----:B------:R-:W-:Y:S01]  /*3910*/  IMAD.MOV.U32 R16, RZ, RZ, R14 ;  /* 0x000000ffff107224 */ /* 0x000fe200078e000e */
[----:B------:R-:W-:Y:S01]  /*3920*/  UIADD3 UR5, UPT, UPT, UR5, -0x2, URZ ;  /* 0xfffffffe05057890 */ /* 0x000fe2000fffe0ff */
[C---:B0-----:R-:W-:Y:S02]  /*3930*/  IMAD R4, R12.reuse, UR9, RZ ;  /* 0x000000090c047c24 */ /* 0x041fe4000f8e02ff */
[----:B------:R-:W-:-:S04]  /*3940*/  IMAD.WIDE.U32 R14, R12, UR8, R16 ;  /* 0x000000080c0e7c25 */ /* 0x000fc8000f8e0010 */
[----:B------:R-:W-:-:S05]  /*3950*/  IMAD R3, R3, UR8, R4 ;  /* 0x0000000803037c24 */ /* 0x000fca000f8e0204 */
[----:B------:R-:W-:-:S07]  /*3960*/  IADD3 R15, PT, PT, R15, R3, RZ ;  /* 0x000000030f0f7210 */ /* 0x000fce0007ffe0ff */
.L_x_5182:
        /* <DEDUP_REMOVED lines=29> */
.L_x_5190:
        /* <DEDUP_REMOVED lines=8> */
[----:B------:R-:W-:Y:S05]  /*3bc0*/  CALL.REL.NOINC `($__internal_171_$__cuda_sm20_rem_s64) ;  /* 0x0000000800707944 */ /* 0x000fea0003c00000 */
[----:B------:R-:W-:-:S07]  /*3bd0*/  IMAD.MOV.U32 R9, RZ, RZ, R3 ;  /* 0x000000ffff097224 */ /* 0x000fce00078e0003 */
.L_x_5191:
[----:B------:R-:W-:Y:S05]  /*3be0*/  BSYNC.RECONVERGENT B0 ;  /* 0x0000000000007941 */ /* 0x000fea0003800200 */
.L_x_5189:
[----:B------:R-:W0:Y:S02]  /*3bf0*/  LDCU.64 UR8, c[0x0][UR8+0x450] ;  /* 0x00008a00080877ac */ /* 0x000e240008000a00 */
[C---:B0-----:R-:W-:Y:S02]  /*3c00*/  IMAD R3, R8.reuse, UR9, RZ ;  /* 0x0000000908037c24 */ /* 0x041fe4000f8e02ff */
[----:B------:R-:W-:-:S04]  /*3c10*/  IMAD.WIDE.U32 R14, R8, UR8, R14 ;  /* 0x00000008080e7c25 */ /* 0x000fc8000f8e000e */
[----:B------:R-:W-:-:S05]  /*3c20*/  IMAD R3, R9, UR8, R3 ;  /* 0x0000000809037c24 */ /* 0x000fca000f8e0203 */
[----:B------:R-:W-:-:S07]  /*3c30*/  IADD3 R15, PT, PT, R15, R3, RZ ;  /* 0x000000030f0f7210 */ /* 0x000fce0007ffe0ff */
.L_x_5142:
        /* <DEDUP_REMOVED lines=62> */
        .weak           $__internal_170_$__cuda_sm20_div_s64
        .type           $__internal_170_$__cuda_sm20_div_s64,@function
        .size           $__internal_170_$__cuda_sm20_div_s64,($__internal_171_$__cuda_sm20_rem_s64 - $__internal_170_$__cuda_sm20_div_s64)
$__internal_170_$__cuda_sm20_div_s64:
        /* <DEDUP_REMOVED lines=86> */
[----:B------:R-:W-:Y:S05]  /*4580*/  RET.REL.NODEC R18 `(_ZN2at6native16triu_tril_kernelIslLb0ELi4ELb1EEEvNS_4cuda6detail10TensorInfoIT_T0_EENS4_IKS5_S6_EEllS6_) ;  /* 0xffffffb8129c7950 */ /* 0x000fea0003c3ffff */
        .weak           $__internal_171_$__cuda_sm20_rem_s64
        .type           $__internal_171_$__cuda_sm20_rem_s64,@function
        .size           $__internal_171_$__cuda_sm20_rem_s64,(.L_x_6461 - $__internal_171_$__cuda_sm20_rem_s64)
$__internal_171_$__cuda_sm20_rem_s64:
        /* <DEDUP_REMOVED lines=79> */
[----:B------:R-:W-:Y:S06]  /*4a80*/  RET.REL.NODEC R24 `(_ZN2at6native16triu_tril_kernelIslLb0ELi4ELb1EEEvNS_4cuda6detail10TensorInfoIT_T0_EENS4_IKS5_S6_EEllS6_) ;  /* 0xffffffb4185c7950 */ /* 0x000fec0003c3ffff */
.L_x_5192:
        /* <DEDUP_REMOVED lines=15> */
.L_x_6461:


//--------------------- .text._ZN2at6native16triu_tril_kernelIsiLb0ELi4ELb0EEEvNS_4cuda6detail10TensorInfoIT_T0_EENS4_IKS5_S6_EEllS6_ --------------------------
	.section	.text._ZN2at6native16triu_tril_kernelIsiLb0ELi4ELb0EEEvNS_4cuda6detail10TensorInfoIT_T0_EENS4_IKS5_S6_EEllS6_,"ax",@progbits
	.align	128
        .global         _ZN2at6native16triu_tril_kernelIsiLb0ELi4ELb0EEEvNS_4cuda6detail10TensorInfoIT_T0_EENS4_IKS5_S6_EEllS6_
        .type           _ZN2at6native16triu_tril_kernelIsiLb0ELi4ELb0EEEvNS_4cuda6detail10TensorInfoIT_T0_EENS4_IKS5_S6_EEllS6_,@function
        .size           _ZN2at6native16triu_tril_kernelIsiLb0ELi4ELb0EEEvNS_4cuda6detail10TensorInfoIT_T0_EENS4_IKS5_S6_EEllS6_,(.L_x_6463 - _ZN2at6native16triu_tril_kernelIsiLb0ELi4ELb0EEEvNS_4cuda6detail10TensorInfoIT_T0_EENS4_IKS5_S6_EEllS6_)
        .other          _ZN2at6native16triu_tril_kernelIsiLb0ELi4ELb0EEEvNS_4cuda6detail10TensorInfoIT_T0_EENS4_IKS5_S6_EEllS6_,@"STO_CUDA_ENTRY STV_DEFAULT"
_ZN2at6native16triu_tril_kernelIsiLb0ELi4ELb0EEEvNS_4cuda6detail10TensorInfoIT_T0_EENS4_IKS5_S6_EEllS6_:
.text._ZN2at6native16triu_tril_kernelIsiLb0ELi4ELb0EEEvNS_4cuda6detail10TensorInfoIT_T0_EENS4_IKS5_S6_EEllS6_:
        /* <DEDUP_REMOVED lines=40> */
.L_x_5194:
[----:B------:R-:W0:Y:S01]  /*0280*/  LDCU UR6, c[0x0][0x540] ;  /* 0x0000a800ff0677ac */ /* 0x000e220008000800 */
[----:B------:R-:W-:Y:S01]  /*0290*/  MOV R18, R4 ;  /* 0x0000000400127202 */ /* 0x000fe20000000f00 */
[----:B------:R-:W-:Y:S01]  /*02a0*/  IMAD.U32 R3, RZ, RZ, UR4 ;  /* 0x00000004ff037e24 */ /* 0x000fe2000f8e00ff */
[----:B------:R-:W-:Y:S01]  /*02b0*/  MOV R6, 0x2e0 ;  /* 0x000002e000067802 */ /* 0x000fe20000000f00 */
[----:B0-----:R-:W-:-:S07]  /*02c0*/  IMAD.U32 R2, RZ, RZ, UR6 ;  /* 0x00000006ff027e24 */ /* 0x001fce000f8e00ff */
[----:B------:R-:W-:Y:S05]  /*02d0*/  CALL.REL.NOINC `($__internal_172_$__cuda_sm20_div_s64) ;  /* 0x0000003400287944 */ /* 0x000fea0003c00000 */
[----:B------:R-:W0:Y:S01]  /*02e0*/  LDCU UR6, c[0x0][0x540] ;  /* 0x0000a800ff0677ac */ /* 0x000e220008000800 */
[----:B------:R-:W-:Y:S01]  /*02f0*/  IADD3 R3, PT, PT, -R9, RZ, RZ ;  /* 0x000000ff09037210 */ /* 0x000fe20007ffe1ff */
[----:B------:R-:W-:Y:S02]  /*0300*/  IMAD.MOV.U32 R16, RZ, RZ, R9 ;  /* 0x000000ffff107224 */ /* 0x000fe400078e0009 */
[----:B------:R-:W-:Y:S02]  /*0310*/  IMAD.MOV.U32 R17, RZ, RZ, R8 ;  /* 0x000000ffff117224 */ /* 0x000fe400078e0008 */
[----:B0-----:R-:W-:-:S07]  /*0320*/  IMAD R4, R3, UR6, R4 ;  /* 0x0000000603047c24 */ /* 0x001fce000f8e0204 */
.L_x_5195:
[----:B------:R-:W-:Y:S05]  /*0330*/  BSYNC.RECONVERGENT B0 ;  /* 0x0000000000007941 */ /* 0x000fea0003800200 */
.L_x_5193:
        /* <DEDUP_REMOVED lines=30> */
.L_x_5197:
[----:B------:R-:W-:Y:S01]  /*0520*/  IMAD.MOV.U32 R18, RZ, RZ, R16 ;  /* 0x000000ffff127224 */ /* 0x000fe200078e0010 */
[----:B------:R-:W-:Y:S01]  /*0530*/  MOV R6, 0x560 ;  /* 0x0000056000067802 */ /* 0x000fe20000000f00 */
[----:B------:R-:W-:-:S07]  /*0540*/  IMAD.MOV.U32 R5, RZ, RZ, R17 ;  /* 0x000000ffff057224 */ /* 0x000fce00078e0011 */
[----:B------:R-:W-:Y:S05]  /*0550*/  CALL.REL.NOINC `($__internal_172_$__cuda_sm20_div_s64) ;  /* 0x0000003000887944 */ /* 0x000fea0003c00000 */
[----:B------:R-:W-:Y:S01]  /*0560*/  IADD3 R7, PT, PT, -R9, RZ, RZ ;  /* 0x000000ff09077210 */ /* 0x000fe20007ffe1ff */
[----:B------:R-:W-:-:S04]  /*0570*/  IMAD.MOV.U32 R12, RZ, RZ, R9 ;  /* 0x000000ffff0c7224 */ /* 0x000fc800078e0009 */
[----:B------:R-:W-:-:S07]  /*0580*/  IMAD R7, R2, R7, R16 ;  /* 0x0000000702077224 */ /* 0x000fce00078e0210 */
.L_x_5198:
[----:B------:R-:W-:Y:S05]  /*0590*/  BSYNC.RECONVERGENT B0 ;  /* 0x0000000000007941 */ /* 0x000fea0003800200 */
.L_x_5196:
        /* <DEDUP_REMOVED lines=19> */
.L_x_5225:
        /* <DEDUP_REMOVED lines=30> */
.L_x_5202:
[----:B------:R-:W-:Y:S01]  /*08b0*/  IMAD.MOV.U32 R5, RZ, RZ, R8 ;  /* 0x000000ffff057224 */ /* 0x000fe200078e0008 */
[----:B------:R-:W-:Y:S01]  /*08c0*/  MOV R18, R12 ;  /* 0x0000000c00127202 */ /* 0x000fe20000000f00 */
[----:B------:R-:W-:Y:S01]  /*08d0*/  IMAD.U32 R2, RZ, RZ, UR7 ;  /* 0x00000007ff027e24 */ /* 0x000fe2000f8e00ff */
[----:B------:R-:W-:Y:S01]  /*08e0*/  MOV R6, 0x910 ;  /* 0x0000091000067802 */ /* 0x000fe20000000f00 */
[----:B------:R-:W-:-:S07]  /*08f0*/  IMAD.U32 R3, RZ, RZ, UR9 ;  /* 0x00000009ff037e24 */ /* 0x000fce000f8e00ff */
[----:B------:R-:W-:Y:S05]  /*0900*/  CALL.REL.NOINC `($__internal_172_$__cuda_sm20_div_s64) ;  /* 0x0000002c009c7944 */ /* 0x000fea0003c00000 */
[----:B------:R-:W-:Y:S01]  /*0910*/  IADD3 R3, PT, PT, -R9, RZ, RZ ;  /* 0x000000ff09037210 */ /* 0x000fe20007ffe1ff */
[----:B------:R-:W-:Y:S02]  /*0920*/  IMAD.MOV.U32 R16, RZ, RZ, R9 ;  /* 0x000000ffff107224 */ /* 0x000fe400078e0009 */
[----:B------:R-:W-:Y:S02]  /*0930*/  IMAD.MOV.U32 R17, RZ, RZ, R8 ;  /* 0x000000ffff117224 */ /* 0x000fe400078e0008 */
[----:B------:R-:W-:-:S07]  /*0940*/  IMAD R3, R3, UR7, R12 ;  /* 0x0000000703037c24 */ /* 0x000fce000f8e020c */
.L_x_5203:
[----:B------:R-:W-:Y:S05]  /*0950*/  BSYNC.RECONVERGENT B0 ;  /* 0x0000000000007941 */ /* 0x000fea0003800200 */
.L_x_5201:
        /* <DEDUP_REMOVED lines=34> */
.L_x_5205:
[----:B------:R-:W-:Y:S01]  /*0b80*/  MOV R18, R16 ;  /* 0x0000001000127202 */ /* 0x000fe20000000f00 */
[----:B------:R-:W-:Y:S01]  /*0b90*/  IMAD.MOV.U32 R5, RZ, RZ, R17 ;  /* 0x000000ffff057224 */ /* 0x000fe200078e0011 */
[----:B------:R-:W-:Y:S01]  /*0ba0*/  MOV R3, UR12 ;  /* 0x0000000c00037c02 */ /* 0x000fe20008000f00 */
[----:B------:R-:W-:Y:S01]  /*0bb0*/  IMAD.U32 R2, RZ, RZ, UR11 ;  /* 0x0000000bff027e24 */ /* 0x000fe2000f8e00ff */
[----:B------:R-:W-:-:S07]  /*0bc0*/  MOV R6, 0xbe0 ;  /* 0x00000be000067802 */ /* 0x000fce0000000f00 */
[----:B------:R-:W-:Y:S05]  /*0bd0*/  CALL.REL.NOINC `($__internal_172_$__cuda_sm20_div_s64) ;  /* 0x0000002800e87944 */ /* 0x000fea0003c00000 */
[--C-:B------:R-:W-:Y:S01]  /*0be0*/  IMAD.MOV R17, RZ, RZ, -R9.reuse ;  /* 0x000000ffff117224 */ /* 0x100fe200078e0a09 */
[----:B------:R-:W-:Y:S01]  /*0bf0*/  MOV R13, R8 ;  /* 0x00000008000d7202 */ /* 0x000fe20000000f00 */
[----:B------:R-:W-:Y:S02]  /*0c00*/  IMAD.MOV.U32 R12, RZ, RZ, R9 ;  /* 0x000000ffff0c7224 */ /* 0x000fe400078e0009 */
[----:B------:R-:W-:-:S07]  /*0c10*/  IMAD R17, R17, UR11, R16 ;  /* 0x0000000b11117c24 */ /* 0x000fce000f8e0210 */
.L_x_5206:
[----:B------:R-:W-:Y:S05]  /*0c20*/  BSYNC.RECONVERGENT B0 ;  /* 0x0000000000007941 */ /* 0x000fea0003800200 */
.L_x_5204:
        /* <DEDUP_REMOVED lines=34> */
.L_x_5208:
[----:B------:R-:W-:Y:S01]  /*0e50*/  IMAD.MOV.U32 R18, RZ, RZ, R12 ;  /* 0x000000ffff127224 */ /* 0x000fe200078e000c */
[----:B------:R-:W-:Y:S01]  /*0e60*/  MOV R2, UR12 ;  /* 0x0000000c00027c02 */ /* 0x000fe20008000f00 */
[----:B------:R-:W-:Y:S01]  /*0e70*/  IMAD.MOV.U32 R5, RZ, RZ, R13 ;  /* 0x000000ffff057224 */ /* 0x000fe200078e000d */
[----:B------:R-:W-:Y:S01]  /*0e80*/  MOV R6, 0xeb0 ;  /* 0x00000eb000067802 */ /* 0x000fe20000000f00 */
[----:B------:R-:W-:-:S07]  /*0e90*/  IMAD.U32 R3, RZ, RZ, UR13 ;  /* 0x0000000dff037e24 */ /* 0x000fce000f8e00ff */
[----:B------:R-:W-:Y:S05]  /*0ea0*/  CALL.REL.NOINC `($__internal_172_$__cuda_sm20_div_s64) ;  /* 0x0000002800347944 */ /* 0x000fea0003c00000 */
[----:B------:R-:W-:Y:S01]  /*0eb0*/  IMAD.MOV R13, RZ, RZ, -R9 ;  /* 0x000000ffff0d7224 */ /* 0x000fe200078e0a09 */
[----:B------:R-:W-:Y:S01]  /*0ec0*/  MOV R16, R9 ;  /* 0x0000000900107202 */ /* 0x000fe20000000f00 */
[----:B------:R-:W-:Y:S02]  /*0ed0*/  IMAD.MOV.U32 R17, RZ, RZ, R8 ;  /* 0x000000ffff117224 */ /* 0x000fe400078e0008 */
[----:B------:R-:W-:-:S07]  /*0ee0*/  IMAD R13, R13, UR12, R12 ;  /* 0x0000000c0d0d7c24 */ /* 0x000fce000f8e020c */
.L_x_5209:
[----:B------:R-:W-:Y:S05]  /*0ef0*/  BSYNC.RECONVERGENT B0 ;  /* 0x0000000000007941 */ /* 0x000fea0003800200 */
.L_x_5207:
        /* <DEDUP_REMOVED lines=34> */
.L_x_5211:
        /* <DEDUP_REMOVED lines=10> */
.L_x_5212:
[----:B------:R-:W-:Y:S05]  /*11c0*/  BSYNC.RECONVERGENT B0 ;  /* 0x0000000000007941 */ /* 0x000fea0003800200 */
.L_x_5210:
        /* <DEDUP_REMOVED lines=34> */
.L_x_5214:
[----:B------:R-:W-:Y:S01]  /*13f0*/  IMAD.MOV.U32 R18, RZ, RZ, R12 ;  /* 0x000000ffff127224 */ /* 0x000fe200078e000c */
[----:B------:R-:W-:Y:S01]  /*1400*/  MOV R5, R13 ;  /* 0x0000000d00057202 */ /* 0x000fe20000000f00 */
[----:B------:R-:W-:Y:S01]  /*1410*/  IMAD.U32 R2, RZ, RZ, UR12 ;  /* 0x0000000cff027e24 */ /* 0x000fe2000f8e00ff */
[----:B------:R-:W-:Y:S02]  /*1420*/  MOV R3, UR13 ;  /* 0x0000000d00037c02 */ /* 0x000fe40008000f00 */
[----:B------:R-:W-:-:S07]  /*1430*/  MOV R6, 0x1450 ;  /* 0x0000145000067802 */ /* 0x000fce0000000f00 */
[----:B------:R-:W-:Y:S05]  /*1440*/  CALL.REL.NOINC `($__internal_172_$__cuda_sm20_div_s64) ;  /* 0x0000002000cc7944 */ /* 0x000fea0003c00000 */
[----:B------:R-:W-:Y:S01]  /*1450*/  IMAD.MOV R13, RZ, RZ, -R9 ;  /* 0x000000ffff0d7224 */ /* 0x000fe200078e0a09 */
[----:B------:R-:W-:Y:S01]  /*1460*/  MOV R16, R9 ;  /* 0x0000000900107202 */ /* 0x000fe20000000f00 */
[----:B------:R-:W-:Y:S02]  /*1470*/  IMAD.MOV.U32 R17, RZ, RZ, R8 ;  /* 0x000000ffff117224 */ /* 0x000fe400078e0008 */
[----:B------:R-:W-:-:S07]  /*1480*/  IMAD R13, R13, UR12, R12 ;  /* 0x0000000c0d0d7c24 */ /* 0x000fce000f8e020c */
.L_x_5215:
[----:B------:R-:W-:Y:S05]  /*1490*/  BSYNC.RECONVERGENT B0 ;  /* 0x0000000000007941 */ /* 0x000fea0003800200 */
.L_x_5213:
        /* <DEDUP_REMOVED lines=34> */
.L_x_5217:
        /* <DEDUP_REMOVED lines=10> */
.L_x_5218:
[----:B------:R-:W-:Y:S05]  /*1760*/  BSYNC.RECONVERGENT B0 ;  /* 0x0000000000007941 */ /* 0x000fea0003800200 */
.L_x_5216:
        /* <DEDUP_REMOVED lines=34> */
.L_x_5220:
        /* <DEDUP_REMOVED lines=10> */
.L_x_5221:
[----:B------:R-:W-:Y:S05]  /*1a30*/  BSYNC.RECONVERGENT B0 ;  /* 0x0000000000007941 */ /* 0x000fea0003800200 */
.L_x_5219:
        /* <DEDUP_REMOVED lines=33> */
.L_x_5223:
[----:B------:R-:W-:Y:S01]  /*1c50*/  IMAD.MOV.U32 R18, RZ, RZ, R16 ;  /* 0x000000ffff127224 */ /* 0x000fe200078e0010 */
[----:B------:R-:W-:Y:S01]  /*1c60*/  MOV R5, R17 ;  /* 0x0000001100057202 */ /* 0x000fe20000000f00 */
[----:B------:R-:W-:Y:S01]  /*1c70*/  IMAD.U32 R2, RZ, RZ, UR11 ;  /* 0x0000000bff027e24 */ /* 0x000fe2000f8e00ff */
[----:B------:R-:W-:Y:S02]  /*1c80*/  MOV R3, UR12 ;  /* 0x0000000c00037c02 */ /* 0x000fe40008000f00 */
[----:B------:R-:W-:-:S07]  /*1c90*/  MOV R6, 0x1cb0 ;  /* 0x00001cb000067802 */ /* 0x000fce0000000f00 */
[----:B------:R-:W-:Y:S05]  /*1ca0*/  CALL.REL.NOINC `($__internal_172_$__cuda_sm20_div_s64) ;  /* 0x0000001800b47944 */ /* 0x000fea0003c00000 */
[----:B------:R-:W-:Y:S01]  /*1cb0*/  IMAD.MOV R17, RZ, RZ, -R9 ;  /* 0x000000ffff117224 */ /* 0x000fe200078e0a09 */
[----:B------:R-:W-:-:S03]  /*1cc0*/  MOV R12, R9 ;  /* 0x00000009000c7202 */ /* 0x000fc60000000f00 */
[----:B------:R-:W-:-:S07]  /*1cd0*/  IMAD R17, R17, UR11, R16 ;  /* 0x0000000b11117c24 */ /* 0x000fce000f8e0210 */
.L_x_5224:
[----:B------:R-:W-:Y:S05]  /*1ce0*/  BSYNC.RECONVERGENT B0 ;  /* 0x0000000000007941 */ /* 0x000fea0003800200 */
.L_x_5222:
        /* <DEDUP_REMOVED lines=9> */
.L_x_5200:
        /* <DEDUP_REMOVED lines=34> */
.L_x_5228:
[----:B------:R-:W-:Y:S01]  /*1fa0*/  MOV R5, R8 ;  /* 0x0000000800057202 */ /* 0x000fe20000000f00 */
[----:B------:R-:W-:Y:S01]  /*1fb0*/  IMAD.MOV.U32 R18, RZ, RZ, R12 ;  /* 0x000000ffff127224 */ /* 0x000fe200078e000c */
[----:B------:R-:W-:Y:S01]  /*1fc0*/  MOV R2, UR7 ;  /* 0x0000000700027c02 */ /* 0x000fe20008000f00 */
[----:B------:R-:W-:Y:S01]  /*1fd0*/  IMAD.U32 R3, RZ, RZ, UR8 ;  /* 0x00000008ff037e24 */ /* 0x000fe2000f8e00ff */
[----:B------:R-:W-:-:S07]  /*1fe0*/  MOV R6, 0x2000 ;  /* 0x0000200000067802 */ /* 0x000fce0000000f00 */
[----:B------:R-:W-:Y:S05]  /*1ff0*/  CALL.REL.NOINC `($__internal_172_$__cuda_sm20_div_s64) ;  /* 0x0000001400e07944 */ /* 0x000fea0003c00000 */
[----:B------:R-:W-:Y:S01]  /*2000*/  IADD3 R3, PT, PT, -R9, RZ, RZ ;  /* 0x000000ff09037210 */ /* 0x000fe20007ffe1ff */
[----:B------:R-:W-:Y:S01]  /*2010*/  IMAD.MOV.U32 R16, RZ, RZ, R9 ;  /* 0x000000ffff107224 */ /* 0x000fe200078e0009 */
[----:B------:R-:W-:-:S03]  /*2020*/  MOV R17, R8 ;  /* 0x0000000800117202 */ /* 0x000fc60000000f00 */
[----:B------:R-:W-:-:S07]  /*2030*/  IMAD R3, R3, UR7, R12 ;  /* 0x0000000703037c24 */ /* 0x000fce000f8e020c */
.L_x_5229:
[----:B------:R-:W-:Y:S05]  /*2040*/  BSYNC.RECONVERGENT B0 ;  /* 0x0000000000007941 */ /* 0x000fea0003800200 */
.L_x_5227:
        /* <DEDUP_REMOVED lines=36> */
.L_x_5231:
        /* <DEDUP_REMOVED lines=10> */
.L_x_5232:
[----:B------:R-:W-:Y:S05]  /*2330*/  BSYNC.RECONVERGENT B0 ;  /* 0x0000000000007941 */ /* 0x000fea0003800200 */
.L_x_5230:
        /* <DEDUP_REMOVED lines=36> */
.L_x_5234:
        /* <DEDUP_REMOVED lines=10> */
.L_x_5235:
[----:B------:R-:W-:Y:S05]  /*2620*/  BSYNC.RECONVERGENT B0 ;  /* 0x0000000000007941 */ /* 0x000fea0003800200 */
.L_x_5233:
        /* <DEDUP_REMOVED lines=36> */
.L_x_5237:
[----:B------:R-:W-:Y:S01]  /*2870*/  MOV R18, R16 ;  /* 0x0000001000127202 */ /* 0x000fe20000000f00 */
[----:B------:R-:W-:Y:S01]  /*2880*/  IMAD.MOV.U32 R5, RZ, RZ, R17 ;  /* 0x000000ffff057224 */ /* 0x000fe200078e0011 */
[----:B------:R-:W-:Y:S01]  /*2890*/  MOV R2, UR11 ;  /* 0x0000000b00027c02 */ /* 0x000fe20008000f00 */
[----:B------:R-:W-:Y:S01]  /*28a0*/  IMAD.U32 R3, RZ, RZ, UR10 ;  /* 0x0000000aff037e24 */ /* 0x000fe2000f8e00ff */
[----:B------:R-:W-:-:S07]  /*28b0*/  MOV R6, 0x28d0 ;  /* 0x000028d000067802 */ /* 0x000fce0000000f00 */
[----:B------:R-:W-:Y:S05]  /*28c0*/  CALL.REL.NOINC `($__internal_172_$__cuda_sm20_div_s64) ;  /* 0x0000000c00ac7944 */ /* 0x000fea0003c00000 */
[----:B------:R-:W-:Y:S01]  /*28d0*/  IADD3 R17, PT, PT, -R9, RZ, RZ ;  /* 0x000000ff09117210 */ /* 0x000fe20007ffe1ff */
[----:B------:R-:W-:-:S04]  /*28e0*/  IMAD.MOV.U32 R12, RZ, RZ, R9 ;  /* 0x000000ffff0c7224 */ /* 0x000fc800078e0009 */
[----:B------:R-:W-:-:S07]  /*28f0*/  IMAD R17, R17, UR11, R16 ;  /* 0x0000000b11117c24 */ /* 0x000fce000f8e0210 */
.L_x_5238:
[----:B------:R-:W-:Y:S05]  /*2900*/  BSYNC.RECONVERGENT B0 ;  /* 0x0000000000007941 */ /* 0x000fea0003800200 */
.L_x_5236:
[----:B------:R-:W-:Y:S01]  /*2910*/  UMOV UR6, 0x6c ;  /* 0x0000006c00067882 */ /* 0x000fe20000000000 */
[----:B------:R-:W0:Y:S01]  /*2920*/  LDCU UR8, c[0x0][UR8+0x4c4] ;  /* 0x00009880080877ac */ /* 0x000e220008000800 */
[----:B------:R-:W-:Y:S02]  /*2930*/  ULEA UR6, UR9, UR6, 0x2 ;  /* 0x0000000609067291 */ /* 0x000fe4000f8e10ff */
[----:B------:R-:W-:-:S10]  /*2940*/  UIADD3 UR4, UPT, UPT, UR4, -0x4, URZ ;  /* 0xfffffffc04047890 */ /* 0x000fd4000fffe0ff */
[----:B------:R-:W1:Y:S01]  /*2950*/  LDCU UR6, c[0x0][UR6+0x380] ;  /* 0x00007000060677ac */ /* 0x000e620008000800 */
[C---:B0-----:R-:W-:Y:S02]  /*2960*/  IMAD R20, R17.reuse, UR8, R20 ;  /* 0x0000000811147c24 */ /* 0x041fe4000f8e0214 */
[----:B-1----:R-:W-:-:S07]  /*2970*/  IMAD R22, R17, UR6, R22 ;  /* 0x0000000611167c24 */ /* 0x002fce000f8e0216 */
.L_x_5226:
        /* <DEDUP_REMOVED lines=33> */
.L_x_5241:
        /* <DEDUP_REMOVED lines=10> */
.L_x_5242:
[----:B------:R-:W-:Y:S05]  /*2c30*/  BSYNC.RECONVERGENT B0 ;  /* 0x0000000000007941 */ /* 0x000fea0003800200 */
.L_x_5240:
        /* <DEDUP_REMOVED lines=36> */
.L_x_5244:
        /* <DEDUP_REMOVED lines=9> */
.L_x_5245:
[----:B------:R-:W-:Y:S05]  /*2f10*/  BSYNC.RECONVERGENT B0 ;  /* 0x0000000000007941 */ /* 0x000fea0003800200 */
.L_x_5243:
[----:B------:R-:W-:Y:S01]  /*2f20*/  UMOV UR5, 0x6c ;  /* 0x0000006c00057882 */ /* 0x000fe20000000000 */
[----:B------:R-:W0:Y:S01]  /*2f30*/  LDCU UR7, c[0x0][UR7+0x4c4] ;  /* 0x00009880070777ac */ /* 0x000e220008000800 */
[----:B------:R-:W-:Y:S02]  /*2f40*/  ULEA UR5, UR8, UR5, 0x2 ;  /* 0x0000000508057291 */ /* 0x000fe4000f8e10ff */
[----:B------:R-:W-:-:S10]  /*2f50*/  UIADD3 UR4, UPT, UPT, UR4, -0x2, URZ ;  /* 0xfffffffe04047890 */ /* 0x000fd4000fffe0ff */
[----:B------:R-:W1:Y:S01]  /*2f60*/  LDCU UR5, c[0x0][UR5+0x380] ;  /* 0x00007000050577ac */ /* 0x000e620008000800 */
[C---:B0-----:R-:W-:Y:S02]  /*2f70*/  IMAD R20, R17.reuse, UR7, R20 ;  /* 0x0000000711147c24 */ /* 0x041fe4000f8e0214 */
[----:B-1----:R-:W-:-:S07]  /*2f80*/  IMAD R22, R17, UR5, R22 ;  /* 0x0000000511167c24 */ /* 0x002fce000f8e0216 */
.L_x_5239:
        /* <DEDUP_REMOVED lines=29> */
.L_x_5247:
[----:B------:R-:W-:Y:S01]  /*3160*/  IMAD.MOV.U32 R3, RZ, RZ, R8 ;  /* 0x000000ffff037224 */ /* 0x000fe200078e0008 */
[----:B------:R-:W-:-:S07]  /*3170*/  MOV R2, 0x3190 ;  /* 0x0000319000027802 */ /* 0x000fce0000000f00 */
[----:B------:R-:W-:Y:S05]  /*3180*/  CALL.REL.NOINC `($__internal_173_$__cuda_sm20_rem_s64) ;  /* 0x0000000800d87944 */ /* 0x000fea0003c00000 */
.L_x_5248:
[----:B------:R-:W-:Y:S05]  /*3190*/  BSYNC.RECONVERGENT B0 ;  /* 0x0000000000007941 */ /* 0x000fea0003800200 */
.L_x_5246:
[----:B------:R-:W0:Y:S01]  /*31a0*/  LDCU UR4, c[0x0][UR6+0x4c4] ;  /* 0x00009880060477ac */ /* 0x000e220008000800 */
[----:B------:R-:W1:Y:S01]  /*31b0*/  LDCU UR6, c[0x0][UR6+0x3ec] ;  /* 0x00007d80060677ac */ /* 0x000e620008000800 */
[C---:B0-----:R-:W-:Y:S02]  /*31c0*/  IMAD R20, R12.reuse, UR4, R20 ;  /* 0x000000040c147c24 */ /* 0x041fe4000f8e0214 */
[----:B-1----:R-:W-:-:S07]  /*31d0*/  IMAD R22, R12, UR6, R22 ;  /* 0x000000060c167c24 */ /* 0x002fce000f8e0216 */
.L_x_5199:
        /* <DEDUP_REMOVED lines=8> */
[----:B0-----:R-:W-:-:S02]  /*3260*/  ISETP.GT.U32.AND P0, PT, R2, UR6, PT ;  /* 0x0000000602007c0c */ /* 0x001fc4000bf04070 */
        /* <DEDUP_REMOVED lines=31> */
.L_x_5252:
[----:B------:R-:W-:Y:S05]  /*3460*/  BSYNC.RECONVERGENT B1 ;  /* 0x0000000000017941 */ /* 0x000fea0003800200 */
.L_x_5251:
[----:B------:R-:W-:-:S04]  /*3470*/  IMAD.IADD R7, R4, 0x1, -R7 ;  /* 0x0000000104077824 */ /* 0x000fc800078e0a07 */
[C---:B0-----:R-:W-:Y:S01]  /*3480*/  VIADD R9, R7.reuse, 0x2 ;  /* 0x0000000207097836 */ /* 0x041fe20000000000 */
[C---:B------:R-:W-:Y:S02]  /*3490*/  ISETP.GT.U32.AND P1, PT, R7.reuse, UR6, PT ;  /* 0x0000000607007c0c */ /* 0x040fe4000bf24070 */
[C---:B------:R-:W-:Y:S02]  /*34a0*/  IADD3 R8, PT, PT, R7.reuse, 0x1, RZ ;  /* 0x0000000107087810 */ /* 0x040fe40007ffe0ff */
[----:B------:R-:W-:Y:S02]  /*34b0*/  SHF.R.S32.HI R10, RZ, 0x1f, R7 ;  /* 0x0000001fff0a7819 */ /* 0x000fe40000011407 */
[----:B------:R-:W-:Y:S02]  /*34c0*/  IADD3 R7, PT, PT, R7, 0x3, RZ ;  /* 0x0000000307077810 */ /* 0x000fe40007ffe0ff */
[----:B------:R-:W-:Y:S02]  /*34d0*/  ISETP.GT.U32.AND P3, PT, R9, UR6, PT ;  /* 0x0000000609007c0c */ /* 0x000fe4000bf64070 */
[----:B------:R-:W-:-:S02]  /*34e0*/  ISETP.GT.U32.AND P0, PT, R8, UR6, PT ;  /* 0x0000000608007c0c */ /* 0x000fc4000bf04070 */
[----:B------:R-:W-:Y:S02]  /*34f0*/  SHF.R.S32.HI R9, RZ, 0x1f, R9 ;  /* 0x0000001fff097819 */ /* 0x000fe40000011409 */
[----:B------:R-:W-:Y:S02]  /*3500*/  ISETP.GT.U32.AND P2, PT, R7, UR6, PT ;  /* 0x0000000607007c0c */ /* 0x000fe4000bf44070 */
[----:B------:R-:W-:Y:S02]  /*3510*/  SHF.R.S32.HI R8, RZ, 0x1f, R8 ;  /* 0x0000001fff087819 */ /* 0x000fe40000011408 */
[----:B------:R-:W-:Y:S02]  /*3520*/  SHF.R.S32.HI R7, RZ, 0x1f, R7 ;  /* 0x0000001fff077819 */ /* 0x000fe40000011407 */
[----:B------:R-:W-:Y:S02]  /*3530*/  ISETP.GT.AND.EX P1, PT, R10, UR7, PT, P1 ;  /* 0x000000070a007c0c */ /* 0x000fe4000bf24310 */
[----:B------:R-:W-:-:S02]  /*3540*/  ISETP.GT.AND.EX P3, PT, R9, UR7, PT, P3 ;  /* 0x0000000709007c0c */ /* 0x000fc4000bf64330 */
[----:B------:R-:W-:Y:S02]  /*3550*/  ISETP.GT.AND.EX P0, PT, R8, UR7, PT, P0 ;  /* 0x0000000708007c0c */ /* 0x000fe4000bf04300 */
[----:B------:R-:W-:Y:S02]  /*3560*/  ISETP.GT.AND.EX P2, PT, R7, UR7, PT, P2 ;  /* 0x0000000707007c0c */ /* 0x000fe4000bf44320 */
[----:B-----5:R-:W-:Y:S02]  /*3570*/  SEL R6, R6, RZ, !P1 ;  /* 0x000000ff06067207 */ /* 0x020fe40004800000 */
[----:B------:R-:W-:Y:S02]  /*3580*/  SEL R5, R5, RZ, !P3 ;  /* 0x000000ff05057207 */ /* 0x000fe40005800000 */
[----:B------:R-:W-:Y:S02]  /*3590*/  SEL R3, R3, RZ, !P0 ;  /* 0x000000ff03037207 */ /* 0x000fe40004000000 */
[----:B------:R-:W-:-:S02]  /*35a0*/  SEL R2, R2, RZ, !P2 ;  /* 0x000000ff02027207 */ /* 0x000fc40005000000 */
[----:B------:R-:W-:Y:S02]  /*35b0*/  PRMT R11, R6, 0x7610, R11 ;  /* 0x00007610060b7816 */ /* 0x000fe4000000000b */
[----:B------:R-:W-:Y:S02]  /*35c0*/  PRMT R6, R5, 0x7610, R6 ;  /* 0x0000761005067816 */ /* 0x000fe40000000006 */
[----:B------:R-:W-:Y:S02]  /*35d0*/  PRMT R8, R3, 0x7610, R8 ;  /* 0x0000761003087816 */ /* 0x000fe40000000008 */
[----:B------:R-:W-:-:S07]  /*35e0*/  PRMT R5, R2, 0x7610, R5 ;  /* 0x0000761002057816 */ /* 0x000fce0000000005 */
.L_x_5250:
[----:B------:R-:W-:Y:S05]  /*35f0*/  BSYNC.RECONVERGENT B0 ;  /* 0x0000000000007941 */ /* 0x000fea0003800200 */
.L_x_5249:
        /* <DEDUP_REMOVED lines=24> */
        .weak           $__internal_172_$__cuda_sm20_div_s64
        .type           $__internal_172_$__cuda_sm20_div_s64,@function
        .size           $__internal_172_$__cuda_sm20_div_s64,($__internal_173_$__cuda_sm20_rem_s64 - $__internal_172_$__cuda_sm20_div_s64)
$__internal_172_$__cuda_sm20_div_s64:
        /* <DEDUP_REMOVED lines=86> */
[----:B------:R-:W-:Y:S06]  /*3ce0*/  RET.REL.NODEC R10 `(_ZN2at6native16triu_tril_kernelIsiLb0ELi4ELb0EEEvNS_4cuda6detail10TensorInfoIT_T0_EENS4_IKS5_S6_EEllS6_) ;  /* 0xffffffc00ac47950 */ /* 0x000fec0003c3ffff */
        .weak           $__internal_173_$__cuda_sm20_rem_s64
        .type           $__internal_173_$__cuda_sm20_rem_s64,@function
        .size           $__internal_173_$__cuda_sm20_rem_s64,(.L_x_6463 - $__internal_173_$__cuda_sm20_rem_s64)
$__internal_173_$__cuda_sm20_rem_s64:
        /* <DEDUP_REMOVED lines=74> */
[----:B------:R-:W-:Y:S06]  /*4190*/  RET.REL.NODEC R2 `(_ZN2at6native16triu_tril_kernelIsiLb0ELi4ELb0EEEvNS_4cuda6detail10TensorInfoIT_T0_EENS4_IKS5_S6_EEllS6_) ;  /* 0xffffffbc02987950 */ /* 0x000fec0003c3ffff */
.L_x_5253:
        /* <DEDUP_REMOVED lines=14> */
.L_x_6463:


//--------------------- .text._ZN2at6native16triu_tril_kernelIsiLb0ELi4ELb1EEEvNS_4cuda6detail10TensorInfoIT_T0_EENS4_IKS5_S6_EEllS6_ --------------------------
	.section	.text._ZN2at6native16triu_tril_kernelIsiLb0ELi4ELb1EEEvNS_4cuda6detail10TensorInfoIT_T0_EENS4_IKS5_S6_EEllS6_,"ax",@progbits
	.align	128
        .global         _ZN2at6native16triu_tril_kernelIsiLb0ELi4ELb1EEEvNS_4cuda6detail10TensorInfoIT_T0_EENS4_IKS5_S6_EEllS6_
        .type           _ZN2at6native16triu_tril_kernelIsiLb0ELi4ELb1EEEvNS_4cuda6detail10TensorInfoIT_T0_EENS4_IKS5_S6_EEllS6_,@function
        .size           _ZN2at6native16triu_tril_kernelIsiLb0ELi4ELb1EEEvNS_4cuda6detail10TensorInfoIT_T0_EENS4_IKS5_S6_EEllS6_,(.L_x_6465 - _ZN2at6native16triu_tril_kernelIsiLb0ELi4ELb1EEEvNS_4cuda6detail10TensorInfoIT_T0_EENS4_IKS5_S6_EEllS6_)
        .other          _ZN2at6native16triu_tril_kernelIsiLb0ELi4ELb1EEEvNS_4cuda6detail10TensorInfoIT_T0_EENS4_IKS5_S6_EEllS6_,@"STO_CUDA_ENTRY STV_DEFAULT"
_ZN2at6native16triu_tril_kernelIsiLb0ELi4ELb1EEEvNS_4cuda6detail10TensorInfoIT_T0_EENS4_IKS5_S6_EEllS6_:
.text._ZN2at6native16triu_tril_kernelIsiLb0ELi4ELb1EEEvNS_4cuda6detail10TensorInfoIT_T0_EENS4_IKS5_S6_EEllS6_:
        /* <DEDUP_REMOVED lines=40> */
.L_x_5255:
[----:B------:R-:W0:Y:S01]  /*0280*/  LDCU UR6, c[0x0][0x540] ;  /* 0x0000a800ff0677ac */ /* 0x000e220008000800 */
[----:B------:R-:W-:Y:S01]  /*0290*/  MOV R20, R6 ;  /* 0x0000000600147202 */ /* 0x000fe20000000f00 */
[----:B------:R-:W-:Y:S01]  /*02a0*/  IMAD.U32 R4, RZ, RZ, UR4 ;  /* 0x00000004ff047e24 */ /* 0x000fe2000f8e00ff */
[----:B------:R-:W-:Y:S01]  /*02b0*/  MOV R8, 0x2e0 ;  /* 0x000002e000087802 */ /* 0x000fe20000000f00 */
[----:B0-----:R-:W-:-:S07]  /*02c0*/  IMAD.U32 R3, RZ, RZ, UR6 ;  /* 0x00000006ff037e24 */ /* 0x001fce000f8e00ff */
[----:B------:R-:W-:Y:S05]  /*02d0*/  CALL.REL.NOINC `($__internal_174_$__cuda_sm20_div_s64) ;  /* 0x0000003000c07944 */ /* 0x000fea0003c00000 */
[----:B------:R-:W0:Y:S01]  /*02e0*/  LDCU UR6, c[0x0][0x540] ;  /* 0x0000a800ff0677ac */ /* 0x000e220008000800 */
[----:B------:R-:W-:-:S05]  /*02f0*/  IADD3 R3, PT, PT, -R10, RZ, RZ ;  /* 0x000000ff0a037210 */ /* 0x000fca0007ffe1ff */
[----:B0-----:R-:W-:-:S07]  /*0300*/  IMAD R6, R3, UR6, R6 ;  /* 0x0000000603067c24 */ /* 0x001fce000f8e0206 */
.L_x_5256:
[----:B------:R-:W-:Y:S05]  /*0310*/  BSYNC.RECONVERGENT B0 ;  /* 0x0000000000007941 */ /* 0x000fea0003800200 */
.L_x_5254:
        /* <DEDUP_REMOVED lines=26> */
.L_x_5258:
[----:B------:R-:W-:Y:S01]  /*04c0*/  IMAD.MOV.U32 R16, RZ, RZ, R10 ;  /* 0x000000ffff107224 */ /* 0x000fe200078e000a */
[----:B------:R-:W-:Y:S02]  /*04d0*/  MOV R15, R11 ;  /* 0x0000000b000f7202 */ /* 0x000fe40000000f00 */
[----:B------:R-:W-:-:S07]  /*04e0*/  MOV R18, 0x500 ;  /* 0x0000050000127802 */ /* 0x000fce0000000f00 */
[----:B------:R-:W-:Y:S05]  /*04f0*/  CALL.REL.NOINC `($__internal_175_$__cuda_sm20_rem_s64) ;  /* 0x0000003400907944 */ /* 0x000fea0003c00000 */
[----:B------:R-:W-:-:S07]  /*0500*/  IMAD.MOV.U32 R21, RZ, RZ, R13 ;  /* 0x000000ffff157224 */ /* 0x000fce00078e000d */
.L_x_5259:
[----:B------:R-:W-:Y:S05]  /*0510*/  BSYNC.RECONVERGENT B0 ;  /* 0x0000000000007941 */ /* 0x000fea0003800200 */
.L_x_5257:
        /* <DEDUP_REMOVED lines=31> */
.L_x_5261:
[----:B------:R-:W-:Y:S01]  /*0710*/  MOV R20, R10 ;  /* 0x0000000a00147202 */ /* 0x000fe20000000f00 */
[----:B------:R-:W-:Y:S01]  /*0720*/  IMAD.MOV.U32 R5, RZ, RZ, R11 ;  /* 0x000000ffff057224 */ /* 0x000fe200078e000b */
[----:B------:R-:W-:Y:S01]  /*0730*/  MOV R8, 0x760 ;  /* 0x0000076000087802 */ /* 0x000fe20000000f00 */
[----:B------:R-:W-:-:S07]  /*0740*/  IMAD.MOV.U32 R4, RZ, RZ, R7 ;  /* 0x000000ffff047224 */ /* 0x000fce00078e0007 */
[----:B-1----:R-:W-:Y:S05]  /*0750*/  CALL.REL.NOINC `($__internal_174_$__cuda_sm20_div_s64) ;  /* 0x0000002c00a07944 */ /* 0x002fea0003c00000 */
[----:B------:R-:W-:-:S07]  /*0760*/  MOV R13, R10 ;  /* 0x0000000a000d7202 */ /* 0x000fce0000000f00 */
.L_x_5262:
[----:B------:R-:W-:Y:S05]  /*0770*/  BSYNC.RECONVERGENT B0 ;  /* 0x0000000000007941 */ /* 0x000fea0003800200 */
.L_x_5260:
        /* <DEDUP_REMOVED lines=14> */
.L_x_5289:
        /* <DEDUP_REMOVED lines=30> */
.L_x_5266:
[----:B------:R-:W-:Y:S01]  /*0a40*/  IMAD.MOV.U32 R5, RZ, RZ, R11 ;  /* 0x000000ffff057224 */ /* 0x000fe200078e000b */
[----:B------:R-:W-:Y:S01]  /*0a50*/  MOV R3, UR6 ;  /* 0x0000000600037c02 */ /* 0x000fe20008000f00 */
[----:B------:R-:W-:Y:S01]  /*0a60*/  IMAD.MOV.U32 R20, RZ, RZ, R13 ;  /* 0x000000ffff147224 */ /* 0x000fe200078e000d */
[----:B------:R-:W-:Y:S01]  /*0a70*/  MOV R8, 0xaa0 ;  /* 0x00000aa000087802 */ /* 0x000fe20000000f00 */
[----:B------:R-:W-:-:S07]  /*0a80*/  IMAD.U32 R4, RZ, RZ, UR8 ;  /* 0x00000008ff047e24 */ /* 0x000fce000f8e00ff */
[----:B------:R-:W-:Y:S05]  /*0a90*/  CALL.REL.NOINC `($__internal_174_$__cuda_sm20_div_s64) ;  /* 0x0000002800d07944 */ /* 0x000fea0003c00000 */
[----:B------:R-:W-:Y:S01]  /*0aa0*/  IMAD.MOV R4, RZ, RZ, -R10 ;  /* 0x000000ffff047224 */ /* 0x000fe200078e0a0a */
[----:B------:R-:W-:Y:S01]  /*0ab0*/  MOV R22, R10 ;  /* 0x0000000a00167202 */ /* 0x000fe20000000f00 */
[----:B------:R-:W-:Y:S02]  /*0ac0*/  IMAD.MOV.U32 R23, RZ, RZ, R11 ;  /* 0x000000ffff177224 */ /* 0x000fe400078e000b */
[----:B------:R-:W-:-:S07]  /*0ad0*/  IMAD R4, R4, UR6, R13 ;  /* 0x0000000604047c24 */ /* 0x000fce000f8e020d */
.L_x_5267:
[----:B------:R-:W-:Y:S05]  /*0ae0*/  BSYNC.RECONVERGENT B0 ;  /* 0x0000000000007941 */ /* 0x000fea0003800200 */
.L_x_5265:
        /* <DEDUP_REMOVED lines=34> */
.L_x_5269:
[----:B------:R-:W-:Y:S01]  /*0d10*/  IMAD.MOV.U32 R20, RZ, RZ, R22 ;  /* 0x000000ffff147224 */ /* 0x000fe200078e0016 */
[----:B------:R-:W-:Y:S01]  /*0d20*/  MOV R5, R23 ;  /* 0x0000001700057202 */ /* 0x000fe20000000f00 */
[----:B------:R-:W-:Y:S01]  /*0d30*/  IMAD.U32 R3, RZ, RZ, UR9 ;  /* 0x00000009ff037e24 */ /* 0x000fe2000f8e00ff */
[----:B------:R-:W-:Y:S01]  /*0d40*/  MOV R8, 0xd70 ;  /* 0x00000d7000087802 */ /* 0x000fe20000000f00 */
[----:B------:R-:W-:-:S07]  /*0d50*/  IMAD.U32 R4, RZ, RZ, UR7 ;  /* 0x00000007ff047e24 */ /* 0x000fce000f8e00ff */
[----:B------:R-:W-:Y:S05]  /*0d60*/  CALL.REL.NOINC `($__internal_174_$__cuda_sm20_div_s64) ;  /* 0x00000028001c7944 */ /* 0x000fea0003c00000 */
[----:B------:R-:W-:Y:S01]  /*0d70*/  IADD3 R3, PT, PT, -R10, RZ, RZ ;  /* 0x000000ff0a037210 */ /* 0x000fe20007ffe1ff */
[----:B------:R-:W-:Y:S02]  /*0d80*/  IMAD.MOV.U32 R16, RZ, RZ, R10 ;  /* 0x000000ffff107224 */ /* 0x000fe400078e000a */
[----:B------:R-:W-:Y:S02]  /*0d90*/  IMAD.MOV.U32 R17, RZ, RZ, R11 ;  /* 0x000000ffff117224 */ /* 0x000fe400078e000b */
[----:B------:R-:W-:-:S07]  /*0da0*/  IMAD R22, R3, UR9, R22 ;  /* 0x0000000903167c24 */ /* 0x000fce000f8e0216 */
.L_x_5270:
[----:B------:R-:W-:Y:S05]  /*0db0*/  BSYNC.RECONVERGENT B0 ;  /* 0x0000000000007941 */ /* 0x000fea0003800200 */
.L_x_5268:
        /* <DEDUP_REMOVED lines=34> */
.L_x_5272:
[----:B------:R-:W-:Y:S01]  /*0fe0*/  MOV R20, R16 ;  /* 0x0000001000147202 */ /* 0x000fe20000000f00 */
[----:B------:R-:W-:Y:S01]  /*0ff0*/  IMAD.MOV.U32 R5, RZ, RZ, R17 ;  /* 0x000000ffff057224 */ /* 0x000fe200078e0011 */
[----:B------:R-:W-:Y:S01]  /*1000*/  MOV R4, UR8 ;  /* 0x0000000800047c02 */ /* 0x000fe20008000f00 */
[----:B------:R-:W-:Y:S01]  /*1010*/  IMAD.U32 R3, RZ, RZ, UR9 ;  /* 0x00000009ff037e24 */ /* 0x000fe2000f8e00ff */
[----:B------:R-:W-:-:S07]  /*1020*/  MOV R8, 0x1040 ;  /* 0x0000104000087802 */ /* 0x000fce0000000f00 */
[----:B------:R-:W-:Y:S05]  /*1030*/  CALL.REL.NOINC `($__internal_174_$__cuda_sm20_div_s64) ;  /* 0x0000002400687944 */ /* 0x000fea0003c00000 */
[--C-:B------:R-:W-:Y:S01]  /*1040*/  IMAD.MOV R3, RZ, RZ, -R10.reuse ;  /* 0x000000ffff037224 */ /* 0x100fe200078e0a0a */
[----:B------:R-:W-:Y:S01]  /*1050*/  MOV R13, R11 ;  /* 0x0000000b000d7202 */ /* 0x000fe20000000f00 */
[----:B------:R-:W-:Y:S02]  /*1060*/  IMAD.MOV.U32 R12, RZ, RZ, R10 ;  /* 0x000000ffff0c7224 */ /* 0x000fe400078e000a */
[----:B------:R-:W-:-:S07]  /*1070*/  IMAD R16, R3, UR9, R16 ;  /* 0x0000000903107c24 */ /* 0x000fce000f8e0210 */
.L_x_5273:
[----:B------:R-:W-:Y:S05]  /*1080*/  BSYNC.RECONVERGENT B0 ;  /* 0x0000000000007941 */ /* 0x000fea0003800200 */
.L_x_5271:
        /* <DEDUP_REMOVED lines=34> */
.L_x_5275:
        /* <DEDUP_REMOVED lines=10> */
.L_x_5276:
[----:B------:R-:W-:Y:S05]  /*1350*/  BSYNC.RECONVERGENT B0 ;  /* 0x0000000000007941 */ /* 0x000fea0003800200 */
.L_x_5274:
        /* <DEDUP_REMOVED lines=34> */
.L_x_5278:
[----:B------:R-:W-:Y:S01]  /*1580*/  IMAD.MOV.U32 R20, RZ, RZ, R16 ;  /* 0x000000ffff147224 */ /* 0x000fe200078e0010 */
[----:B------:R-:W-:Y:S01]  /*1590*/  MOV R5, R17 ;  /* 0x0000001100057202 */ /* 0x000fe20000000f00 */
[----:B------:R-:W-:Y:S01]  /*15a0*/  IMAD.U32 R3, RZ, RZ, UR10 ;  /* 0x0000000aff037e24 */ /* 0x000fe2000f8e00ff */
[----:B------:R-:W-:Y:S01]  /*15b0*/  MOV R8, 0x15e0 ;  /* 0x000015e000087802 */ /* 0x000fe20000000f00 */
[----:B------:R-:W-:-:S07]  /*15c0*/  IMAD.U32 R4, RZ, RZ, UR8 ;  /* 0x00000008ff047e24 */ /* 0x000fce000f8e00ff */
[----:B------:R-:W-:Y:S05]  /*15d0*/  CALL.REL.NOINC `($__internal_174_$__cuda_sm20_div_s64) ;  /* 0x0000002000007944 */ /* 0x000fea0003c00000 */
[----:B------:R-:W-:Y:S01]  /*15e0*/  IADD3 R3, PT, PT, -R10, RZ, RZ ;  /* 0x000000ff0a037210 */ /* 0x000fe20007ffe1ff */
[----:B------:R-:W-:Y:S01]  /*15f0*/  IMAD.MOV.U32 R12, RZ, RZ, R10 ;  /* 0x000000ffff0c7224 */ /* 0x000fe200078e000a */
[----:B------:R-:W-:-:S03]  /*1600*/  MOV R13, R11 ;  /* 0x0000000b000d7202 */ /* 0x000fc60000000f00 */
[----:B------:R-:W-:-:S07]  /*1610*/  IMAD R16, R3, UR10, R16 ;  /* 0x0000000a03107c24 */ /* 0x000fce000f8e0210 */
.L_x_5279:
[----:B------:R-:W-:Y:S05]  /*1620*/  BSYNC.RECONVERGENT B0 ;  /* 0x0000000000007941 */ /* 0x000fea0003800200 */
.L_x_5277:
        /* <DEDUP_REMOVED lines=34> */
.L_x_5281:
[----:B------:R-:W-:Y:S01]  /*1850*/  MOV R20, R12 ;  /* 0x0000000c00147202 */ /* 0x000fe20000000f00 */
[----:B------:R-:W-:Y:S01]  /*1860*/  IMAD.MOV.U32 R5, RZ, RZ, R13 ;  /* 0x000000ffff057224 */ /* 0x000fe200078e000d */
[----:B------:R-:W-:Y:S01]  /*1870*/  MOV R3, UR10 ;  /* 0x0000000a00037c02 */ /* 0x000fe20008000f00 */
[----:B------:R-:W-:Y:S01]  /*1880*/  IMAD.U32 R4, RZ, RZ, UR9 ;  /* 0x00000009ff047e24 */ /* 0x000fe2000f8e00ff */
[----:B------:R-:W-:-:S07]  /*1890*/  MOV R8, 0x18b0 ;  /* 0x000018b000087802 */ /* 0x000fce0000000f00 */
[----:B------:R-:W-:Y:S05]  /*18a0*/  CALL.REL.NOINC `($__internal_174_$__cuda_sm20_div_s64) ;  /* 0x0000001c004c7944 */ /* 0x000fea0003c00000 */
[----:B------:R-:W-:Y:S01]  /*18b0*/  IADD3 R3, PT, PT, -R10, RZ, RZ ;  /* 0x000000ff0a037210 */ /* 0x000fe20007ffe1ff */
[----:B------:R-:W-:Y:S01]  /*18c0*/  IMAD.MOV.U32 R16, RZ, RZ, R10 ;  /* 0x000000ffff107224 */ /* 0x000fe200078e000a */
[----:B------:R-:W-:-:S03]  /*18d0*/  MOV R17, R11 ;  /* 0x0000000b00117202 */ /* 0x000fc60000000f00 */
[----:B------:R-:W-:-:S07]  /*18e0*/  IMAD R12, R3, UR10, R12 ;  /* 0x0000000a030c7c24 */ /* 0x000fce000f8e020c */
.L_x_5282:
[----:B------:R-:W-:Y:S05]  /*18f0*/  BSYNC.RECONVERGENT B0 ;  /* 0x0000000000007941 */ /* 0x000fea0003800200 */
.L_x_5280:
        /* <DEDUP_REMOVED lines=34> */
.L_x_5284:
        /* <DEDUP_REMOVED lines=10> */
.L_x_5285:
[----:B------:R-:W-:Y:S05]  /*1bc0*/  BSYNC.RECONVERGENT B0 ;  /* 0x0000000000007941 */ /* 0x000fea0003800200 */
.L_x_5283:
        /* <DEDUP_REMOVED lines=33> */
.L_x_5287:
[----:B------:R-:W-:Y:S01]  /*1de0*/  MOV R20, R12 ;  /* 0x0000000c00147202 */ /* 0x000fe20000000f00 */
[----:B------:R-:W-:Y:S01]  /*1df0*/  IMAD.MOV.U32 R5, RZ, RZ, R13 ;  /* 0x000000ffff057224 */ /* 0x000fe200078e000d */
[----:B------:R-:W-:Y:S01]  /*1e00*/  MOV R3, UR8 ;  /* 0x0000000800037c02 */ /* 0x000fe20008000f00 */
[----:B------:R-:W-:Y:S01]  /*1e10*/  IMAD.U32 R4, RZ, RZ, UR9 ;  /* 0x00000009ff047e24 */ /* 0x000fe2000f8e00ff */
[----:B------:R-:W-:-:S07]  /*1e20*/  MOV R8, 0x1e40 ;  /* 0x00001e4000087802 */ /* 0x000fce0000000f00 */
[----:B------:R-:W-:Y:S05]  /*1e30*/  CALL.REL.NOINC `($__internal_174_$__cuda_sm20_div_s64) ;  /* 0x0000001400e87944 */ /* 0x000fea0003c00000 */
[----:B------:R-:W-:Y:S01]  /*1e40*/  IADD3 R3, PT, PT, -R10, RZ, RZ ;  /* 0x000000ff0a037210 */ /* 0x000fe20007ffe1ff */
[----:B------:R-:W-:-:S04]  /*1e50*/  IMAD.MOV.U32 R13, RZ, RZ, R10 ;  /* 0x000000ffff0d7224 */ /* 0x000fc800078e000a */
[----:B------:R-:W-:-:S07]  /*1e60*/  IMAD R12, R3, UR8, R12 ;  /* 0x00000008030c7c24 */ /* 0x000fce000f8e020c */
.L_x_5288:
[----:B------:R-:W-:Y:S05]  /*1e70*/  BSYNC.RECONVERGENT B0 ;  /* 0x0000000000007941 */ /* 0x000fea0003800200 */
.L_x_5286:
        /* <DEDUP_REMOVED lines=9> */
.L_x_5264:
        /* <DEDUP_REMOVED lines=34> */
.L_x_5292:
[----:B------:R-:W-:Y:S01]  /*2130*/  IMAD.MOV.U32 R5, RZ, RZ, R11 ;  /* 0x000000ffff057224 */ /* 0x000fe200078e000b */
[----:B------:R-:W-:Y:S01]  /*2140*/  MOV R20, R13 ;  /* 0x0000000d00147202 */ /* 0x000fe20000000f00 */
[----:B------:R-:W-:Y:S01]  /*2150*/  IMAD.U32 R3, RZ, RZ, UR5 ;  /* 0x00000005ff037e24 */ /* 0x000fe2000f8e00ff */
[----:B------:R-:W-:Y:S02]  /*2160*/  MOV R4, UR6 ;  /* 0x0000000600047c02 */ /* 0x000fe40008000f00 */
[----:B------:R-:W-:-:S07]  /*2170*/  MOV R8, 0x2190 ;  /* 0x0000219000087802 */ /* 0x000fce0000000f00 */
[----:B------:R-:W-:Y:S05]  /*2180*/  CALL.REL.NOINC `($__internal_174_$__cuda_sm20_div_s64) ;  /* 0x0000001400147944 */ /* 0x000fea0003c00000 */
[----:B------:R-:W-:Y:S01]  /*2190*/  IMAD.MOV R4, RZ, RZ, -R10 ;  /* 0x000000ffff047224 */ /* 0x000fe200078e0a0a */
[----:B------:R-:W-:Y:S01]  /*21a0*/  MOV R16, R10 ;  /* 0x0000000a00107202 */ /* 0x000fe20000000f00 */
[----:B------:R-:W-:Y:S02]  /*21b0*/  IMAD.MOV.U32 R17, RZ, RZ, R11 ;  /* 0x000000ffff117224 */ /* 0x000fe400078e000b */
[----:B------:R-:W-:-:S07]  /*21c0*/  IMAD R4, R4, UR5, R13 ;  /* 0x0000000504047c24 */ /* 0x000fce000f8e020d */
.L_x_5293:
[----:B------:R-:W-:Y:S05]  /*21d0*/  BSYNC.RECONVERGENT B0 ;  /* 0x0000000000007941 */ /* 0x000fea0003800200 */
.L_x_5291:
        /* <DEDUP_REMOVED lines=34> */
.L_x_5295:
        /* <DEDUP_REMOVED lines=10> */
.L_x_5296:
[----:B------:R-:W-:Y:S05]  /*24a0*/  BSYNC.RECONVERGENT B0 ;  /* 0x0000000000007941 */ /* 0x000fea0003800200 */
.L_x_5294:
        /* <DEDUP_REMOVED lines=34> */
.L_x_5298:
        /* <DEDUP_REMOVED lines=10> */
.L_x_5299:
[----:B------:R-:W-:Y:S05]  /*2770*/  BSYNC.RECONVERGENT B0 ;  /* 0x0000000000007941 */ /* 0x000fea0003800200 */
.L_x_5297:
        /* <DEDUP_REMOVED lines=34> */
.L_x_5301:
[----:B------:R-:W-:Y:S01]  /*29a0*/  IMAD.MOV.U32 R20, RZ, RZ, R16 ;  /* 0x000000ffff147224 */ /* 0x000fe200078e0010 */
[----:B------:R-:W-:Y:S01]  /*29b0*/  MOV R5, R17 ;  /* 0x0000001100057202 */ /* 0x000fe20000000f00 */
[----:B------:R-:W-:Y:S01]  /*29c0*/  IMAD.U32 R3, RZ, RZ, UR8 ;  /* 0x00000008ff037e24 */ /* 0x000fe2000f8e00ff */
[----:B------:R-:W-:Y:S02]  /*29d0*/  MOV R4, UR7 ;  /* 0x0000000700047c02 */ /* 0x000fe40008000f00 */
[----:B------:R-:W-:-:S07]  /*29e0*/  MOV R8, 0x2a00 ;  /* 0x00002a0000087802 */ /* 0x000fce0000000f00 */
[----:B------:R-:W-:Y:S05]  /*29f0*/  CALL.REL.NOINC `($__internal_174_$__cuda_sm20_div_s64) ;  /* 0x0000000800f87944 */ /* 0x000fea0003c00000 */
[----:B------:R-:W-:Y:S01]  /*2a00*/  IMAD.MOV R3, RZ, RZ, -R10 ;  /* 0x000000ffff037224 */ /* 0x000fe200078e0a0a */
[----:B------:R-:W-:-:S03]  /*2a10*/  MOV R13, R10 ;  /* 0x0000000a000d7202 */ /* 0x000fc60000000f00 */
[----:B------:R-:W-:-:S07]  /*2a20*/  IMAD R16, R3, UR8, R16 ;  /* 0x0000000803107c24 */ /* 0x000fce000f8e0210 */
.L_x_5302:
[----:B------:R-:W-:Y:S05]  /*2a30*/  BSYNC.RECONVERGENT B0 ;  /* 0x0000000000007941 */ /* 0x000fea0003800200 */
.L_x_5300:
[----:B------:R-:W-:Y:S01]  /*2a40*/  UMOV UR5, 0x6c ;  /* 0x0000006c00057882 */ /* 0x000fe20000000000 */
[----:B------:R-:W-:Y:S02]  /*2a50*/  UIADD3 UR4, UPT, UPT, UR4, -0x4, URZ ;  /* 0xfffffffc04047890 */ /* 0x000fe4000fffe0ff */
[----:B------:R-:W-:-:S12]  /*2a60*/  ULEA UR5, UR6, UR5, 0x2 ;  /* 0x0000000506057291 */ /* 0x000fd8000f8e10ff */
[----:B------:R-:W0:Y:S02]  /*2a70*/  LDCU UR5, c[0x0][UR5+0x380] ;  /* 0x00007000050577ac */ /* 0x000e240008000800 */
[----:B0-----:R-:W-:-:S07]  /*2a80*/  IMAD R21, R16, UR5, R21 ;  /* 0x0000000510157c24 */ /* 0x001fce000f8e0215 */
.L_x_5290:
        /* <DEDUP_REMOVED lines=33> */
.L_x_5305:
        /* <DEDUP_REMOVED lines=10> */
.L_x_5306:
[----:B------:R-:W-:Y:S05]  /*2d40*/  BSYNC.RECONVERGENT B0 ;  /* 0x0000000000007941 */ /* 0x000fea0003800200 */
.L_x_5304:
        /* <DEDUP_REMOVED lines=34> */
.L_x_5308:
        /* <DEDUP_REMOVED lines=9> */
.L_x_5309:
[----:B------:R-:W-:Y:S05]  /*3000*/  BSYNC.RECONVERGENT B0 ;  /* 0x0000000000007941 */ /* 0x000fea0003800200 */
.L_x_5307:
[----:B------:R-:W-:Y:S01]  /*3010*/  UMOV UR5, 0x6c ;  /* 0x0000006c00057882 */ /* 0x000fe20000000000 */
[----:B------:R-:W-:Y:S02]  /*3020*/  UIADD3 UR4, UPT, UPT, UR4, -0x2, URZ ;  /* 0xfffffffe04047890 */ /* 0x000fe4000fffe0ff */
[----:B------:R-:W-:-:S12]  /*3030*/  ULEA UR5, UR7, UR5, 0x2 ;  /* 0x0000000507057291 */ /* 0x000fd8000f8e10ff */
[----:B------:R-:W0:Y:S02]  /*3040*/  LDCU UR5, c[0x0][UR5+0x380] ;  /* 0x00007000050577ac */ /* 0x000e240008000800 */
[----:B0-----:R-:W-:-:S07]  /*3050*/  IMAD R21, R16, UR5, R21 ;  /* 0x0000000510157c24 */ /* 0x001fce000f8e0215 */
.L_x_5303:
        /* <DEDUP_REMOVED lines=29> */
.L_x_5311:
[----:B------:R-:W-:Y:S01]  /*3230*/  MOV R16, R13 ;  /* 0x0000000d00107202 */ /* 0x000fe20000000f00 */
[----:B------:R-:W-:Y:S01]  /*3240*/  IMAD.MOV.U32 R15, RZ, RZ, R11 ;  /* 0x000000ffff0f7224 */ /* 0x000fe200078e000b */
[----:B------:R-:W-:Y:S01]  /*3250*/  MOV R3, UR5 ;  /* 0x0000000500037c02 */ /* 0x000fe20008000f00 */
[----:B------:R-:W-:Y:S01]  /*3260*/  IMAD.U32 R7, RZ, RZ, UR6 ;  /* 0x00000006ff077e24 */ /* 0x000fe2000f8e00ff */
[----:B------:R-:W-:-:S07]  /*3270*/  MOV R18, 0x3290 ;  /* 0x0000329000127802 */ /* 0x000fce0000000f00 */
[----:B------:R-:W-:Y:S05]  /*3280*/  CALL.REL.NOINC `($__internal_175_$__cuda_sm20_rem_s64) ;  /* 0x00000008002c7944 */ /* 0x000fea0003c00000 */
.L_x_5312:
[----:B------:R-:W-:Y:S05]  /*3290*/  BSYNC.RECONVERGENT B0 ;  /* 0x0000000000007941 */ /* 0x000fea0003800200 */
.L_x_5310:
[----:B------:R-:W-:Y:S02]  /*32a0*/  UMOV UR5, 0x6c ;  /* 0x0000006c00057882 */ /* 0x000fe40000000000 */
[----:B------:R-:W-:-:S12]  /*32b0*/  ULEA UR5, UR4, UR5, 0x2 ;  /* 0x0000000504057291 */ /* 0x000fd8000f8e10ff */
[----:B------:R-:W0:Y:S02]  /*32c0*/  LDCU UR5, c[0x0][UR5+0x380] ;  /* 0x00007000050577ac */ /* 0x000e240008000800 */
[----:B0-----:R-:W-:-:S07]  /*32d0*/  IMAD R21, R13, UR5, R21 ;  /* 0x000000050d157c24 */ /* 0x001fce000f8e0215 */
.L_x_5263:
        /* <DEDUP_REMOVED lines=48> */
        .weak           $__internal_174_$__cuda_sm20_div_s64
        .type           $__internal_174_$__cuda_sm20_div_s64,@function
        .size           $__internal_174_$__cuda_sm20_div_s64,($__internal_175_$__cuda_sm20_rem_s64 - $__internal_174_$__cuda_sm20_div_s64)
$__internal_174_$__cuda_sm20_div_s64:
        /* <DEDUP_REMOVED lines=85> */
[----:B------:R-:W-:Y:S06]  /*3b30*/  RET.REL.NODEC R8 `(_ZN2at6native16triu_tril_kernelIsiLb0ELi4ELb1EEEvNS_4cuda6detail10TensorInfoIT_T0_EENS4_IKS5_S6_EEllS6_) ;  /* 0xffffffc408307950 */ /* 0x000fec0003c3ffff */
        .weak           $__internal_175_$__cuda_sm20_rem_s64
        .type           $__internal_175_$__cuda_sm20_rem_s64,@function
        .size           $__internal_175_$__cuda_sm20_rem_s64,(.L_x_6465 - $__internal_175_$__cuda_sm20_rem_s64)
$__internal_175_$__cuda_sm20_rem_s64:
        /* <DEDUP_REMOVED lines=74> */
[----:B------:R-:W-:Y:S06]  /*3fe0*/  RET.REL.NODEC R18 `(_ZN2at6native16triu_tril_kernelIsiLb0ELi4ELb1EEEvNS_4cuda6detail10TensorInfoIT_T0_EENS4_IKS5_S6_EEllS6_) ;  /* 0xffffffc012047950 */ /* 0x000fec0003c3ffff */
.L_x_5313:
        /* <DEDUP_REMOVED lines=9> */
.L_x_6465:


//--------------------- .text._ZN2at6native16triu_tril_kernelIllLb0ELi1ELb0EEEvNS_4cuda6detail10TensorInfoIT_T0_EENS4_IKS5_S6_EEllS6_ --------------------------
	.section	.text._ZN2at6native16triu_tril_kernelIllLb0ELi1ELb0EEEvNS_4cuda6detail10TensorInfoIT_T0_EENS4_IKS5_S6_EEllS6_,"ax",@progbits
	.align	128
        .global         _ZN2at6native16triu_tril_kernelIllLb0ELi1ELb0EEEvNS_4cuda6detail10TensorInfoIT_T0_EENS4_IKS5_S6_EEllS6_
        .type           _ZN2at6native16triu_tril_kernelIllLb0ELi1ELb0EEEvNS_4cuda6detail10TensorInfoIT_T0_EENS4_IKS5_S6_EEllS6_,@function
        .size           _ZN2at6native16triu_tril_kernelIllLb0ELi1ELb0EEEvNS_4cuda6detail10TensorInfoIT_T0_EENS4_IKS5_S6_EEllS6_,(.L_x_6467 - _ZN2at6native16triu_tril_kernelIllLb0ELi1ELb0EEEvNS_4cuda6detail10TensorInfoIT_T0_EENS4_IKS5_S6_EEllS6_)
        .other          _ZN2at6native16triu_tril_kernelIllLb0ELi1ELb0EEEvNS_4cuda6detail10TensorInfoIT_T0_EENS4_IKS5_S6_EEllS6_,@"STO_CUDA_ENTRY STV_DEFAULT"
_ZN2at6native16triu_tril_kernelIllLb0ELi1ELb0EEEvNS_4cuda6detail10TensorInfoIT_T0_EENS4_IKS5_S6_EEllS6_:
.text._ZN2at6native16triu_tril_kernelIllLb0ELi1ELb0EEEvNS_4cuda6detail10TensorInfoIT_T0_EENS4_IKS5_S6_EEllS6_:
        /* <DEDUP_REMOVED lines=39> */
.L_x_5315:
[----:B------:R-:W0:Y:S01]  /*0270*/  LDCU.64 UR4, c[0x0][0x6d0] ;  /* 0x0000da00ff0477ac */ /* 0x000e220008000a00 */
[----:B------:R-:W-:Y:S01]  /*0280*/  IMAD.MOV.U32 R22, RZ, RZ, R2 ;  /* 0x000000ffff167224 */ /* 0x000fe200078e0002 */
[----:B------:R-:W-:Y:S02]  /*0290*/  MOV R29, R3 ;  /* 0x00000003001d7202 */ /* 0x000fe40000000f00 */
[----:B------:R-:W-:Y:S02]  /*02a0*/  MOV R4, 0x2e0 ;  /* 0x000002e000047802 */ /* 0x000fe40000000f00 */
[----:B0-----:R-:W-:Y:S01]  /*02b0*/  MOV R6, UR4 ;  /* 0x0000000400067c02 */ /* 0x001fe20008000f00 */
[----:B------:R-:W-:-:S07]  /*02c0*/  IMAD.U32 R7, RZ, RZ, UR5 ;  /* 0x00000005ff077e24 */ /* 0x000fce000f8e00ff */
[----:B------:R-:W-:Y:S05]  /*02d0*/  CALL.REL.NOINC `($__internal_176_$__cuda_sm20_div_s64) ;  /* 0x00000040002c7944 */ /* 0x000fea0003c00000 */
        /* <DEDUP_REMOVED lines=9> */
.L_x_5316:
[----:B------:R-:W-:Y:S05]  /*0370*/  BSYNC.RECONVERGENT B0 ;  /* 0x0000000000007941 */ /* 0x000fea0003800200 */
.L_x_5314:
        /* <DEDUP_REMOVED lines=31> */
.L_x_5318:
        /* <DEDUP_REMOVED lines=8> */
[----:B------:R-:W-:Y:S05]  /*05f0*/  CALL.REL.NOINC `($__internal_176_$__cuda_sm20_div_s64) ;  /* 0x0000003c00647944 */ /* 0x000fea0003c00000 */
        /* <DEDUP_REMOVED lines=11> */
.L_x_5319:
[----:B------:R-:W-:Y:S05]  /*06b0*/  BSYNC.RECONVERGENT B0 ;  /* 0x0000000000007941 */ /* 0x000fea0003800200 */
.L_x_5317:
        /* <DEDUP_REMOVED lines=35> */
.L_x_5346:
        /* <DEDUP_REMOVED lines=29> */
.L_x_5323:
        /* <DEDUP_REMOVED lines=8> */
[----:B------:R-:W-:Y:S05]  /*0b40*/  CALL.REL.NOINC `($__internal_176_$__cuda_sm20_div_s64) ;  /* 0x0000003800107944 */ /* 0x000fea0003c00000 */
        /* <DEDUP_REMOVED lines=8> */
.L_x_5324:
[----:B------:R-:W-:Y:S05]  /*0bd0*/  BSYNC.RECONVERGENT B0 ;  /* 0x0000000000007941 */ /* 0x000fea0003800200 */
.L_x_5322:
        /* <DEDUP_REMOVED lines=39> */
.L_x_5326:
        /* <DEDUP_REMOVED lines=19> */
.L_x_5327:
[----:B------:R-:W-:Y:S05]  /*0f80*/  BSYNC.RECONVERGENT B0 ;  /* 0x0000000000007941 */ /* 0x000fea0003800200 */
.L_x_5325:
        /* <DEDUP_REMOVED lines=41> */
.L_x_5329:
        /* <DEDUP_REMOVED lines=19> */
.L_x_5330:
[----:B------:R-:W-:Y:S05]  /*1350*/  BSYNC.RECONVERGENT B0 ;  /* 0x0000000000007941 */ /* 0x000fea0003800200 */
.L_x_5328:
        /* <DEDUP_REMOVED lines=41> */
.L_x_5332:
        /* <DEDUP_REMOVED lines=19> */
.L_x_5333:
[----:B------:R-:W-:Y:S05]  /*1720*/  BSYNC.RECONVERGENT B0 ;  /* 0x0000000000007941 */ /* 0x000fea0003800200 */
.L_x_5331:
        /* <DEDUP_REMOVED lines=41> */
.L_x_5335:
        /* <DEDUP_REMOVED lines=19> */
.L_x_5336:
[----:B------:R-:W-:Y:S05]  /*1af0*/  BSYNC.RECONVERGENT B0 ;  /* 0x0000000000007941 */ /* 0x000fea0003800200 */
.L_x_5334:
        /* <DEDUP_REMOVED lines=41> */
.L_x_5338:
        /* <DEDUP_REMOVED lines=19> */
.L_x_5339:
[----:B------:R-:W-:Y:S05]  /*1ec0*/  BSYNC.RECONVERGENT B0 ;  /* 0x0000000000007941 */ /* 0x000fea0003800200 */
.L_x_5337:
        /* <DEDUP_REMOVED lines=41> */
.L_x_5341:
        /* <DEDUP_REMOVED lines=19> */
.L_x_5342:
[----:B------:R-:W-:Y:S05]  /*2290*/  BSYNC.RECONVERGENT B0 ;  /* 0x0000000000007941 */ /* 0x000fea0003800200 */
.L_x_5340:
        /* <DEDUP_REMOVED lines=41> */
.L_x_5344:
        /* <DEDUP_REMOVED lines=19> */
.L_x_5345:
[----:B------:R-:W-:Y:S05]  /*2660*/  BSYNC.RECONVERGENT B0 ;  /* 0x0000000000007941 */ /* 0x000fea0003800200 */
.L_x_5343:
        /* <DEDUP_REMOVED lines=20> */
.L_x_5321:
        /* <DEDUP_REMOVED lines=37> */
.L_x_5349:
        /* <DEDUP_REMOVED lines=8> */
[----:B------:R-:W-:Y:S05]  /*2a80*/  CALL.REL.NOINC `($__internal_176_$__cuda_sm20_div_s64) ;  /* 0x0000001800407944 */ /* 0x000fea0003c00000 */
        /* <DEDUP_REMOVED lines=8> */
.L_x_5350:
[----:B------:R-:W-:Y:S05]  /*2b10*/  BSYNC.RECONVERGENT B0 ;  /* 0x0000000000007941 */ /* 0x000fea0003800200 */
.L_x_5348:
        /* <DEDUP_REMOVED lines=39> */
.L_x_5352:
        /* <DEDUP_REMOVED lines=19> */
.L_x_5353:
[----:B------:R-:W-:Y:S05]  /*2ec0*/  BSYNC.RECONVERGENT B0 ;  /* 0x0000000000007941 */ /* 0x000fea0003800200 */
.L_x_5351:
        /* <DEDUP_REMOVED lines=41> */
.L_x_5355:
        /* <DEDUP_REMOVED lines=8> */
[----:B------:R-:W-:Y:S05]  /*31e0*/  CALL.REL.NOINC `($__internal_176_$__cuda_sm20_div_s64) ;  /* 0x0000001000687944 */ /* 0x000fea0003c00000 */
        /* <DEDUP_REMOVED lines=10> */
.L_x_5356:
[----:B------:R-:W-:Y:S05]  /*3290*/  BSYNC.RECONVERGENT B0 ;  /* 0x0000000000007941 */ /* 0x000fea0003800200 */
.L_x_5354:
        /* <DEDUP_REMOVED lines=41> */
.L_x_5358:
        /* <DEDUP_REMOVED lines=19> */
.L_x_5359:
[----:B------:R-:W-:Y:S05]  /*3660*/  BSYNC.RECONVERGENT B0 ;  /* 0x0000000000007941 */ /* 0x000fea0003800200 */
.L_x_5357:
        /* <DEDUP_REMOVED lines=13> */
.L_x_5347:
        /* <DEDUP_REMOVED lines=38> */
.L_x_5362:
        /* <DEDUP_REMOVED lines=17> */
.L_x_5363:
[----:B------:R-:W-:Y:S05]  /*3ab0*/  BSYNC.RECONVERGENT B0 ;  /* 0x0000000000007941 */ /* 0x000fea0003800200 */
.L_x_5361:
        /* <DEDUP_REMOVED lines=39> */
.L_x_5365:
        /* <DEDUP_REMOVED lines=19> */
.L_x_5366:
[----:B------:R-:W-:Y:S05]  /*3e60*/  BSYNC.RECONVERGENT B0 ;  /* 0x0000000000007941 */ /* 0x000fea0003800200 */
.L_x_5364:
        /* <DEDUP_REMOVED lines=13> */
.L_x_5360:
        /* <DEDUP_REMOVED lines=30> */
.L_x_5368:
[----:B------:R-:W-:-:S07]  /*4120*/  MOV R4, 0x4140 ;  /* 0x0000414000047802 */ /* 0x000fce0000000f00 */
[----:B------:R-:W-:Y:S05]  /*4130*/  CALL.REL.NOINC `($__internal_177_$__cuda_sm20_rem_s64) ;  /* 0x0000000400f07944 */ /* 0x000fea0003c00000 */
[----:B------:R-:W-:Y:S01]  /*4140*/  MOV R6, R8 ;  /* 0x0000000800067202 */ /* 0x000fe20000000f00 */
[----:B------:R-:W-:-:S07]  /*4150*/  IMAD.MOV.U32 R7, RZ, RZ, R9 ;  /* 0x000000ffff077224 */ /* 0x000fce00078e0009 */
.L_x_5369:
[----:B------:R-:W-:Y:S05]  /*4160*/  BSYNC.RECONVERGENT B0 ;  /* 0x0000000000007941 */ /* 0x000fea0003800200 */
.L_x_5367:
        /* <DEDUP_REMOVED lines=10> */
.L_x_5320:
        /* <DEDUP_REMOVED lines=17> */
.L_x_5371:
[----:B0-----:R-:W-:Y:S05]  /*4320*/  BSYNC.RECONVERGENT B0 ;  /* 0x0000000000007941 */ /* 0x001fea0003800200 */
.L_x_5370:
[----:B------:R-:W-:Y:S05]  /*4330*/  @P1 EXIT ;  /* 0x000000000000194d */ /* 0x000fea0003800000 */
[----:B------:R-:W0:Y:S02]  /*4340*/  LDCU.64 UR6, c[0x0][0x380] ;  /* 0x00007000ff0677ac */ /* 0x000e240008000a00 */
[----:B0-----:R-:W-:-:S04]  /*4350*/  LEA R4, P0, R14, UR6, 0x3 ;  /* 0x000000060e047c11 */ /* 0x001fc8000f8018ff */
[----:B------:R-:W-:-:S05]  /*4360*/  LEA.HI.X R5, R14, UR7, R15, 0x3, P0 ;  /* 0x000000070e057c11 */ /* 0x000fca00080f1c0f */
[----:B-----5:R-:W-:Y:S01]  /*4370*/  STG.E.64 desc[UR4][R4.64], R2 ;  /* 0x0000000204007986 */ /* 0x020fe2000c101b04 */
[----:B------:R-:W-:Y:S05]  /*4380*/  EXIT ;  /* 0x000000000000794d */ /* 0x000fea0003800000 */
        .weak           $__internal_176_$__cuda_sm20_div_s64
        .type           $__internal_176_$__cuda_sm20_div_s64,@function
        .size           $__internal_176_$__cuda_sm20_div_s64,($__internal_177_$__cuda_sm20_rem_s64 - $__internal_176_$__cuda_sm20_div_s64)
$__internal_176_$__cuda_sm20_div_s64:
        /* <DEDUP_REMOVED lines=86> */
[----:B------:R-:W-:Y:S05]  /*48f0*/  RET.REL.NODEC R8 `(_ZN2at6native16triu_tril_kernelIllLb0ELi1ELb0EEEvNS_4cuda6detail10TensorInfoIT_T0_EENS4_IKS5_S6_EEllS6_) ;  /* 0xffffffb408c07950 */ /* 0x000fea0003c3ffff */
        .weak           $__internal_177_$__cuda_sm20_rem_s64
        .type           $__internal_177_$__cuda_sm20_rem_s64,@function
        .size           $__internal_177_$__cuda_sm20_rem_s64,(.L_x_6467 - $__internal_177_$__cuda_sm20_rem_s64)
$__internal_177_$__cuda_sm20_rem_s64:
        /* <DEDUP_REMOVED lines=80> */
[----:B------:R-:W-:Y:S06]  /*4e00*/  RET.REL.NODEC R6 `(_ZN2at6native16triu_tril_kernelIllLb0ELi1ELb0EEEvNS_4cuda6detail10TensorInfoIT_T0_EENS4_IKS5_S6_EEllS6_) ;  /* 0xffffffb0067c7950 */ /* 0x000fec0003c3ffff */
.L_x_5372:
        /* <DEDUP_REMOVED lines=15> */
.L_x_6467:


//--------------------- .text._ZN2at6native16triu_tril_kernelIllLb0ELi1ELb1EEEvNS_4cuda6detail10TensorInfoIT_T0_EENS4_IKS5_S6_EEllS6_ --------------------------
	.section	.text._ZN2at6native16triu_tril_kernelIllLb0ELi1ELb1EEEvNS_4cuda6detail10TensorInfoIT_T0_EENS4_IKS5_S6_EEllS6_,"ax",@progbits
	.align	128
        .global         _ZN2at6native16triu_tril_kernelIllLb0ELi1ELb1EEEvNS_4cuda6detail10TensorInfoIT_T0_EENS4_IKS5_S6_EEllS6_
        .type           _ZN2at6native16triu_tril_kernelIllLb0ELi1ELb1EEEvNS_4cuda6detail10TensorInfoIT_T0_EENS4_IKS5_S6_EEllS6_,@function
        .size           _ZN2at6native16triu_tril_kernelIllLb0ELi1ELb1EEEvNS_4cuda6detail10TensorInfoIT_T0_EENS4_IKS5_S6_EEllS6_,(.L_x_6469 - _ZN2at6native16triu_tril_kernelIllLb0ELi1ELb1EEEvNS_4cuda6detail10TensorInfoIT_T0_EENS4_IKS5_S6_EEllS6_)
        .other          _ZN2at6native16triu_tril_kernelIllLb0ELi1ELb1EEEvNS_4cuda6detail10TensorInfoIT_T0_EENS4_IKS5_S6_EEllS6_,@"STO_CUDA_ENTRY STV_DEFAULT"
_ZN2at6native16triu_tril_kernelIllLb0ELi1ELb1EEEvNS_4cuda6detail10TensorInfoIT_T0_EENS4_IKS5_S6_EEllS6_:
.text._ZN2at6native16triu_tril_kernelIllLb0ELi1ELb1EEEvNS_4cuda6detail10TensorInfoIT_T0_EENS4_IKS5_S6_EEllS6_:
        /* <DEDUP_REMOVED lines=39> */
.L_x_5374:
[----:B------:R-:W0:Y:S01]  /*0270*/  LDCU.64 UR4, c[0x0][0x6d0] ;  /* 0x0000da00ff0477ac */ /* 0x000e220008000a00 */
[----:B------:R-:W-:Y:S01]  /*0280*/  IMAD.MOV.U32 R6, RZ, RZ, R2 ;  /* 0x000000ffff067224 */ /* 0x000fe200078e0002 */
[----:B------:R-:W-:Y:S02]  /*0290*/  MOV R25, R3 ;  /* 0x0000000300197202 */ /* 0x000fe40000000f00 */
[----:B------:R-:W-:Y:S02]  /*02a0*/  MOV R4, 0x2e0 ;  /* 0x000002e000047802 */ /* 0x000fe40000000f00 */
[----:B0-----:R-:W-:Y:S01]  /*02b0*/  MOV R8, UR4 ;  /* 0x0000000400087c02 */ /* 0x001fe20008000f00 */
[----:B------:R-:W-:-:S07]  /*02c0*/  IMAD.U32 R7, RZ, RZ, UR5 ;  /* 0x00000005ff077e24 */ /* 0x000fce000f8e00ff */
[----:B------:R-:W-:Y:S05]  /*02d0*/  CALL.REL.NOINC `($__internal_178_$__cuda_sm20_div_s64) ;  /* 0x0000003800ac7944 */ /* 0x000fea0003c00000 */
[----:B------:R-:W0:Y:S01]  /*02e0*/  LDCU.64 UR4, c[0x0][0x6d0] ;  /* 0x0000da00ff0477ac */ /* 0x000e220008000a00 */
[----:B------:R-:W-:-:S05]  /*02f0*/  IADD3 R5, P0, PT, RZ, -R18, RZ ;  /* 0x80000012ff057210 */ /* 0x000fca0007f1e0ff */
[----:B------:R-:W-:-:S04]  /*0300*/  IMAD.X R0, RZ, RZ, ~R19, P0 ;  /* 0x000000ffff007224 */ /* 0x000fc800000e0e13 */
[----:B0-----:R-:W-:Y:S02]  /*0310*/  IMAD R0, R0, UR4, RZ ;  /* 0x0000000400007c24 */ /* 0x001fe4000f8e02ff */
[----:B------:R-:W-:-:S04]  /*0320*/  IMAD.WIDE.U32 R2, R5, UR4, R2 ;  /* 0x0000000405027c25 */ /* 0x000fc8000f8e0002 */
[----:B------:R-:W-:-:S05]  /*0330*/  IMAD R5, R5, UR5, R0 ;  /* 0x0000000505057c24 */ /* 0x000fca000f8e0200 */
[----:B------:R-:W-:-:S07]  /*0340*/  IADD3 R0, PT, PT, R3, R5, RZ ;  /* 0x0000000503007210 */ /* 0x000fce0007ffe0ff */
.L_x_5375:
[----:B------:R-:W-:Y:S05]  /*0350*/  BSYNC.RECONVERGENT B0 ;  /* 0x0000000000007941 */ /* 0x000fea0003800200 */
.L_x_5373:
        /* <DEDUP_REMOVED lines=26> */
.L_x_5377:
        /* <DEDUP_REMOVED lines=8> */
[----:B------:R-:W-:Y:S05]  /*0580*/  CALL.REL.NOINC `($__internal_179_$__cuda_sm20_rem_s64) ;  /* 0x0000003c005c7944 */ /* 0x000fea0003c00000 */
[----:B------:R-:W-:Y:S01]  /*0590*/  IMAD.MOV.U32 R14, RZ, RZ, R8 ;  /* 0x000000ffff0e7224 */ /* 0x000fe200078e0008 */
[----:B------:R-:W-:-:S07]  /*05a0*/  MOV R15, R9 ;  /* 0x00000009000f7202 */ /* 0x000fce0000000f00 */
.L_x_5378:
[----:B------:R-:W-:Y:S05]  /*05b0*/  BSYNC.RECONVERGENT B0 ;  /* 0x0000000000007941 */ /* 0x000fea0003800200 */
.L_x_5376:
        /* <DEDUP_REMOVED lines=32> */
.L_x_5380:
[----:B------:R-:W-:Y:S01]  /*07c0*/  IMAD.U32 R6, RZ, RZ, UR6 ;  /* 0x00000006ff067e24 */ /* 0x000fe2000f8e00ff */
[----:B------:R-:W-:Y:S01]  /*07d0*/  MOV R9, UR7 ;  /* 0x0000000700097c02 */ /* 0x000fe20008000f00 */
[----:B------:R-:W-:Y:S01]  /*07e0*/  IMAD.U32 R8, RZ, RZ, UR6 ;  /* 0x00000006ff087e24 */ /* 0x000fe2000f8e00ff */
[----:B------:R-:W-:Y:S01]  /*07f0*/  MOV R7, UR7 ;  /* 0x0000000700077c02 */ /* 0x000fe20008000f00 */
[----:B------:R-:W-:Y:S01]  /*0800*/  IMAD.MOV.U32 R6, RZ, RZ, R18 ;  /* 0x000000ffff067224 */ /* 0x000fe200078e0012 */
[----:B------:R-:W-:Y:S02]  /*0810*/  MOV R25, R19 ;  /* 0x0000001300197202 */ /* 0x000fe40000000f00 */
[----:B------:R-:W-:-:S07]  /*0820*/  MOV R4, 0x840 ;  /* 0x0000084000047802 */ /* 0x000fce0000000f00 */
[----:B0-----:R-:W-:Y:S05]  /*0830*/  CALL.REL.NOINC `($__internal_178_$__cuda_sm20_div_s64) ;  /* 0x0000003400547944 */ /* 0x001fea0003c00000 */
[----:B------:R-:W-:Y:S01]  /*0840*/  IMAD.MOV.U32 R6, RZ, RZ, R18 ;  /* 0x000000ffff067224 */ /* 0x000fe200078e0012 */
[----:B------:R-:W-:-:S07]  /*0850*/  MOV R13, R19 ;  /* 0x00000013000d7202 */ /* 0x000fce0000000f00 */
.L_x_5381:
[----:B0-----:R-:W-:Y:S05]  /*0860*/  BSYNC.RECONVERGENT B0 ;  /* 0x0000000000007941 */ /* 0x001fea0003800200 */
.L_x_5379:
        /* <DEDUP_REMOVED lines=24> */
.L_x_5408:
        /* <DEDUP_REMOVED lines=28> */
.L_x_5385:
[----:B------:R-:W-:Y:S01]  /*0bb0*/  MOV R11, UR13 ;  /* 0x0000000d000b7c02 */ /* 0x000fe20008000f00 */
[----:B------:R-:W-:Y:S01]  /*0bc0*/  IMAD.U32 R8, RZ, RZ, UR12 ;  /* 0x0000000cff087e24 */ /* 0x000fe2000f8e00ff */
[----:B------:R-:W-:Y:S01]  /*0bd0*/  MOV R9, UR13 ;  /* 0x0000000d00097c02 */ /* 0x000fe20008000f00 */
[----:B------:R-:W-:Y:S01]  /*0be0*/  IMAD.U32 R10, RZ, RZ, UR12 ;  /* 0x0000000cff0a7e24 */ /* 0x000fe2000f8e00ff */
[----:B------:R-:W-:Y:S01]  /*0bf0*/  MOV R25, R13 ;  /* 0x0000000d00197202 */ /* 0x000fe20000000f00 */
[----:B------:R-:W-:Y:S01]  /*0c00*/  IMAD.MOV.U32 R7, RZ, RZ, R11 ;  /* 0x000000ffff077224 */ /* 0x000fe200078e000b */
[----:B------:R-:W-:-:S07]  /*0c10*/  MOV R4, 0xc30 ;  /* 0x00000c3000047802 */ /* 0x000fce0000000f00 */
[----:B------:R-:W-:Y:S05]  /*0c20*/  CALL.REL.NOINC `($__internal_178_$__cuda_sm20_div_s64) ;  /* 0x0000003000587944 */ /* 0x000fea0003c00000 */
        /* <DEDUP_REMOVED lines=9> */
.L_x_5386:
[----:B------:R-:W-:Y:S05]  /*0cc0*/  BSYNC.RECONVERGENT B0 ;  /* 0x0000000000007941 */ /* 0x000fea0003800200 */
.L_x_5384:
        /* <DEDUP_REMOVED lines=34> */
.L_x_5388:
        /* <DEDUP_REMOVED lines=18> */
.L_x_5389:
[----:B------:R-:W-:Y:S05]  /*1010*/  BSYNC.RECONVERGENT B0 ;  /* 0x0000000000007941 */ /* 0x000fea0003800200 */
.L_x_5387:
        /* <DEDUP_REMOVED lines=35> */
.L_x_5391:
[----:B------:R-:W-:Y:S01]  /*1250*/  IMAD.U32 R6, RZ, RZ, UR16 ;  /* 0x00000010ff067e24 */ /* 0x000fe2000f8e00ff */
[----:B------:R-:W-:Y:S01]  /*1260*/  MOV R9, UR17 ;  /* 0x0000001100097c02 */ /* 0x000fe20008000f00 */
[----:B------:R-:W-:Y:S01]  /*1270*/  IMAD.U32 R8, RZ, RZ, UR16 ;  /* 0x00000010ff087e24 */ /* 0x000fe2000f8e00ff */
[----:B------:R-:W-:Y:S01]  /*1280*/  MOV R7, UR17 ;  /* 0x0000001100077c02 */ /* 0x000fe20008000f00 */
[----:B------:R-:W-:Y:S01]  /*1290*/  IMAD.MOV.U32 R6, RZ, RZ, R16 ;  /* 0x000000ffff067224 */ /* 0x000fe200078e0010 */
[----:B------:R-:W-:Y:S02]  /*12a0*/  MOV R25, R17 ;  /* 0x0000001100197202 */ /* 0x000fe40000000f00 */
[----:B------:R-:W-:-:S07]  /*12b0*/  MOV R4, 0x12d0 ;  /* 0x000012d000047802 */ /* 0x000fce0000000f00 */
[----:B------:R-:W-:Y:S05]  /*12c0*/  CALL.REL.NOINC `($__internal_178_$__cuda_sm20_div_s64) ;  /* 0x0000002800b07944 */ /* 0x000fea0003c00000 */
        /* <DEDUP_REMOVED lines=10> */
.L_x_5392:
[----:B------:R-:W-:Y:S05]  /*1370*/  BSYNC.RECONVERGENT B0 ;  /* 0x0000000000007941 */ /* 0x000fea0003800200 */
.L_x_5390:
        /* <DEDUP_REMOVED lines=35> */
.L_x_5394:
        /* <DEDUP_REMOVED lines=18> */
.L_x_5395:
[----:B------:R-:W-:Y:S05]  /*16d0*/  BSYNC.RECONVERGENT B0 ;  /* 0x0000000000007941 */ /* 0x000fea0003800200 */
.L_x_5393:
        /* <DEDUP_REMOVED lines=35> */
.L_x_5397:
        /* <DEDUP_REMOVED lines=18> */
.L_x_5398:
[----:B------:R-:W-:Y:S05]  /*1a30*/  BSYNC.RECONVERGENT B0 ;  /* 0x0000000000007941 */ /* 0x000fea0003800200 */
.L_x_5396:
        /* <DEDUP_REMOVED lines=34> */
.L_x_5400:
        /* <DEDUP_REMOVED lines=18> */
.L_x_5401:
[----:B------:R-:W-:Y:S05]  /*1d80*/  BSYNC.RECONVERGENT B0 ;  /* 0x0000000000007941 */ /* 0x000fea0003800200 */
.L_x_5399:
        /* <DEDUP_REMOVED lines=34> */
.L_x_5403:
        /* <DEDUP_REMOVED lines=18> */
.L_x_5404:
[----:B------:R-:W-:Y:S05]  /*20d0*/  BSYNC.RECONVERGENT B0 ;  /* 0x0000000000007941 */ /* 0x000fea0003800200 */
.L_x_5402:
        /* <DEDUP_REMOVED lines=34> */
.L_x_5406:
        /* <DEDUP_REMOVED lines=18> */
.L_x_5407:
[----:B------:R-:W-:Y:S05]  /*2420*/  BSYNC.RECONVERGENT B0 ;  /* 0x0000000000007941 */ /* 0x000fea0003800200 */
.L_x_5405:
        /* <DEDUP_REMOVED lines=14> */
.L_x_5383:
        /* <DEDUP_REMOVED lines=36> */
.L_x_5411:
        /* <DEDUP_REMOVED lines=17> */
.L_x_5412:
[----:B------:R-:W-:Y:S05]  /*2860*/  BSYNC.RECONVERGENT B0 ;  /* 0x0000000000007941 */ /* 0x000fea0003800200 */
.L_x_5410:
        /* <DEDUP_REMOVED lines=33> */
.L_x_5414:
        /* <DEDUP_REMOVED lines=18> */
.L_x_5415:
[----:B------:R-:W-:Y:S05]  /*2ba0*/  BSYNC.RECONVERGENT B0 ;  /* 0x0000000000007941 */ /* 0x000fea0003800200 */
.L_x_5413:
        /* <DEDUP_REMOVED lines=34> */
.L_x_5417:
        /* <DEDUP_REMOVED lines=18> */
.L_x_5418:
[----:B------:R-:W-:Y:S05]  /*2ef0*/  BSYNC.RECONVERGENT B0 ;  /* 0x0000000000007941 */ /* 0x000fea0003800200 */
.L_x_5416:
        /* <DEDUP_REMOVED lines=34> */
.L_x_5420:
        /* <DEDUP_REMOVED lines=18> */
.L_x_5421:
[----:B------:R-:W-:Y:S05]  /*3240*/  BSYNC.RECONVERGENT B0 ;  /* 0x0000000000007941 */ /* 0x000fea0003800200 */
.L_x_5419:
[----:B------:R-:W0:Y:S01]  /*3250*/  LDCU.64 UR8, c[0x0][UR4+0x438] ;  /* 0x00008700040877ac */ /* 0x000e220008000a00 */
[----:B------:R-:W-:Y:S01]  /*3260*/  IMAD.MOV.U32 R16, RZ, RZ, R14 ;  /* 0x000000ffff107224 */ /* 0x000fe200078e000e */
[----:B------:R-:W-:Y:S01]  /*3270*/  UIADD3 UR7, UPT, UPT, UR7, -0x4, URZ ;  /* 0xfffffffc07077890 */ /* 0x000fe2000fffe0ff */
[C---:B0-----:R-:W-:Y:S02]  /*3280*/  IMAD R7, R8.reuse, UR9, RZ ;  /* 0x0000000908077c24 */ /* 0x041fe4000f8e02ff */
[----:B------:R-:W-:-:S04]  /*3290*/  IMAD.WIDE.U32 R14, R8, UR8, R16 ;  /* 0x00000008080e7c25 */ /* 0x000fc8000f8e0010 */
[----:B------:R-:W-:-:S05]  /*32a0*/  IMAD R7, R4, UR8, R7 ;  /* 0x0000000804077c24 */ /* 0x000fca000f8e0207 */
[----:B------:R-:W-:-:S07]  /*32b0*/  IADD3 R15, PT, PT, R15, R7, RZ ;  /* 0x000000070f0f7210 */ /* 0x000fce0007ffe0ff */
.L_x_5409:
        /* <DEDUP_REMOVED lines=37> */
.L_x_5424:
        /* <DEDUP_REMOVED lines=17> */
.L_x_5425:
[----:B------:R-:W-:Y:S05]  /*3620*/  BSYNC.RECONVERGENT B0 ;  /* 0x0000000000007941 */ /* 0x000fea0003800200 */
.L_x_5423:
        /* <DEDUP_REMOVED lines=33> */
.L_x_5427:
        /* <DEDUP_REMOVED lines=18> */
.L_x_5428:
[----:B------:R-:W-:Y:S05]  /*3960*/  BSYNC.RECONVERGENT B0 ;  /* 0x0000000000007941 */ /* 0x000fea0003800200 */
.L_x_5426:
[----:B------:R-:W0:Y:S01]  /*3970*/  LDCU.64 UR8, c[0x0][UR4+0x448] ;  /* 0x00008900040877ac */ /* 0x000e220008000a00 */
[----:B------:R-:W-:Y:S01]  /*3980*/  IMAD.MOV.U32 R16, RZ, RZ, R14 ;  /* 0x000000ffff107224 */ /* 0x000fe200078e000e */
[----:B------:R-:W-:Y:S01]  /*3990*/  UIADD3 UR7, UPT, UPT, UR7, -0x2, URZ ;  /* 0xfffffffe07077890 */ /* 0x000fe2000fffe0ff */
[C---:B0-----:R-:W-:Y:S02]  /*39a0*/  IMAD R7, R8.reuse, UR9, RZ ;  /* 0x0000000908077c24 */ /* 0x041fe4000f8e02ff */
[----:B------:R-:W-:-:S04]  /*39b0*/  IMAD.WIDE.U32 R14, R8, UR8, R16 ;  /* 0x00000008080e7c25 */ /* 0x000fc8000f8e0010 */
[----:B------:R-:W-:-:S05]  /*39c0*/  IMAD R7, R4, UR8, R7 ;  /* 0x0000000804077c24 */ /* 0x000fca000f8e0207 */
[----:B------:R-:W-:-:S07]  /*39d0*/  IADD3 R15, PT, PT, R15, R7, RZ ;  /* 0x000000070f0f7210 */ /* 0x000fce0007ffe0ff */
.L_x_5422:
        /* <DEDUP_REMOVED lines=29> */
.L_x_5430:
        /* <DEDUP_REMOVED lines=8> */
[----:B------:R-:W-:Y:S05]  /*3c30*/  CALL.REL.NOINC `($__internal_179_$__cuda_sm20_rem_s64) ;  /* 0x0000000400b07944 */ /* 0x000fea0003c00000 */
[----:B------:R-:W-:Y:S01]  /*3c40*/  IMAD.MOV.U32 R6, RZ, RZ, R8 ;  /* 0x000000ffff067224 */ /* 0x000fe200078e0008 */
[----:B------:R-:W-:-:S07]  /*3c50*/  MOV R7, R9 ;  /* 0x0000000900077202 */ /* 0x000fce0000000f00 */
.L_x_5431:
[----:B------:R-:W-:Y:S05]  /*3c60*/  BSYNC.RECONVERGENT B0 ;  /* 0x0000000000007941 */ /* 0x000fea0003800200 */
.L_x_5429:
[----:B------:R-:W0:Y:S02]  /*3c70*/  LDCU.64 UR8, c[0x0][UR8+0x450] ;  /* 0x00008a00080877ac */ /* 0x000e240008000a00 */
[C---:B0-----:R-:W-:Y:S02]  /*3c80*/  IMAD R9, R6.reuse, UR9, RZ ;  /* 0x0000000906097c24 */ /* 0x041fe4000f8e02ff */
[----:B------:R-:W-:-:S04]  /*3c90*/  IMAD.WIDE.U32 R14, R6, UR8, R14 ;  /* 0x00000008060e7c25 */ /* 0x000fc8000f8e000e */
[----:B------:R-:W-:-:S04]  /*3ca0*/  IMAD R9, R7, UR8, R9 ;  /* 0x0000000807097c24 */ /* 0x000fc8000f8e0209 */
[----:B------:R-:W-:-:S07]  /*3cb0*/  IMAD.IADD R15, R15, 0x1, R9 ;  /* 0x000000010f0f7824 */ /* 0x000fce00078e0209 */
.L_x_5382:
        /* <DEDUP_REMOVED lines=13> */
        .weak           $__internal_178_$__cuda_sm20_div_s64
        .type           $__internal_178_$__cuda_sm20_div_s64,@function
        .size           $__internal_178_$__cuda_sm20_div_s64,($__internal_179_$__cuda_sm20_rem_s64 - $__internal_178_$__cuda_sm20_div_s64)
$__internal_178_$__cuda_sm20_div_s64:
        /* <DEDUP_REMOVED lines=86> */
[----:B------:R-:W-:Y:S05]  /*42f0*/  RET.REL.NODEC R8 `(_ZN2at6native16triu_tril_kernelIllLb0ELi1ELb1EEEvNS_4cuda6detail10TensorInfoIT_T0_EENS4_IKS5_S6_EEllS6_) ;  /* 0xffffffbc08407950 */ /* 0x000fea0003c3ffff */
        .weak           $__internal_179_$__cuda_sm20_rem_s64
        .type           $__internal_179_$__cuda_sm20_rem_s64,@function
        .size           $__internal_179_$__cuda_sm20_rem_s64,(.L_x_6469 - $__internal_179_$__cuda_sm20_rem_s64)
$__internal_179_$__cuda_sm20_rem_s64:
        /* <DEDUP_REMOVED lines=80> */
[----:B------:R-:W-:Y:S06]  /*4800*/  RET.REL.NODEC R6 `(_ZN2at6native16triu_tril_kernelIllLb0ELi1ELb1EEEvNS_4cuda6detail10TensorInfoIT_T0_EENS4_IKS5_S6_EEllS6_) ;  /* 0xffffffb406fc7950 */ /* 0x000fec0003c3ffff */
.L_x_5432:
        /* <DEDUP_REMOVED lines=15> */
.L_x_6469:


//--------------------- .text._ZN2at6native16triu_tril_kernelIliLb0ELi1ELb0EEEvNS_4cuda6detail10TensorInfoIT_T0_EENS4_IKS5_S6_EEllS6_ --------------------------
	.section	.text._ZN2at6native16triu_tril_kernelIliLb0ELi1ELb0EEEvNS_4cuda6detail10TensorInfoIT_T0_EENS4_IKS5_S6_EEllS6_,"ax",@progbits
	.align	128
        .global         _ZN2at6native16triu_tril_kernelIliLb0ELi1ELb0EEEvNS_4cuda6detail10TensorInfoIT_T0_EENS4_IKS5_S6_EEllS6_
        .type           _ZN2at6native16triu_tril_kernelIliLb0ELi1ELb0EEEvNS_4cuda6detail10TensorInfoIT_T0_EENS4_IKS5_S6_EEllS6_,@function
        .size           _ZN2at6native16triu_tril_kernelIliLb0ELi1ELb0EEEvNS_4cuda6detail10TensorInfoIT_T0_EENS4_IKS5_S6_EEllS6_,(.L_x_6471 - _ZN2at6native16triu_tril_kernelIliLb0ELi1ELb0EEEvNS_4cuda6detail10TensorInfoIT_T0_EENS4_IKS5_S6_EEllS6_)
        .other          _ZN2at6native16triu_tril_kernelIliLb0ELi1ELb0EEEvNS_4cuda6detail10TensorInfoIT_T0_EENS4_IKS5_S6_EEllS6_,@"STO_CUDA_ENTRY STV_DEFAULT"
_ZN2at6native16triu_tril_kernelIliLb0ELi1ELb0EEEvNS_4cuda6detail10TensorInfoIT_T0_EENS4_IKS5_S6_EEllS6_:
.text._ZN2at6native16triu_tril_kernelIliLb0ELi1ELb0EEEvNS_4cuda6detail10TensorInfoIT_T0_EENS4_IKS5_S6_EEllS6_:
        /* <DEDUP_REMOVED lines=38> */
.L_x_5434:
[----:B------:R-:W0:Y:S01]  /*0260*/  LDCU UR6, c[0x0][0x540] ;  /* 0x0000a800ff0677ac */ /* 0x000e220008000800 */
[----:B------:R-:W-:Y:S01]  /*0270*/  IMAD.MOV.U32 R10, RZ, RZ, R12 ;  /* 0x000000ffff0a7224 */ /* 0x000fe200078e000c */
[----:B------:R-:W-:Y:S01]  /*0280*/  MOV R7, R13 ;  /* 0x0000000d00077202 */ /* 0x000fe20000000f00 */
[----:B------:R-:W-:Y:S01]  /*0290*/  IMAD.U32 R4, RZ, RZ, UR4 ;  /* 0x00000004ff047e24 */ /* 0x000fe2000f8e00ff */
[----:B------:R-:W-:Y:S02]  /*02a0*/  MOV R2, 0x2d0 ;  /* 0x000002d000027802 */ /* 0x000fe40000000f00 */
[----:B0-----:R-:W-:-:S07]  /*02b0*/  MOV R5, UR6 ;  /* 0x0000000600057c02 */ /* 0x001fce0008000f00 */
[----:B------:R-:W-:Y:S05]  /*02c0*/  CALL.REL.NOINC `($__internal_180_$__cuda_sm20_div_s64) ;  /* 0x00000030000c7944 */ /* 0x000fea0003c00000 */
[----:B------:R-:W0:Y:S01]  /*02d0*/  LDCU UR6, c[0x0][0x540] ;  /* 0x0000a800ff0677ac */ /* 0x000e220008000800 */
[----:B------:R-:W-:Y:S01]  /*02e0*/  IMAD.MOV R3, RZ, RZ, -R9 ;  /* 0x000000ffff037224 */ /* 0x000fe200078e0a09 */
[----:B------:R-:W-:Y:S01]  /*02f0*/  MOV R16, R9 ;  /* 0x0000000900107202 */ /* 0x000fe20000000f00 */
[----:B------:R-:W-:Y:S02]  /*0300*/  IMAD.MOV.U32 R17, RZ, RZ, R4 ;  /* 0x000000ffff117224 */ /* 0x000fe400078e0004 */
[----:B0-----:R-:W-:-:S07]  /*0310*/  IMAD R0, R3, UR6, R12 ;  /* 0x0000000603007c24 */ /* 0x001fce000f8e020c */
.L_x_5435:
[----:B------:R-:W-:Y:S05]  /*0320*/  BSYNC.RECONVERGENT B0 ;  /* 0x0000000000007941 */ /* 0x000fea0003800200 */
.L_x_5433:
        /* <DEDUP_REMOVED lines=30> */
.L_x_5437:
[----:B------:R-:W-:Y:S01]  /*0510*/  IMAD.MOV.U32 R10, RZ, RZ, R16 ;  /* 0x000000ffff0a7224 */ /* 0x000fe200078e0010 */
[----:B------:R-:W-:Y:S01]  /*0520*/  MOV R7, R17 ;  /* 0x0000001100077202 */ /* 0x000fe20000000f00 */
[----:B------:R-:W-:Y:S01]  /*0530*/  IMAD.U32 R5, RZ, RZ, UR5 ;  /* 0x00000005ff057e24 */ /* 0x000fe2000f8e00ff */
[----:B------:R-:W-:Y:S02]  /*0540*/  MOV R4, UR6 ;  /* 0x0000000600047c02 */ /* 0x000fe40008000f00 */
[----:B------:R-:W-:-:S07]  /*0550*/  MOV R2, 0x570 ;  /* 0x0000057000027802 */ /* 0x000fce0000000f00 */
[----:B------:R-:W-:Y:S05]  /*0560*/  CALL.REL.NOINC `($__internal_180_$__cuda_sm20_div_s64) ;  /* 0x0000002c00647944 */ /* 0x000fea0003c00000 */
[----:B------:R-:W-:Y:S01]  /*0570*/  IMAD.MOV R3, RZ, RZ, -R9 ;  /* 0x000000ffff037224 */ /* 0x000fe200078e0a09 */
[----:B------:R-:W-:-:S03]  /*0580*/  MOV R12, R9 ;  /* 0x00000009000c7202 */ /* 0x000fc60000000f00 */
[----:B------:R-:W-:-:S07]  /*0590*/  IMAD R3, R3, UR5, R16 ;  /* 0x0000000503037c24 */ /* 0x000fce000f8e0210 */
.L_x_5438:
[----:B------:R-:W-:Y:S05]  /*05a0*/  BSYNC.RECONVERGENT B0 ;  /* 0x0000000000007941 */ /* 0x000fea0003800200 */
.L_x_5436:
        /* <DEDUP_REMOVED lines=19> */
.L_x_5465:
        /* <DEDUP_REMOVED lines=30> */
.L_x_5442:
[----:B------:R-:W-:Y:S01]  /*08c0*/  MOV R7, R4 ;  /* 0x0000000400077202 */ /* 0x000fe20000000f00 */
[----:B------:R-:W-:Y:S01]  /*08d0*/  IMAD.MOV.U32 R10, RZ, RZ, R12 ;  /* 0x000000ffff0a7224 */ /* 0x000fe200078e000c */
[----:B------:R-:W-:Y:S01]  /*08e0*/  MOV R5, UR8 ;  /* 0x0000000800057c02 */ /* 0x000fe20008000f00 */
[----:B------:R-:W-:Y:S01]  /*08f0*/  IMAD.U32 R4, RZ, RZ, UR10 ;  /* 0x0000000aff047e24 */ /* 0x000fe2000f8e00ff */
[----:B------:R-:W-:-:S07]  /*0900*/  MOV R2, 0x920 ;  /* 0x0000092000027802 */ /* 0x000fce0000000f00 */
[----:B------:R-:W-:Y:S05]  /*0910*/  CALL.REL.NOINC `($__internal_180_$__cuda_sm20_div_s64) ;  /* 0x0000002800787944 */ /* 0x000fea0003c00000 */
[----:B------:R-:W-:Y:S01]  /*0920*/  IADD3 R5, PT, PT, -R9, RZ, RZ ;  /* 0x000000ff09057210 */ /* 0x000fe20007ffe1ff */
[----:B------:R-:W-:Y:S01]  /*0930*/  IMAD.MOV.U32 R16, RZ, RZ, R9 ;  /* 0x000000ffff107224 */ /* 0x000fe200078e0009 */
[----:B------:R-:W-:-:S03]  /*0940*/  MOV R17, R4 ;  /* 0x0000000400117202 */ /* 0x000fc60000000f00 */
[----:B------:R-:W-:-:S07]  /*0950*/  IMAD R5, R5, UR8, R12 ;  /* 0x0000000805057c24 */ /* 0x000fce000f8e020c */
.L_x_5443:
[----:B------:R-:W-:Y:S05]  /*0960*/  BSYNC.RECONVERGENT B0 ;  /* 0x0000000000007941 */ /* 0x000fea0003800200 */
.L_x_5441:
        /* <DEDUP_REMOVED lines=34> */
.L_x_5445:
        /* <DEDUP_REMOVED lines=10> */
.L_x_5446:
[----:B------:R-:W-:Y:S05]  /*0c30*/  BSYNC.RECONVERGENT B0 ;  /* 0x0000000000007941 */ /* 0x000fea0003800200 */
.L_x_5444:
        /* <DEDUP_REMOVED lines=34> */
.L_x_5448:
        /* <DEDUP_REMOVED lines=10> */
.L_x_5449:
[----:B------:R-:W-:Y:S05]  /*0f00*/  BSYNC.RECONVERGENT B0 ;  /* 0x0000000000007941 */ /* 0x000fea0003800200 */
.L_x_5447:
        /* <DEDUP_REMOVED lines=34> */
.L_x_5451:
        /* <DEDUP_REMOVED lines=10> */
.L_x_5452:
[----:B------:R-:W-:Y:S05]  /*11d0*/  BSYNC.RECONVERGENT B0 ;  /* 0x0000000000007941 */ /* 0x000fea0003800200 */
.L_x_5450:
        /* <DEDUP_REMOVED lines=34> */
.L_x_5454:
        /* <DEDUP_REMOVED lines=10> */
.L_x_5455:
[----:B------:R-:W-:Y:S05]  /*14a0*/  BSYNC.RECONVERGENT B0 ;  /* 0x0000000000007941 */ /* 0x000fea0003800200 */
.L_x_5453:
        /* <DEDUP_REMOVED lines=34> */
.L_x_5457:
        /* <DEDUP_REMOVED lines=10> */
.L_x_5458:
[----:B------:R-:W-:Y:S05]  /*1770*/  BSYNC.RECONVERGENT B0 ;  /* 0x0000000000007941 */ /* 0x000fea0003800200 */
.L_x_5456:
        /* <DEDUP_REMOVED lines=34> */
.L_x_5460:
        /* <DEDUP_REMOVED lines=10> */
.L_x_5461:
[----:B------:R-:W-:Y:S05]  /*1a40*/  BSYNC.RECONVERGENT B0 ;  /* 0x0000000000007941 */ /* 0x000fea0003800200 */
.L_x_5459:
        /* <DEDUP_REMOVED lines=32> */
.L_x_5463:
        /* <DEDUP_REMOVED lines=9> */
.L_x_5464:
[----:B------:R-:W-:Y:S05]  /*1ce0*/  BSYNC.RECONVERGENT B0 ;  /* 0x0000000000007941 */ /* 0x000fea0003800200 */
.L_x_5462:
        /* <DEDUP_REMOVED lines=9> */
.L_x_5440:
        /* <DEDUP_REMOVED lines=34> */
.L_x_5468:
        /* <DEDUP_REMOVED lines=10> */
.L_x_5469:
[----:B------:R-:W-:Y:S05]  /*2040*/  BSYNC.RECONVERGENT B0 ;  /* 0x0000000000007941 */ /* 0x000fea0003800200 */
.L_x_5467:
        /* <DEDUP_REMOVED lines=36> */
.L_x_5471:
        /* <DEDUP_REMOVED lines=10> */
.L_x_5472:
[----:B------:R-:W-:Y:S05]  /*2330*/  BSYNC.RECONVERGENT B0 ;  /* 0x0000000000007941 */ /* 0x000fea0003800200 */
.L_x_5470:
        /* <DEDUP_REMOVED lines=36> */
.L_x_5474:
        /* <DEDUP_REMOVED lines=10> */
.L_x_5475:
[----:B------:R-:W-:Y:S05]  /*2620*/  BSYNC.RECONVERGENT B0 ;  /* 0x0000000000007941 */ /* 0x000fea0003800200 */
.L_x_5473:
        /* <DEDUP_REMOVED lines=35> */
.L_x_5477:
        /* <DEDUP_REMOVED lines=9> */
.L_x_5478:
[----:B------:R-:W-:Y:S05]  /*28f0*/  BSYNC.RECONVERGENT B0 ;  /* 0x0000000000007941 */ /* 0x000fea0003800200 */
.L_x_5476:
[----:B------:R-:W-:Y:S01]  /*2900*/  UMOV UR7, 0x6c ;  /* 0x0000006c00077882 */ /* 0x000fe20000000000 */
[----:B------:R-:W0:Y:S01]  /*2910*/  LDCU UR9, c[0x0][UR9+0x4c4] ;  /* 0x00009880090977ac */ /* 0x000e220008000800 */
[----:B------:R-:W-:Y:S02]  /*2920*/  ULEA UR7, UR10, UR7, 0x2 ;  /* 0x000000070a077291 */ /* 0x000fe4000f8e10ff */
[----:B------:R-:W-:-:S10]  /*2930*/  UIADD3 UR5, UPT, UPT, UR5, -0x4, URZ ;  /* 0xfffffffc05057890 */ /* 0x000fd4000fffe0ff */
[----:B------:R-:W1:Y:S01]  /*2940*/  LDCU UR7, c[0x0][UR7+0x380] ;  /* 0x00007000070777ac */ /* 0x000e620008000800 */
[C---:B0-----:R-:W-:Y:S02]  /*2950*/  IMAD R20, R17.reuse, UR9, R20 ;  /* 0x0000000911147c24 */ /* 0x041fe4000f8e0214 */
[----:B-1----:R-:W-:-:S07]  /*2960*/  IMAD R22, R17, UR7, R22 ;  /* 0x0000000711167c24 */ /* 0x002fce000f8e0216 */
.L_x_5466:
        /* <DEDUP_REMOVED lines=33> */
.L_x_5481:
        /* <DEDUP_REMOVED lines=10> */
.L_x_5482:
[----:B------:R-:W-:Y:S05]  /*2c20*/  BSYNC.RECONVERGENT B0 ;  /* 0x0000000000007941 */ /* 0x000fea0003800200 */
.L_x_5480:
        /* <DEDUP_REMOVED lines=35> */
.L_x_5484:
        /* <DEDUP_REMOVED lines=9> */
.L_x_5485:
[----:B------:R-:W-:Y:S05]  /*2ef0*/  BSYNC.RECONVERGENT B0 ;  /* 0x0000000000007941 */ /* 0x000fea0003800200 */
.L_x_5483:
[----:B------:R-:W-:Y:S01]  /*2f00*/  UMOV UR6, 0x6c ;  /* 0x0000006c00067882 */ /* 0x000fe20000000000 */
[----:B------:R-:W0:Y:S01]  /*2f10*/  LDCU UR8, c[0x0][UR8+0x4c4] ;  /* 0x00009880080877ac */ /* 0x000e220008000800 */
[----:B------:R-:W-:Y:S02]  /*2f20*/  ULEA UR6, UR9, UR6, 0x2 ;  /* 0x0000000609067291 */ /* 0x000fe4000f8e10ff */
[----:B------:R-:W-:-:S10]  /*2f30*/  UIADD3 UR5, UPT, UPT, UR5, -0x2, URZ ;  /* 0xfffffffe05057890 */ /* 0x000fd4000fffe0ff */
[----:B------:R-:W1:Y:S01]  /*2f40*/  LDCU UR6, c[0x0][UR6+0x380] ;  /* 0x00007000060677ac */ /* 0x000e620008000800 */
[C---:B0-----:R-:W-:Y:S02]  /*2f50*/  IMAD R20, R17.reuse, UR8, R20 ;  /* 0x0000000811147c24 */ /* 0x041fe4000f8e0214 */
[----:B-1----:R-:W-:-:S07]  /*2f60*/  IMAD R22, R17, UR6, R22 ;  /* 0x0000000611167c24 */ /* 0x002fce000f8e0216 */
.L_x_5479:
        /* <DEDUP_REMOVED lines=29> */
.L_x_5487:
[----:B------:R-:W-:-:S07]  /*3140*/  MOV R2, 0x3160 ;  /* 0x0000316000027802 */ /* 0x000fce0000000f00 */
[----:B------:R-:W-:Y:S05]  /*3150*/  CALL.REL.NOINC `($__internal_181_$__cuda_sm20_rem_s64) ;  /* 0x0000000400c47944 */ /* 0x000fea0003c00000 */
.L_x_5488:
[----:B------:R-:W-:Y:S05]  /*3160*/  BSYNC.RECONVERGENT B0 ;  /* 0x0000000000007941 */ /* 0x000fea0003800200 */
.L_x_5486:
[----:B------:R-:W0:Y:S01]  /*3170*/  LDCU UR6, c[0x0][UR5+0x4c4] ;  /* 0x00009880050677ac */ /* 0x000e220008000800 */
[----:B------:R-:W1:Y:S01]  /*3180*/  LDCU UR5, c[0x0][UR5+0x3ec] ;  /* 0x00007d80050577ac */ /* 0x000e620008000800 */
[C---:B0-----:R-:W-:Y:S02]  /*3190*/  IMAD R20, R12.reuse, UR6, R20 ;  /* 0x000000060c147c24 */ /* 0x041fe4000f8e0214 */
[----:B-1----:R-:W-:-:S07]  /*31a0*/  IMAD R22, R12, UR5, R22 ;  /* 0x000000050c167c24 */ /* 0x002fce000f8e0216 */
.L_x_5439:
        /* <DEDUP_REMOVED lines=15> */
.L_x_5490:
[----:B0-----:R-:W-:Y:S05]  /*32a0*/  BSYNC.RECONVERGENT B0 ;  /* 0x0000000000007941 */ /* 0x001fea0003800200 */
.L_x_5489:
[----:B------:R-:W-:Y:S05]  /*32b0*/  @!P1 EXIT ;  /* 0x000000000000994d */ /* 0x000fea0003800000 */
[----:B------:R-:W0:Y:S02]  /*32c0*/  LDC.64 R4, c[0x0][0x380] ;  /* 0x0000e000ff047b82 */ /* 0x000e240000000a00 */
[----:B0-----:R-:W-:-:S05]  /*32d0*/  IMAD.WIDE R22, R22, 0x8, R4 ;  /* 0x0000000816167825 */ /* 0x001fca00078e0204 */
[----:B-----5:R-:W-:Y:S01]  /*32e0*/  STG.E.64 desc[UR6][R22.64], R2 ;  /* 0x0000000216007986 */ /* 0x020fe2000c101b06 */
[----:B------:R-:W-:Y:S05]  /*32f0*/  EXIT ;  /* 0x000000000000794d */ /* 0x000fea0003800000 */
        .weak           $__internal_180_$__cuda_sm20_div_s64
        .type           $__internal_180_$__cuda_sm20_div_s64,@function
        .size           $__internal_180_$__cuda_sm20_div_s64,($__internal_181_$__cuda_sm20_rem_s64 - $__internal_180_$__cuda_sm20_div_s64)
$__internal_180_$__cuda_sm20_div_s64:
        /* <DEDUP_REMOVED lines=86> */
[----:B------:R-:W-:Y:S06]  /*3860*/  RET.REL.NODEC R6 `(_ZN2at6native16triu_tril_kernelIliLb0ELi1ELb0EEEvNS_4cuda6detail10TensorInfoIT_T0_EENS4_IKS5_S6_EEllS6_) ;  /* 0xffffffc406e47950 */ /* 0x000fec0003c3ffff */
        .weak           $__internal_181_$__cuda_sm20_rem_s64
        .type           $__internal_181_$__cuda_sm20_rem_s64,@function
        .size           $__internal_181_$__cuda_sm20_rem_s64,(.L_x_6471 - $__internal_181_$__cuda_sm20_rem_s64)
$__internal_181_$__cuda_sm20_rem_s64:
        /* <DEDUP_REMOVED lines=75> */
[----:B------:R-:W-:Y:S06]  /*3d20*/  RET.REL.NODEC R4 `(_ZN2at6native16triu_tril_kernelIliLb0ELi1ELb0EEEvNS_4cuda6detail10TensorInfoIT_T0_EENS4_IKS5_S6_EEllS6_) ;  /* 0xffffffc004b47950 */ /* 0x000fec0003c3ffff */
.L_x_5491:
        /* <DEDUP_REMOVED lines=13> */
.L_x_6471:


//--------------------- .text._ZN2at6native16triu_tril_kernelIliLb0ELi1ELb1EEEvNS_4cuda6detail10TensorInfoIT_T0_EENS4_IKS5_S6_EEllS6_ --------------------------
	.section	.text._ZN2at6native16triu_tril_kernelIliLb0ELi1ELb1EEEvNS_4cuda6detail10TensorInfoIT_T0_EENS4_IKS5_S6_EEllS6_,"ax",@progbits
	.align	128
        .global         _ZN2at6native16triu_tril_kernelIliLb0ELi1ELb1EEEvNS_4cuda6detail10TensorInfoIT_T0_EENS4_IKS5_S6_EEllS6_
        .type           _ZN2at6native16triu_tril_kernelIliLb0ELi1ELb1EEEvNS_4cuda6detail10TensorInfoIT_T0_EENS4_IKS5_S6_EEllS6_,@function
        .size           _ZN2at6native16triu_tril_kernelIliLb0ELi1ELb1EEEvNS_4cuda6detail10TensorInfoIT_T0_EENS4_IKS5_S6_EEllS6_,(.L_x_6473 - _ZN2at6native16triu_tril_kernelIliLb0ELi1ELb1EEEvNS_4cuda6detail10TensorInfoIT_T0_EENS4_IKS5_S6_EEllS6_)
        .other          _ZN2at6native16triu_tril_kernelIliLb0ELi1ELb1EEEvNS_4cuda6detail10TensorInfoIT_T0_EENS4_IKS5_S6_EEllS6_,@"STO_CUDA_ENTRY STV_DEFAULT"
_ZN2at6native16triu_tril_kernelIliLb0ELi1ELb1EEEvNS_4cuda6detail10TensorInfoIT_T0_EENS4_IKS5_S6_EEllS6_:
.text._ZN2at6native16triu_tril_kernelIliLb0ELi1ELb1EEEvNS_4cuda6detail10TensorInfoIT_T0_EENS4_IKS5_S6_EEllS6_:
        /* <DEDUP_REMOVED lines=38> */
.L_x_5493:
[----:B------:R-:W0:Y:S01]  /*0260*/  LDCU UR6, c[0x0][0x540] ;  /* 0x0000a800ff0677ac */ /* 0x000e220008000800 */
[----:B------:R-:W-:Y:S01]  /*0270*/  IMAD.MOV.U32 R10, RZ, RZ, R14 ;  /* 0x000000ffff0a7224 */ /* 0x000fe200078e000e */
[----:B------:R-:W-:Y:S01]  /*0280*/  MOV R7, R15 ;  /* 0x0000000f00077202 */ /* 0x000fe20000000f00 */
[----:B------:R-:W-:Y:S01]  /*0290*/  IMAD.U32 R4, RZ, RZ, UR4 ;  /* 0x00000004ff047e24 */ /* 0x000fe2000f8e00ff */
[----:B------:R-:W-:Y:S01]  /*02a0*/  MOV R2, 0x2d0 ;  /* 0x000002d000027802 */ /* 0x000fe20000000f00 */
[----:B0-----:R-:W-:-:S07]  /*02b0*/  IMAD.U32 R5, RZ, RZ, UR6 ;  /* 0x00000006ff057e24 */ /* 0x001fce000f8e00ff */
[----:B------:R-:W-:Y:S05]  /*02c0*/  CALL.REL.NOINC `($__internal_182_$__cuda_sm20_div_s64) ;  /* 0x0000003000407944 */ /* 0x000fea0003c00000 */
[----:B------:R-:W0:Y:S01]  /*02d0*/  LDCU UR6, c[0x0][0x540] ;  /* 0x0000a800ff0677ac */ /* 0x000e220008000800 */
[----:B------:R-:W-:-:S05]  /*02e0*/  IADD3 R3, PT, PT, -R4, RZ, RZ ;  /* 0x000000ff04037210 */ /* 0x000fca0007ffe1ff */
[----:B0-----:R-:W-:-:S07]  /*02f0*/  IMAD R0, R3, UR6, R14 ;  /* 0x0000000603007c24 */ /* 0x001fce000f8e020e */
.L_x_5494:
[----:B------:R-:W-:Y:S05]  /*0300*/  BSYNC.RECONVERGENT B0 ;  /* 0x0000000000007941 */ /* 0x000fea0003800200 */
.L_x_5492:
        /* <DEDUP_REMOVED lines=26> */
.L_x_5496:
[----:B------:R-:W-:Y:S01]  /*04b0*/  IMAD.MOV.U32 R15, RZ, RZ, R4 ;  /* 0x000000ffff0f7224 */ /* 0x000fe200078e0004 */
[----:B------:R-:W-:Y:S01]  /*04c0*/  MOV R11, UR5 ;  /* 0x00000005000b7c02 */ /* 0x000fe20008000f00 */
[----:B------:R-:W-:Y:S01]  /*04d0*/  IMAD.MOV.U32 R14, RZ, RZ, R5 ;  /* 0x000000ffff0e7224 */ /* 0x000fe200078e0005 */
[----:B------:R-:W-:Y:S01]  /*04e0*/  MOV R2, 0x510 ;  /* 0x0000051000027802 */ /* 0x000fe20000000f00 */
[----:B------:R-:W-:-:S07]  /*04f0*/  IMAD.U32 R10, RZ, RZ, UR6 ;  /* 0x00000006ff0a7e24 */ /* 0x000fce000f8e00ff */
[----:B------:R-:W-:Y:S05]  /*0500*/  CALL.REL.NOINC `($__internal_183_$__cuda_sm20_rem_s64) ;  /* 0x00000034000c7944 */ /* 0x000fea0003c00000 */
[----:B------:R-:W-:-:S07]  /*0510*/  IMAD.MOV.U32 R15, RZ, RZ, R14 ;  /* 0x000000ffff0f7224 */ /* 0x000fce00078e000e */
.L_x_5497:
[----:B------:R-:W-:Y:S05]  /*0520*/  BSYNC.RECONVERGENT B0 ;  /* 0x0000000000007941 */ /* 0x000fea0003800200 */
.L_x_5495:
        /* <DEDUP_REMOVED lines=31> */
.L_x_5499:
[----:B------:R-:W-:Y:S01]  /*0720*/  IMAD.MOV.U32 R10, RZ, RZ, R4 ;  /* 0x000000ffff0a7224 */ /* 0x000fe200078e0004 */
[----:B------:R-:W-:Y:S01]  /*0730*/  MOV R2, 0x780 ;  /* 0x0000078000027802 */ /* 0x000fe20000000f00 */
[----:B------:R-:W-:Y:S01]  /*0740*/  IMAD.MOV.U32 R7, RZ, RZ, R5 ;  /* 0x000000ffff077224 */ /* 0x000fe200078e0005 */
[----:B------:R-:W-:Y:S01]  /*0750*/  MOV R5, UR5 ;  /* 0x0000000500057c02 */ /* 0x000fe20008000f00 */
[----:B------:R-:W-:-:S07]  /*0760*/  IMAD.U32 R4, RZ, RZ, UR6 ;  /* 0x00000006ff047e24 */ /* 0x000fce000f8e00ff */
[----:B0-----:R-:W-:Y:S05]  /*0770*/  CALL.REL.NOINC `($__internal_182_$__cuda_sm20_div_s64) ;  /* 0x0000002c00147944 */ /* 0x001fea0003c00000 */
[----:B------:R-:W-:-:S07]  /*0780*/  IMAD.MOV.U32 R14, RZ, RZ, R4 ;  /* 0x000000ffff0e7224 */ /* 0x000fce00078e0004 */
.L_x_5500:
[----:B0-----:R-:W-:Y:S05]  /*0790*/  BSYNC.RECONVERGENT B0 ;  /* 0x0000000000007941 */ /* 0x001fea0003800200 */
.L_x_5498:
        /* <DEDUP_REMOVED lines=14> */
.L_x_5527:
        /* <DEDUP_REMOVED lines=30> */
.L_x_5504:
[----:B------:R-:W-:Y:S01]  /*0a60*/  MOV R7, R5 ;  /* 0x0000000500077202 */ /* 0x000fe20000000f00 */
[----:B------:R-:W-:Y:S01]  /*0a70*/  IMAD.MOV.U32 R10, RZ, RZ, R14 ;  /* 0x000000ffff0a7224 */ /* 0x000fe200078e000e */
[----:B------:R-:W-:Y:S01]  /*0a80*/  MOV R4, UR9 ;  /* 0x0000000900047c02 */ /* 0x000fe20008000f00 */
[----:B------:R-:W-:Y:S01]  /*0a90*/  IMAD.U32 R5, RZ, RZ, UR7 ;  /* 0x00000007ff057e24 */ /* 0x000fe2000f8e00ff */
[----:B------:R-:W-:-:S07]  /*0aa0*/  MOV R2, 0xac0 ;  /* 0x00000ac000027802 */ /* 0x000fce0000000f00 */
[----:B------:R-:W-:Y:S05]  /*0ab0*/  CALL.REL.NOINC `($__internal_182_$__cuda_sm20_div_s64) ;  /* 0x0000002800447944 */ /* 0x000fea0003c00000 */
[--C-:B------:R-:W-:Y:S01]  /*0ac0*/  IMAD.MOV R7, RZ, RZ, -R4.reuse ;  /* 0x000000ffff077224 */ /* 0x100fe200078e0a04 */
[----:B------:R-:W-:Y:S01]  /*0ad0*/  MOV R17, R5 ;  /* 0x0000000500117202 */ /* 0x000fe20000000f00 */
[----:B------:R-:W-:Y:S02]  /*0ae0*/  IMAD.MOV.U32 R16, RZ, RZ, R4 ;  /* 0x000000ffff107224 */ /* 0x000fe400078e0004 */
[----:B------:R-:W-:-:S07]  /*0af0*/  IMAD R7, R7, UR7, R14 ;  /* 0x0000000707077c24 */ /* 0x000fce000f8e020e */
.L_x_5505:
[----:B------:R-:W-:Y:S05]  /*0b00*/  BSYNC.RECONVERGENT B0 ;  /* 0x0000000000007941 */ /* 0x000fea0003800200 */
.L_x_5503:
        /* <DEDUP_REMOVED lines=34> */
.L_x_5507:
[----:B------:R-:W-:Y:S01]  /*0d30*/  IMAD.MOV.U32 R10, RZ, RZ, R16 ;  /* 0x000000ffff0a7224 */ /* 0x000fe200078e0010 */
[----:B------:R-:W-:Y:S01]  /*0d40*/  MOV R5, UR10 ;  /* 0x0000000a00057c02 */ /* 0x000fe20008000f00 */
[----:B------:R-:W-:Y:S01]  /*0d50*/  IMAD.MOV.U32 R7, RZ, RZ, R17 ;  /* 0x000000ffff077224 */ /* 0x000fe200078e0011 */
[----:B------:R-:W-:Y:S01]  /*0d60*/  MOV R2, 0xd90 ;  /* 0x00000d9000027802 */ /* 0x000fe20000000f00 */
[----:B------:R-:W-:-:S07]  /*0d70*/  IMAD.U32 R4, RZ, RZ, UR8 ;  /* 0x00000008ff047e24 */ /* 0x000fce000f8e00ff */
[----:B------:R-:W-:Y:S05]  /*0d80*/  CALL.REL.NOINC `($__internal_182_$__cuda_sm20_div_s64) ;  /* 0x0000002400907944 */ /* 0x000fea0003c00000 */
[----:B------:R-:W-:Y:S01]  /*0d90*/  IMAD.MOV R17, RZ, RZ, -R4 ;  /* 0x000000ffff117224 */ /* 0x000fe200078e0a04 */
[----:B------:R-:W-:Y:S01]  /*0da0*/  MOV R14, R4 ;  /* 0x00000004000e7202 */ /* 0x000fe20000000f00 */
[----:B------:R-:W-:Y:S02]  /*0db0*/  IMAD.MOV.U32 R15, RZ, RZ, R5 ;  /* 0x000000ffff0f7224 */ /* 0x000fe400078e0005 */
[----:B------:R-:W-:-:S07]  /*0dc0*/  IMAD R17, R17, UR10, R16 ;  /* 0x0000000a11117c24 */ /* 0x000fce000f8e0210 */
.L_x_5508:
[----:B------:R-:W-:Y:S05]  /*0dd0*/  BSYNC.RECONVERGENT B0 ;  /* 0x0000000000007941 */ /* 0x000fea0003800200 */
.L_x_5506:
        /* <DEDUP_REMOVED lines=34> */
.L_x_5510:
[----:B------:R-:W-:Y:S01]  /*1000*/  IMAD.MOV.U32 R10, RZ, RZ, R14 ;  /* 0x000000ffff0a7224 */ /* 0x000fe200078e000e */
[----:B------:R-:W-:Y:S01]  /*1010*/  MOV R7, R15 ;  /* 0x0000000f00077202 */ /* 0x000fe20000000f00 */
[----:B------:R-:W-:Y:S01]  /*1020*/  IMAD.U32 R5, RZ, RZ, UR10 ;  /* 0x0000000aff057e24 */ /* 0x000fe2000f8e00ff */
[----:B------:R-:W-:Y:S01]  /*1030*/  MOV R2, 0x1060 ;  /* 0x0000106000027802 */ /* 0x000fe20000000f00 */
[----:B------:R-:W-:-:S07]  /*1040*/  IMAD.U32 R4, RZ, RZ, UR9 ;  /* 0x00000009ff047e24 */ /* 0x000fce000f8e00ff */
[----:B------:R-:W-:Y:S05]  /*1050*/  CALL.REL.NOINC `($__internal_182_$__cuda_sm20_div_s64) ;  /* 0x0000002000dc7944 */ /* 0x000fea0003c00000 */
[----:B------:R-:W-:Y:S01]  /*1060*/  IADD3 R15, PT, PT, -R4, RZ, RZ ;  /* 0x000000ff040f7210 */ /* 0x000fe20007ffe1ff */
[----:B------:R-:W-:Y:S01]  /*1070*/  IMAD.MOV.U32 R16, RZ, RZ, R4 ;  /* 0x000000ffff107224 */ /* 0x000fe200078e0004 */
[----:B------:R-:W-:-:S03]  /*1080*/  MOV R17, R5 ;  /* 0x0000000500117202 */ /* 0x000fc60000000f00 */
[----:B------:R-:W-:-:S07]  /*1090*/  IMAD R15, R15, UR10, R14 ;  /* 0x0000000a0f0f7c24 */ /* 0x000fce000f8e020e */
.L_x_5511:
[----:B------:R-:W-:Y:S05]  /*10a0*/  BSYNC.RECONVERGENT B0 ;  /* 0x0000000000007941 */ /* 0x000fea0003800200 */
.L_x_5509:
        /* <DEDUP_REMOVED lines=34> */
.L_x_5513:
[----:B------:R-:W-:Y:S01]  /*12d0*/  MOV R10, R16 ;  /* 0x00000010000a7202 */ /* 0x000fe20000000f00 */
[----:B------:R-:W-:Y:S01]  /*12e0*/  IMAD.MOV.U32 R7, RZ, RZ, R17 ;  /* 0x000000ffff077224 */ /* 0x000fe200078e0011 */
[----:B------:R-:W-:Y:S01]  /*12f0*/  MOV R5, UR10 ;  /* 0x0000000a00057c02 */ /* 0x000fe20008000f00 */
[----:B------:R-:W-:Y:S01]  /*1300*/  IMAD.U32 R4, RZ, RZ, UR11 ;  /* 0x0000000bff047e24 */ /* 0x000fe2000f8e00ff */
[----:B------:R-:W-:-:S07]  /*1310*/  MOV R2, 0x1330 ;  /* 0x0000133000027802 */ /* 0x000fce0000000f00 */
[----:B------:R-:W-:Y:S05]  /*1320*/  CALL.REL.NOINC `($__internal_182_$__cuda_sm20_div_s64) ;  /* 0x0000002000287944 */ /* 0x000fea0003c00000 */
[----:B------:R-:W-:Y:S01]  /*1330*/  IADD3 R17, PT, PT, -R4, RZ, RZ ;  /* 0x000000ff04117210 */ /* 0x000fe20007ffe1ff */
[----:B------:R-:W-:Y:S01]  /*1340*/  IMAD.MOV.U32 R14, RZ, RZ, R4 ;  /* 0x000000ffff0e7224 */ /* 0x000fe200078e0004 */
[----:B------:R-:W-:-:S03]  /*1350*/  MOV R15, R5 ;  /* 0x00000005000f7202 */ /* 0x000fc60000000f00 */
[----:B------:R-:W-:-:S07]  /*1360*/  IMAD R17, R17, UR10, R16 ;  /* 0x0000000a11117c24 */ /* 0x000fce000f8e0210 */
.L_x_5514:
[----:B------:R-:W-:Y:S05]  /*1370*/  BSYNC.RECONVERGENT B0 ;  /* 0x0000000000007941 */ /* 0x000fea0003800200 */
.L_x_5512:
        /* <DEDUP_REMOVED lines=34> */
.L_x_5516:
        /* <DEDUP_REMOVED lines=10> */
.L_x_5517:
[----:B------:R-:W-:Y:S05]  /*1640*/  BSYNC.RECONVERGENT B0 ;  /* 0x0000000000007941 */ /* 0x000fea0003800200 */
.L_x_5515:
        /* <DEDUP_REMOVED lines=34> */
.L_x_5519:
        /* <DEDUP_REMOVED lines=10> */
.L_x_5520:
[----:B------:R-:W-:Y:S05]  /*1910*/  BSYNC.RECONVERGENT B0 ;  /* 0x0000000000007941 */ /* 0x000fea0003800200 */
.L_x_5518:
        /* <DEDUP_REMOVED lines=34> */
.L_x_5522:
        /* <DEDUP_REMOVED lines=10> */
.L_x_5523:
[----:B------:R-:W-:Y:S05]  /*1be0*/  BSYNC.RECONVERGENT B0 ;  /* 0x0000000000007941 */ /* 0x000fea0003800200 */
.L_x_5521:
        /* <DEDUP_REMOVED lines=33> */
.L_x_5525:
[----:B------:R-:W-:Y:S01]  /*1e00*/  MOV R10, R16 ;  /* 0x00000010000a7202 */ /* 0x000fe20000000f00 */
[----:B------:R-:W-:Y:S01]  /*1e10*/  IMAD.MOV.U32 R7, RZ, RZ, R17 ;  /* 0x000000ffff077224 */ /* 0x000fe200078e0011 */
[----:B------:R-:W-:Y:S01]  /*1e20*/  MOV R5, UR9 ;  /* 0x0000000900057c02 */ /* 0x000fe20008000f00 */
[----:B------:R-:W-:Y:S01]  /*1e30*/  IMAD.U32 R4, RZ, RZ, UR10 ;  /* 0x0000000aff047e24 */ /* 0x000fe2000f8e00ff */
[----:B------:R-:W-:-:S07]  /*1e40*/  MOV R2, 0x1e60 ;  /* 0x00001e6000027802 */ /* 0x000fce0000000f00 */
[----:B------:R-:W-:Y:S05]  /*1e50*/  CALL.REL.NOINC `($__internal_182_$__cuda_sm20_div_s64) ;  /* 0x00000014005c7944 */ /* 0x000fea0003c00000 */
[----:B------:R-:W-:Y:S01]  /*1e60*/  IADD3 R17, PT, PT, -R4, RZ, RZ ;  /* 0x000000ff04117210 */ /* 0x000fe20007ffe1ff */
[----:B------:R-:W-:-:S04]  /*1e70*/  IMAD.MOV.U32 R14, RZ, RZ, R4 ;  /* 0x000000ffff0e7224 */ /* 0x000fc800078e0004 */
[----:B------:R-:W-:-:S07]  /*1e80*/  IMAD R17, R17, UR9, R16 ;  /* 0x0000000911117c24 */ /* 0x000fce000f8e0210 */
.L_x_5526:
[----:B------:R-:W-:Y:S05]  /*1e90*/  BSYNC.RECONVERGENT B0 ;  /* 0x0000000000007941 */ /* 0x000fea0003800200 */
.L_x_5524:
        /* <DEDUP_REMOVED lines=9> */
.L_x_5502:
        /* <DEDUP_REMOVED lines=34> */
.L_x_5530:
[----:B------:R-:W-:Y:S01]  /*2150*/  IMAD.MOV.U32 R7, RZ, RZ, R5 ;  /* 0x000000ffff077224 */ /* 0x000fe200078e0005 */
[----:B------:R-:W-:Y:S01]  /*2160*/  MOV R10, R14 ;  /* 0x0000000e000a7202 */ /* 0x000fe20000000f00 */
[----:B------:R-:W-:Y:S01]  /*2170*/  IMAD.U32 R5, RZ, RZ, UR6 ;  /* 0x00000006ff057e24 */ /* 0x000fe2000f8e00ff */
[----:B------:R-:W-:Y:S02]  /*2180*/  MOV R4, UR7 ;  /* 0x0000000700047c02 */ /* 0x000fe40008000f00 */
[----:B------:R-:W-:-:S07]  /*2190*/  MOV R2, 0x21b0 ;  /* 0x000021b000027802 */ /* 0x000fce0000000f00 */
[----:B------:R-:W-:Y:S05]  /*21a0*/  CALL.REL.NOINC `($__internal_182_$__cuda_sm20_div_s64) ;  /* 0x0000001000887944 */ /* 0x000fea0003c00000 */
[----:B------:R-:W-:Y:S01]  /*21b0*/  IMAD.MOV R7, RZ, RZ, -R4 ;  /* 0x000000ffff077224 */ /* 0x000fe200078e0a04 */
[----:B------:R-:W-:Y:S01]  /*21c0*/  MOV R16, R4 ;  /* 0x0000000400107202 */ /* 0x000fe20000000f00 */
[----:B------:R-:W-:Y:S02]  /*21d0*/  IMAD.MOV.U32 R17, RZ, RZ, R5 ;  /* 0x000000ffff117224 */ /* 0x000fe400078e0005 */
[----:B------:R-:W-:-:S07]  /*21e0*/  IMAD R7, R7, UR6, R14 ;  /* 0x0000000607077c24 */ /* 0x000fce000f8e020e */
.L_x_5531:
[----:B------:R-:W-:Y:S05]  /*21f0*/  BSYNC.RECONVERGENT B0 ;  /* 0x0000000000007941 */ /* 0x000fea0003800200 */
.L_x_5529:
        /* <DEDUP_REMOVED lines=34> */
.L_x_5533:
        /* <DEDUP_REMOVED lines=10> */
.L_x_5534:
[----:B------:R-:W-:Y:S05]  /*24c0*/  BSYNC.RECONVERGENT B0 ;  /* 0x0000000000007941 */ /* 0x000fea0003800200 */
.L_x_5532:
        /* <DEDUP_REMOVED lines=34> */
.L_x_5536:
        /* <DEDUP_REMOVED lines=10> */
.L_x_5537:
[----:B------:R-:W-:Y:S05]  /*2790*/  BSYNC.RECONVERGENT B0 ;  /* 0x0000000000007941 */ /* 0x000fea0003800200 */
.L_x_5535:
        /* <DEDUP_REMOVED lines=34> */
.L_x_5539:
[----:B------:R-:W-:Y:S01]  /*29c0*/  IMAD.MOV.U32 R10, RZ, RZ, R16 ;  /* 0x000000ffff0a7224 */ /* 0x000fe200078e0010 */
[----:B------:R-:W-:Y:S01]  /*29d0*/  MOV R7, R17 ;  /* 0x0000001100077202 */ /* 0x000fe20000000f00 */
[----:B------:R-:W-:Y:S01]  /*29e0*/  IMAD.U32 R5, RZ, RZ, UR9 ;  /* 0x00000009ff057e24 */ /* 0x000fe2000f8e00ff */
[----:B------:R-:W-:Y:S02]  /*29f0*/  MOV R4, UR8 ;  /* 0x0000000800047c02 */ /* 0x000fe40008000f00 */
[----:B------:R-:W-:-:S07]  /*2a00*/  MOV R2, 0x2a20 ;  /* 0x00002a2000027802 */ /* 0x000fce0000000f00 */
[----:B------:R-:W-:Y:S05]  /*2a10*/  CALL.REL.NOINC `($__internal_182_$__cuda_sm20_div_s64) ;  /* 0x00000008006c7944 */ /* 0x000fea0003c00000 */
[----:B------:R-:W-:Y:S01]  /*2a20*/  IMAD.MOV R17, RZ, RZ, -R4 ;  /* 0x000000ffff117224 */ /* 0x000fe200078e0a04 */
[----:B------:R-:W-:-:S03]  /*2a30*/  MOV R14, R4 ;  /* 0x00000004000e7202 */ /* 0x000fc60000000f00 */
[----:B------:R-:W-:-:S07]  /*2a40*/  IMAD R17, R17, UR9, R16 ;  /* 0x0000000911117c24 */ /* 0x000fce000f8e0210 */
.L_x_5540:
[----:B------:R-:W-:Y:S05]  /*2a50*/  BSYNC.RECONVERGENT B0 ;  /* 0x0000000000007941 */ /* 0x000fea0003800200 */
.L_x_5538:
[----:B------:R-:W-:Y:S01]  /*2a60*/  UMOV UR6, 0x6c ;  /* 0x0000006c00067882 */ /* 0x000fe20000000000 */
[----:B------:R-:W-:Y:S02]  /*2a70*/  UIADD3 UR5, UPT, UPT, UR5, -0x4, URZ ;  /* 0xfffffffc05057890 */ /* 0x000fe4000fffe0ff */
[----:B------:R-:W-:-:S12]  /*2a80*/  ULEA UR6, UR7, UR6, 0x2 ;  /* 0x0000000607067291 */ /* 0x000fd8000f8e10ff */
[----:B------:R-:W0:Y:S02]  /*2a90*/  LDCU UR6, c[0x0][UR6+0x380] ;  /* 0x00007000060677ac */ /* 0x000e240008000800 */
[----:B0-----:R-:W-:-:S07]  /*2aa0*/  IMAD R20, R17, UR6, R20 ;  /* 0x0000000611147c24 */ /* 0x001fce000f8e0214 */
.L_x_5528:
        /* <DEDUP_REMOVED lines=33> */
.L_x_5543:
        /* <DEDUP_REMOVED lines=10> */
.L_x_5544:
[----:B------:R-:W-:Y:S05]  /*2d60*/  BSYNC.RECONVERGENT B0 ;  /* 0x0000000000007941 */ /* 0x000fea0003800200 */
.L_x_5542:
        /* <DEDUP_REMOVED lines=34> */
.L_x_5546:
        /* <DEDUP_REMOVED lines=9> */
.L_x_5547:
[----:B------:R-:W-:Y:S05]  /*3020*/  BSYNC.RECONVERGENT B0 ;  /* 0x0000000000007941 */ /* 0x000fea0003800200 */
.L_x_5545:
[----:B------:R-:W-:Y:S01]  /*3030*/  UMOV UR6, 0x6c ;  /* 0x0000006c00067882 */ /* 0x000fe20000000000 */
[----:B------:R-:W-:Y:S02]  /*3040*/  UIADD3 UR5, UPT, UPT, UR5, -0x2, URZ ;  /* 0xfffffffe05057890 */ /* 0x000fe4000fffe0ff */
[----:B------:R-:W-:-:S12]  /*3050*/  ULEA UR6, UR8, UR6, 0x2 ;  /* 0x0000000608067291 */ /* 0x000fd8000f8e10ff */
[----:B------:R-:W0:Y:S02]  /*3060*/  LDCU UR6, c[0x0][UR6+0x380] ;  /* 0x00007000060677ac */ /* 0x000e240008000800 */
[----:B0-----:R-:W-:-:S07]  /*3070*/  IMAD R20, R17, UR6, R20 ;  /* 0x0000000611147c24 */ /* 0x001fce000f8e0214 */
.L_x_5541:
        /* <DEDUP_REMOVED lines=29> */
.L_x_5549:
[----:B------:R-:W-:Y:S01]  /*3250*/  MOV R15, R14 ;  /* 0x0000000e000f7202 */ /* 0x000fe20000000f00 */
[----:B------:R-:W-:Y:S01]  /*3260*/  IMAD.MOV.U32 R14, RZ, RZ, R5 ;  /* 0x000000ffff0e7224 */ /* 0x000fe200078e0005 */
[----:B------:R-:W-:Y:S01]  /*3270*/  MOV R11, UR6 ;  /* 0x00000006000b7c02 */ /* 0x000fe20008000f00 */
[----:B------:R-:W-:Y:S01]  /*3280*/  IMAD.U32 R10, RZ, RZ, UR7 ;  /* 0x00000007ff0a7e24 */ /* 0x000fe2000f8e00ff */
[----:B------:R-:W-:-:S07]  /*3290*/  MOV R2, 0x32b0 ;  /* 0x000032b000027802 */ /* 0x000fce0000000f00 */
[----:B------:R-:W-:Y:S05]  /*32a0*/  CALL.REL.NOINC `($__internal_183_$__cuda_sm20_rem_s64) ;  /* 0x0000000400a47944 */ /* 0x000fea0003c00000 */
.L_x_5550:
[----:B------:R-:W-:Y:S05]  /*32b0*/  BSYNC.RECONVERGENT B0 ;  /* 0x0000000000007941 */ /* 0x000fea0003800200 */
.L_x_5548:
[----:B------:R-:W-:Y:S02]  /*32c0*/  UMOV UR6, 0x6c ;  /* 0x0000006c00067882 */ /* 0x000fe40000000000 */
[----:B------:R-:W-:-:S12]  /*32d0*/  ULEA UR6, UR5, UR6, 0x2 ;  /* 0x0000000605067291 */ /* 0x000fd8000f8e10ff */
[----:B------:R-:W0:Y:S02]  /*32e0*/  LDCU UR6, c[0x0][UR6+0x380] ;  /* 0x00007000060677ac */ /* 0x000e240008000800 */
[----:B0-----:R-:W-:-:S07]  /*32f0*/  IMAD R20, R14, UR6, R20 ;  /* 0x000000060e147c24 */ /* 0x001fce000f8e0214 */
.L_x_5501:
        /* <DEDUP_REMOVED lines=13> */
        .weak           $__internal_182_$__cuda_sm20_div_s64
        .type           $__internal_182_$__cuda_sm20_div_s64,@function
        .size           $__internal_182_$__cuda_sm20_div_s64,($__internal_183_$__cuda_sm20_rem_s64 - $__internal_182_$__cuda_sm20_div_s64)
$__internal_182_$__cuda_sm20_div_s64:
        /* <DEDUP_REMOVED lines=86> */
[----:B------:R-:W-:Y:S06]  /*3930*/  RET.REL.NODEC R6 `(_ZN2at6native16triu_tril_kernelIliLb0ELi1ELb1EEEvNS_4cuda6detail10TensorInfoIT_T0_EENS4_IKS5_S6_EEllS6_) ;  /* 0xffffffc406b07950 */ /* 0x000fec0003c3ffff */
        .weak           $__internal_183_$__cuda_sm20_rem_s64
        .type           $__internal_183_$__cuda_sm20_rem_s64,@function
        .size           $__internal_183_$__cuda_sm20_rem_s64,(.L_x_6473 - $__internal_183_$__cuda_sm20_rem_s64)
$__internal_183_$__cuda_sm20_rem_s64:
        /* <DEDUP_REMOVED lines=75> */
[----:B------:R-:W-:Y:S05]  /*3df0*/  RET.REL.NODEC R6 `(_ZN2at6native16triu_tril_kernelIliLb0ELi1ELb1EEEvNS_4cuda6detail10TensorInfoIT_T0_EENS4_IKS5_S6_EEllS6_) ;  /* 0xffffffc006807950 */ /* 0x000fea0003c3ffff */
.L_x_5551:
        /* <DEDUP_REMOVED lines=16> */
.L_x_6473:


//--------------------- .text._ZN2at6native16triu_tril_kernelIilLb0ELi2ELb0EEEvNS_4cuda6detail10TensorInfoIT_T0_EENS4_IKS5_S6_EEllS6_ --------------------------
	.section	.text._ZN2at6native16triu_tril_kernelIilLb0ELi2ELb0EEEvNS_4cuda6detail10TensorInfoIT_T0_EENS4_IKS5_S6_EEllS6_,"ax",@progbits
	.align	128
        .global         _ZN2at6native16triu_tril_kernelIilLb0ELi2ELb0EEEvNS_4cuda6detail10TensorInfoIT_T0_EENS4_IKS5_S6_EEllS6_
        .type           _ZN2at6native16triu_tril_kernelIilLb0ELi2ELb0EEEvNS_4cuda6detail10TensorInfoIT_T0_EENS4_IKS5_S6_EEllS6_,@function
        .size           _ZN2at6native16triu_tril_kernelIilLb0ELi2ELb0EEEvNS_4cuda6detail10TensorInfoIT_T0_EENS4_IKS5_S6_EEllS6_,(.L_x_6475 - _ZN2at6native16triu_tril_kernelIilLb0ELi2ELb0EEEvNS_4cuda6detail10TensorInfoIT_T0_EENS4_IKS5_S6_EEllS6_)
        .other          _ZN2at6native16triu_tril_kernelIilLb0ELi2ELb0EEEvNS_4cuda6detail10TensorInfoIT_T0_EENS4_IKS5_S6_EEllS6_,@"STO_CUDA_ENTRY STV_DEFAULT"
_ZN2at6native16triu_tril_kernelIilLb0ELi2ELb0EEEvNS_4cuda6detail10TensorInfoIT_T0_EENS4_IKS5_S6_EEllS6_:
.text._ZN2at6native16triu_tril_kernelIilLb0ELi2ELb0EEEvNS_4cuda6detail10TensorInfoIT_T0_EENS4_IKS5_S6_EEllS6_:
        /* <DEDUP_REMOVED lines=41> */
.L_x_5553:
[----:B------:R-:W0:Y:S01]  /*0290*/  LDCU.64 UR4, c[0x0][0x6d0] ;  /* 0x0000da00ff0477ac */ /* 0x000e220008000a00 */
[----:B------:R-:W-:Y:S01]  /*02a0*/  MOV R21, R6 ;  /* 0x0000000600157202 */ /* 0x000fe20000000f00 */
[----:B------:R-:W-:Y:S01]  /*02b0*/  IMAD.MOV.U32 R24, RZ, RZ, R7 ;  /* 0x000000ffff187224 */ /* 0x000fe200078e0007 */
[----:B------:R-:W-:Y:S01]  /*02c0*/  MOV R8, 0x300 ;  /* 0x0000030000087802 */ /* 0x000fe20000000f00 */
[----:B0-----:R-:W-:Y:S01]  /*02d0*/  IMAD.U32 R5, RZ, RZ, UR4 ;  /* 0x00000004ff057e24 */ /* 0x001fe2000f8e00ff */
[----:B------:R-:W-:-:S07]  /*02e0*/  MOV R4, UR5 ;  /* 0x0000000500047c02 */ /* 0x000fce0008000f00 */
[----:B------:R-:W-:Y:S05]  /*02f0*/  CALL.REL.NOINC `($__internal_184_$__cuda_sm20_div_s64) ;  /* 0x0000004400407944 */ /* 0x000fea0003c00000 */
        /* <DEDUP_REMOVED lines=9> */
.L_x_5554:
[----:B------:R-:W-:Y:S05]  /*0390*/  BSYNC.RECONVERGENT B0 ;  /* 0x0000000000007941 */ /* 0x000fea0003800200 */
.L_x_5552:
        /* <DEDUP_REMOVED lines=31> */
.L_x_5556:
[----:B------:R-:W-:Y:S01]  /*0590*/  MOV R21, R14 ;  /* 0x0000000e00157202 */ /* 0x000fe20000000f00 */
[----:B------:R-:W-:Y:S01]  /*05a0*/  IMAD.MOV.U32 R24, RZ, RZ, R15 ;  /* 0x000000ffff187224 */ /* 0x000fe200078e000f */
[----:B------:R-:W-:Y:S01]  /*05b0*/  MOV R5, R12 ;  /* 0x0000000c00057202 */ /* 0x000fe20000000f00 */
[----:B------:R-:W-:Y:S01]  /*05c0*/  IMAD.MOV.U32 R4, RZ, RZ, R13 ;  /* 0x000000ffff047224 */ /* 0x000fe200078e000d */
[----:B------:R-:W-:-:S07]  /*05d0*/  MOV R8, 0x5f0 ;  /* 0x000005f000087802 */ /* 0x000fce0000000f00 */
[----:B------:R-:W-:Y:S05]  /*05e0*/  CALL.REL.NOINC `($__internal_184_$__cuda_sm20_div_s64) ;  /* 0x0000004000847944 */ /* 0x000fea0003c00000 */
        /* <DEDUP_REMOVED lines=11> */
.L_x_5557:
[----:B------:R-:W-:Y:S05]  /*06a0*/  BSYNC.RECONVERGENT B0 ;  /* 0x0000000000007941 */ /* 0x000fea0003800200 */
.L_x_5555:
        /* <DEDUP_REMOVED lines=37> */
.L_x_5584:
        /* <DEDUP_REMOVED lines=28> */
.L_x_5561:
        /* <DEDUP_REMOVED lines=9> */
[----:B------:R-:W-:Y:S05]  /*0b50*/  CALL.REL.NOINC `($__internal_184_$__cuda_sm20_div_s64) ;  /* 0x0000003c00287944 */ /* 0x000fea0003c00000 */
        /* <DEDUP_REMOVED lines=9> */
.L_x_5562:
[----:B------:R-:W-:Y:S05]  /*0bf0*/  BSYNC.RECONVERGENT B0 ;  /* 0x0000000000007941 */ /* 0x000fea0003800200 */
.L_x_5560:
        /* <DEDUP_REMOVED lines=43> */
.L_x_5564:
        /* <DEDUP_REMOVED lines=21> */
.L_x_5565:
[----:B------:R-:W-:Y:S05]  /*1000*/  BSYNC.RECONVERGENT B0 ;  /* 0x0000000000007941 */ /* 0x000fea0003800200 */
.L_x_5563:
        /* <DEDUP_REMOVED lines=40> */
.L_x_5567:
        /* <DEDUP_REMOVED lines=21> */
.L_x_5568:
[----:B------:R-:W-:Y:S05]  /*13e0*/  BSYNC.RECONVERGENT B0 ;  /* 0x0000000000007941 */ /* 0x000fea0003800200 */
.L_x_5566:
        /* <DEDUP_REMOVED lines=40> */
.L_x_5570:
        /* <DEDUP_REMOVED lines=21> */
.L_x_5571:
[----:B------:R-:W-:Y:S05]  /*17c0*/  BSYNC.RECONVERGENT B0 ;  /* 0x0000000000007941 */ /* 0x000fea0003800200 */
.L_x_5569:
        /* <DEDUP_REMOVED lines=40> */
.L_x_5573:
        /* <DEDUP_REMOVED lines=21> */
.L_x_5574:
[----:B------:R-:W-:Y:S05]  /*1ba0*/  BSYNC.RECONVERGENT B0 ;  /* 0x0000000000007941 */ /* 0x000fea0003800200 */
.L_x_5572:
        /* <DEDUP_REMOVED lines=40> */
.L_x_5576:
        /* <DEDUP_REMOVED lines=21> */
.L_x_5577:
[----:B------:R-:W-:Y:S05]  /*1f80*/  BSYNC.RECONVERGENT B0 ;  /* 0x0000000000007941 */ /* 0x000fea0003800200 */
.L_x_5575:
        /* <DEDUP_REMOVED lines=40> */
.L_x_5579:
        /* <DEDUP_REMOVED lines=21> */
.L_x_5580:
[----:B------:R-:W-:Y:S05]  /*2360*/  BSYNC.RECONVERGENT B0 ;  /* 0x0000000000007941 */ /* 0x000fea0003800200 */
.L_x_5578:
        /* <DEDUP_REMOVED lines=41> */
.L_x_5582:
        /* <DEDUP_REMOVED lines=21> */
.L_x_5583:
[----:B------:R-:W-:Y:S05]  /*2750*/  BSYNC.RECONVERGENT B0 ;  /* 0x0000000000007941 */ /* 0x000fea0003800200 */
.L_x_5581:
        /* <DEDUP_REMOVED lines=24> */
.L_x_5559:
        /* <DEDUP_REMOVED lines=36> */
.L_x_5587:
        /* <DEDUP_REMOVED lines=19> */
.L_x_5588:
[----:B------:R-:W-:Y:S05]  /*2c50*/  BSYNC.RECONVERGENT B0 ;  /* 0x0000000000007941 */ /* 0x000fea0003800200 */
.L_x_5586:
        /* <DEDUP_REMOVED lines=42> */
.L_x_5590:
        /* <DEDUP_REMOVED lines=21> */
.L_x_5591:
[----:B------:R-:W-:Y:S05]  /*3050*/  BSYNC.RECONVERGENT B0 ;  /* 0x0000000000007941 */ /* 0x000fea0003800200 */
.L_x_5589:
        /* <DEDUP_REMOVED lines=40> */
.L_x_5593:
        /* <DEDUP_REMOVED lines=21> */
.L_x_5594:
[----:B------:R-:W-:Y:S05]  /*3430*/  BSYNC.RECONVERGENT B0 ;  /* 0x0000000000007941 */ /* 0x000fea0003800200 */
.L_x_5592:
        /* <DEDUP_REMOVED lines=41> */
.L_x_5596:
        /* <DEDUP_REMOVED lines=9> */
[----:B------:R-:W-:Y:S05]  /*3760*/  CALL.REL.NOINC `($__internal_184_$__cuda_sm20_div_s64) ;  /* 0x0000001000247944 */ /* 0x000fea0003c00000 */
        /* <DEDUP_REMOVED lines=10> */
.L_x_5597:
[----:B------:R-:W-:Y:S05]  /*3810*/  BSYNC.RECONVERGENT B0 ;  /* 0x0000000000007941 */ /* 0x000fea0003800200 */
.L_x_5595:
        /* <DEDUP_REMOVED lines=15> */
.L_x_5585:
        /* <DEDUP_REMOVED lines=37> */
.L_x_5600:
        /* <DEDUP_REMOVED lines=9> */
[----:B------:R-:W-:Y:S05]  /*3bf0*/  CALL.REL.NOINC `($__internal_184_$__cuda_sm20_div_s64) ;  /* 0x0000000c00007944 */ /* 0x000fea0003c00000 */
        /* <DEDUP_REMOVED lines=9> */
.L_x_5601:
[----:B------:R-:W-:Y:S05]  /*3c90*/  BSYNC.RECONVERGENT B0 ;  /* 0x0000000000007941 */ /* 0x000fea0003800200 */
.L_x_5599:
        /* <DEDUP_REMOVED lines=45> */
.L_x_5603:
        /* <DEDUP_REMOVED lines=9> */
[----:B------:R-:W-:Y:S05]  /*4000*/  CALL.REL.NOINC `($__internal_184_$__cuda_sm20_div_s64) ;  /* 0x0000000400fc7944 */ /* 0x000fea0003c00000 */
        /* <DEDUP_REMOVED lines=10> */
.L_x_5604:
[----:B------:R-:W-:Y:S05]  /*40b0*/  BSYNC.RECONVERGENT B0 ;  /* 0x0000000000007941 */ /* 0x000fea0003800200 */
.L_x_5602:
        /* <DEDUP_REMOVED lines=15> */
.L_x_5598:
        /* <DEDUP_REMOVED lines=30> */
.L_x_5606:
[----:B------:R-:W-:-:S07]  /*4390*/  MOV R10, 0x43b0 ;  /* 0x000043b0000a7802 */ /* 0x000fce0000000f00 */
[----:B------:R-:W-:Y:S05]  /*43a0*/  CALL.REL.NOINC `($__internal_185_$__cuda_sm20_rem_s64) ;  /* 0x00000008006c7944 */ /* 0x000fea0003c00000 */
.L_x_5607:
[----:B------:R-:W-:Y:S05]  /*43b0*/  BSYNC.RECONVERGENT B0 ;  /* 0x0000000000007941 */ /* 0x000fea0003800200 */
.L_x_5605:
        /* <DEDUP_REMOVED lines=16> */
.L_x_5558:
        /* <DEDUP_REMOVED lines=31> */
.L_x_5611:
[----:B------:R-:W-:Y:S05]  /*46b0*/  BSYNC.RECONVERGENT B1 ;  /* 0x0000000000017941 */ /* 0x000fea0003800200 */
.L_x_5610:
[----:B0----5:R-:W-:-:S07]  /*46c0*/  SEL R9, R0, RZ, !P0 ;  /* 0x000000ff00097207 */ /* 0x021fce0004000000 */
.L_x_5609:
[----:B------:R-:W-:Y:S05]  /*46d0*/  BSYNC.RECONVERGENT B0 ;  /* 0x0000000000007941 */ /* 0x000fea0003800200 */
.L_x_5608:
        /* <DEDUP_REMOVED lines=18> */
        .weak           $__internal_184_$__cuda_sm20_div_s64
        .type           $__internal_184_$__cuda_sm20_div_s64,@function
        .size           $__internal_184_$__cuda_sm20_div_s64,($__internal_185_$__cuda_sm20_rem_s64 - $__internal_184_$__cuda_sm20_div_s64)
$__internal_184_$__cuda_sm20_div_s64:
        /* <DEDUP_REMOVED lines=85> */
[----:B------:R-:W-:Y:S06]  /*4d50*/  RET.REL.NODEC R8 `(_ZN2at6native16triu_tril_kernelIilLb0ELi2ELb0EEEvNS_4cuda6detail10TensorInfoIT_T0_EENS4_IKS5_S6_EEllS6_) ;  /* 0xffffffb008a87950 */ /* 0x000fec0003c3ffff */
        .weak           $__internal_185_$__cuda_sm20_rem_s64
        .type           $__internal_185_$__cuda_sm20_rem_s64,@function
        .size           $__internal_185_$__cuda_sm20_rem_s64,(.L_x_6475 - $__internal_185_$__cuda_sm20_rem_s64)
$__internal_185_$__cuda_sm20_rem_s64:
        /* <DEDUP_REMOVED lines=79> */
[----:B------:R-:W-:Y:S06]  /*5250*/  RET.REL.NODEC R10 `(_ZN2at6native16triu_tril_kernelIilLb0ELi2ELb0EEEvNS_4cuda6detail10TensorInfoIT_T0_EENS4_IKS5_S6_EEllS6_) ;  /* 0xffffffac0a687950 */ /* 0x000fec0003c3ffff */
.L_x_5612:
        /* <DEDUP_REMOVED lines=10> */
.L_x_6475:


//--------------------- .text._ZN2at6native16triu_tril_kernelIilLb0ELi2ELb1EEEvNS_4cuda6detail10TensorInfoIT_T0_EENS4_IKS5_S6_EEllS6_ --------------------------
	.section	.text._ZN2at6native16triu_tril_kernelIilLb0ELi2ELb1EEEvNS_4cuda6detail10TensorInfoIT_T0_EENS4_IKS5_S6_EEllS6_,"ax",@progbits
	.align	128
        .global         _ZN2at6native16triu_tril_kernelIilLb0ELi2ELb1EEEvNS_4cuda6detail10TensorInfoIT_T0_EENS4_IKS5_S6_EEllS6_
        .type           _ZN2at6native16triu_tril_kernelIilLb0ELi2ELb1EEEvNS_4cuda6detail10TensorInfoIT_T0_EENS4_IKS5_S6_EEllS6_,@function
        .size           _ZN2at6native16triu_tril_kernelIilLb0ELi2ELb1EEEvNS_4cuda6detail10TensorInfoIT_T0_EENS4_IKS5_S6_EEllS6_,(.L_x_6477 - _ZN2at6native16triu_tril_kernelIilLb0ELi2ELb1EEEvNS_4cuda6detail10TensorInfoIT_T0_EENS4_IKS5_S6_EEllS6_)
        .other          _ZN2at6native16triu_tril_kernelIilLb0ELi2ELb1EEEvNS_4cuda6detail10TensorInfoIT_T0_EENS4_IKS5_S6_EEllS6_,@"STO_CUDA_ENTRY STV_DEFAULT"
_ZN2at6native16triu_tril_kernelIilLb0ELi2ELb1EEEvNS_4cuda6detail10TensorInfoIT_T0_EENS4_IKS5_S6_EEllS6_:
.text._ZN2at6native16triu_tril_kernelIilLb0ELi2ELb1EEEvNS_4cuda6detail10TensorInfoIT_T0_EENS4_IKS5_S6_EEllS6_:
        /* <DEDUP_REMOVED lines=41> */
.L_x_5614:
[----:B------:R-:W0:Y:S01]  /*0290*/  LDCU.64 UR4, c[0x0][0x6d0] ;  /* 0x0000da00ff0477ac */ /* 0x000e220008000a00 */
[----:B------:R-:W-:Y:S01]  /*02a0*/  IMAD.MOV.U32 R23, RZ, RZ, R6 ;  /* 0x000000ffff177224 */ /* 0x000fe200078e0006 */
[----:B------:R-:W-:Y:S01]  /*02b0*/  MOV R8, 0x300 ;  /* 0x0000030000087802 */ /* 0x000fe20000000f00 */
[----:B------:R-:W-:Y:S02]  /*02c0*/  IMAD.MOV.U32 R26, RZ, RZ, R7 ;  /* 0x000000ffff1a7224 */ /* 0x000fe400078e0007 */
[----:B0-----:R-:W-:Y:S01]  /*02d0*/  IMAD.U32 R5, RZ, RZ, UR4 ;  /* 0x00000004ff057e24 */ /* 0x001fe2000f8e00ff */
[----:B------:R-:W-:-:S07]  /*02e0*/  MOV R4, UR5 ;  /* 0x0000000500047c02 */ /* 0x000fce0008000f00 */
[----:B------:R-:W-:Y:S05]  /*02f0*/  CALL.REL.NOINC `($__internal_186_$__cuda_sm20_div_s64) ;  /* 0x0000003c00ac7944 */ /* 0x000fea0003c00000 */
[----:B------:R-:W0:Y:S01]  /*0300*/  LDCU.64 UR4, c[0x0][0x6d0] ;  /* 0x0000da00ff0477ac */ /* 0x000e220008000a00 */
[----:B------:R-:W-:-:S05]  /*0310*/  IADD3 R3, P0, PT, RZ, -R18, RZ ;  /* 0x80000012ff037210 */ /* 0x000fca0007f1e0ff */
[----:B------:R-:W-:-:S04]  /*0320*/  IMAD.X R0, RZ, RZ, ~R19, P0 ;  /* 0x000000ffff007224 */ /* 0x000fc800000e0e13 */
[----:B0-----:R-:W-:Y:S02]  /*0330*/  IMAD R0, R0, UR4, RZ ;  /* 0x0000000400007c24 */ /* 0x001fe4000f8e02ff */
[----:B------:R-:W-:-:S04]  /*0340*/  IMAD.WIDE.U32 R6, R3, UR4, R6 ;  /* 0x0000000403067c25 */ /* 0x000fc8000f8e0006 */
[----:B------:R-:W-:-:S05]  /*0350*/  IMAD R3, R3, UR5, R0 ;  /* 0x0000000503037c24 */ /* 0x000fca000f8e0200 */
[----:B------:R-:W-:-:S07]  /*0360*/  IADD3 R7, PT, PT, R7, R3, RZ ;  /* 0x0000000307077210 */ /* 0x000fce0007ffe0ff */
.L_x_5615:
[----:B------:R-:W-:Y:S05]  /*0370*/  BSYNC.RECONVERGENT B0 ;  /* 0x0000000000007941 */ /* 0x000fea0003800200 */
.L_x_5613:
        /* <DEDUP_REMOVED lines=26> */
.L_x_5617:
        /* <DEDUP_REMOVED lines=8> */
[----:B------:R-:W-:Y:S05]  /*05a0*/  CALL.REL.NOINC `($__internal_187_$__cuda_sm20_rem_s64) ;  /* 0x0000004000587944 */ /* 0x000fea0003c00000 */
[----:B------:R-:W-:Y:S01]  /*05b0*/  IMAD.MOV.U32 R10, RZ, RZ, R4 ;  /* 0x000000ffff0a7224 */ /* 0x000fe200078e0004 */
[----:B------:R-:W-:-:S07]  /*05c0*/  MOV R11, R5 ;  /* 0x00000005000b7202 */ /* 0x000fce0000000f00 */
.L_x_5618:
[----:B------:R-:W-:Y:S05]  /*05d0*/  BSYNC.RECONVERGENT B0 ;  /* 0x0000000000007941 */ /* 0x000fea0003800200 */
.L_x_5616:
        /* <DEDUP_REMOVED lines=32> */
.L_x_5620:
        /* <DEDUP_REMOVED lines=9> */
[----:B0-----:R-:W-:Y:S05]  /*0870*/  CALL.REL.NOINC `($__internal_186_$__cuda_sm20_div_s64) ;  /* 0x00000038004c7944 */ /* 0x001fea0003c00000 */
[----:B------:R-:W-:Y:S01]  /*0880*/  IMAD.MOV.U32 R0, RZ, RZ, R18 ;  /* 0x000000ffff007224 */ /* 0x000fe200078e0012 */
[----:B------:R-:W-:-:S07]  /*0890*/  MOV R13, R19 ;  /* 0x00000013000d7202 */ /* 0x000fce0000000f00 */
.L_x_5621:
[----:B0-----:R-:W-:Y:S05]  /*08a0*/  BSYNC.RECONVERGENT B0 ;  /* 0x0000000000007941 */ /* 0x001fea0003800200 */
.L_x_5619:
        /* <DEDUP_REMOVED lines=25> */
.L_x_5648:
        /* <DEDUP_REMOVED lines=28> */
.L_x_5625:
        /* <DEDUP_REMOVED lines=9> */
[----:B------:R-:W-:Y:S05]  /*0c90*/  CALL.REL.NOINC `($__internal_186_$__cuda_sm20_div_s64) ;  /* 0x0000003400447944 */ /* 0x000fea0003c00000 */
        /* <DEDUP_REMOVED lines=9> */
.L_x_5626:
[----:B------:R-:W-:Y:S05]  /*0d30*/  BSYNC.RECONVERGENT B0 ;  /* 0x0000000000007941 */ /* 0x000fea0003800200 */
.L_x_5624:
        /* <DEDUP_REMOVED lines=35> */
.L_x_5628:
        /* <DEDUP_REMOVED lines=20> */
.L_x_5629:
[----:B------:R-:W-:Y:S05]  /*10b0*/  BSYNC.RECONVERGENT B0 ;  /* 0x0000000000007941 */ /* 0x000fea0003800200 */
.L_x_5627:
        /* <DEDUP_REMOVED lines=36> */
.L_x_5631:
        /* <DEDUP_REMOVED lines=20> */
.L_x_5632:
[----:B------:R-:W-:Y:S05]  /*1440*/  BSYNC.RECONVERGENT B0 ;  /* 0x0000000000007941 */ /* 0x000fea0003800200 */
.L_x_5630:
        /* <DEDUP_REMOVED lines=35> */
.L_x_5634:
        /* <DEDUP_REMOVED lines=9> */
[----:B------:R-:W-:Y:S05]  /*1710*/  CALL.REL.NOINC `($__internal_186_$__cuda_sm20_div_s64) ;  /* 0x0000002800a47944 */ /* 0x000fea0003c00000 */
        /* <DEDUP_REMOVED lines=10> */
.L_x_5635:
[----:B------:R-:W-:Y:S05]  /*17c0*/  BSYNC.RECONVERGENT B0 ;  /* 0x0000000000007941 */ /* 0x000fea0003800200 */
.L_x_5633:
        /* <DEDUP_REMOVED lines=35> */
.L_x_5637:
        /* <DEDUP_REMOVED lines=20> */
.L_x_5638:
[----:B------:R-:W-:Y:S05]  /*1b40*/  BSYNC.RECONVERGENT B0 ;  /* 0x0000000000007941 */ /* 0x000fea0003800200 */
.L_x_5636:
        /* <DEDUP_REMOVED lines=35> */
.L_x_5640:
        /* <DEDUP_REMOVED lines=20> */
.L_x_5641:
[----:B------:R-:W-:Y:S05]  /*1ec0*/  BSYNC.RECONVERGENT B0 ;  /* 0x0000000000007941 */ /* 0x000fea0003800200 */
.L_x_5639:
        /* <DEDUP_REMOVED lines=34> */
.L_x_5643:
        /* <DEDUP_REMOVED lines=20> */
.L_x_5644:
[----:B------:R-:W-:Y:S05]  /*2230*/  BSYNC.RECONVERGENT B0 ;  /* 0x0000000000007941 */ /* 0x000fea0003800200 */
.L_x_5642:
        /* <DEDUP_REMOVED lines=35> */
.L_x_5646:
        /* <DEDUP_REMOVED lines=21> */
.L_x_5647:
[----:B------:R-:W-:Y:S05]  /*25c0*/  BSYNC.RECONVERGENT B0 ;  /* 0x0000000000007941 */ /* 0x000fea0003800200 */
.L_x_5645:
        /* <DEDUP_REMOVED lines=16> */
.L_x_5623:
        /* <DEDUP_REMOVED lines=36> */
.L_x_5651:
        /* <DEDUP_REMOVED lines=19> */
.L_x_5652:
[----:B------:R-:W-:Y:S05]  /*2a40*/  BSYNC.RECONVERGENT B0 ;  /* 0x0000000000007941 */ /* 0x000fea0003800200 */
.L_x_5650:
        /* <DEDUP_REMOVED lines=36> */
.L_x_5654:
        /* <DEDUP_REMOVED lines=20> */
.L_x_5655:
[----:B------:R-:W-:Y:S05]  /*2dd0*/  BSYNC.RECONVERGENT B0 ;  /* 0x0000000000007941 */ /* 0x000fea0003800200 */
.L_x_5653:
        /* <DEDUP_REMOVED lines=34> */
.L_x_5657:
        /* <DEDUP_REMOVED lines=20> */
.L_x_5658:
[----:B------:R-:W-:Y:S05]  /*3140*/  BSYNC.RECONVERGENT B0 ;  /* 0x0000000000007941 */ /* 0x000fea0003800200 */
.L_x_5656:
        /* <DEDUP_REMOVED lines=34> */
.L_x_5660:
        /* <DEDUP_REMOVED lines=20> */
.L_x_5661:
[----:B------:R-:W-:Y:S05]  /*34b0*/  BSYNC.RECONVERGENT B0 ;  /* 0x0000000000007941 */ /* 0x000fea0003800200 */
.L_x_5659:
        /* <DEDUP_REMOVED lines=8> */
.L_x_5649:
        /* <DEDUP_REMOVED lines=37> */
.L_x_5664:
        /* <DEDUP_REMOVED lines=19> */
.L_x_5665:
[----:B------:R-:W-:Y:S05]  /*38c0*/  BSYNC.RECONVERGENT B0 ;  /* 0x0000000000007941 */ /* 0x000fea0003800200 */
.L_x_5663:
        /* <DEDUP_REMOVED lines=36> */
.L_x_5667:
        /* <DEDUP_REMOVED lines=20> */
.L_x_5668:
[----:B------:R-:W-:Y:S05]  /*3c50*/  BSYNC.RECONVERGENT B0 ;  /* 0x0000000000007941 */ /* 0x000fea0003800200 */
.L_x_5666:
        /* <DEDUP_REMOVED lines=8> */
.L_x_5662:
        /* <DEDUP_REMOVED lines=30> */
.L_x_5670:
        /* <DEDUP_REMOVED lines=8> */
[----:B------:R-:W-:Y:S05]  /*3f40*/  CALL.REL.NOINC `($__internal_187_$__cuda_sm20_rem_s64) ;  /* 0x0000000400f07944 */ /* 0x000fea0003c00000 */
.L_x_5671:
[----:B------:R-:W-:Y:S05]  /*3f50*/  BSYNC.RECONVERGENT B0 ;  /* 0x0000000000007941 */ /* 0x000fea0003800200 */
.L_x_5669:
        /* <DEDUP_REMOVED lines=8> */
.L_x_5622:
        /* <DEDUP_REMOVED lines=29> */
        .weak           $__internal_186_$__cuda_sm20_div_s64
        .type           $__internal_186_$__cuda_sm20_div_s64,@function
        .size           $__internal_186_$__cuda_sm20_div_s64,($__internal_187_$__cuda_sm20_rem_s64 - $__internal_186_$__cuda_sm20_div_s64)
$__internal_186_$__cuda_sm20_div_s64:
        /* <DEDUP_REMOVED lines=85> */
[----:B------:R-:W-:Y:S06]  /*4700*/  RET.REL.NODEC R8 `(_ZN2at6native16triu_tril_kernelIilLb0ELi2ELb1EEEvNS_4cuda6detail10TensorInfoIT_T0_EENS4_IKS5_S6_EEllS6_) ;  /* 0xffffffb8083c7950 */ /* 0x000fec0003c3ffff */
        .weak           $__internal_187_$__cuda_sm20_rem_s64
        .type           $__internal_187_$__cuda_sm20_rem_s64,@function
        .size           $__internal_187_$__cuda_sm20_rem_s64,(.L_x_6477 - $__internal_187_$__cuda_sm20_rem_s64)
$__internal_187_$__cuda_sm20_rem_s64:
        /* <DEDUP_REMOVED lines=79> */
[----:B------:R-:W-:Y:S06]  /*4c00*/  RET.REL.NODEC R20 `(_ZN2at6native16triu_tril_kernelIilLb0ELi2ELb1EEEvNS_4cuda6detail10TensorInfoIT_T0_EENS4_IKS5_S6_EEllS6_) ;  /* 0xffffffb014fc7950 */ /* 0x000fec0003c3ffff */
.L_x_5672:
        /* <DEDUP_REMOVED lines=15> */
.L_x_6477:


//--------------------- .text._ZN2at6native16triu_tril_kernelIiiLb0ELi2ELb0EEEvNS_4cuda6detail10TensorInfoIT_T0_EENS4_IKS5_S6_EEllS6_ --------------------------
	.section	.text._ZN2at6native16triu_tril_kernelIiiLb0ELi2ELb0EEEvNS_4cuda6detail10TensorInfoIT_T0_EENS4_IKS5_S6_EEllS6_,"ax",@progbits
	.align	128
        .global         _ZN2at6native16triu_tril_kernelIiiLb0ELi2ELb0EEEvNS_4cuda6detail10TensorInfoIT_T0_EENS4_IKS5_S6_EEllS6_
        .type           _ZN2at6native16triu_tril_kernelIiiLb0ELi2ELb0EEEvNS_4cuda6detail10TensorInfoIT_T0_EENS4_IKS5_S6_EEllS6_,@function
        .size           _ZN2at6native16triu_tril_kernelIiiLb0ELi2ELb0EEEvNS_4cuda6detail10TensorInfoIT_T0_EENS4_IKS5_S6_EEllS6_,(.L_x_6479 - _ZN2at6native16triu_tril_kernelIiiLb0ELi2ELb0EEEvNS_4cuda6detail10TensorInfoIT_T0_EENS4_IKS5_S6_EEllS6_)
        .other          _ZN2at6native16triu_tril_kernelIiiLb0ELi2ELb0EEEvNS_4cuda6detail10TensorInfoIT_T0_EENS4_IKS5_S6_EEllS6_,@"STO_CUDA_ENTRY STV_DEFAULT"
_ZN2at6native16triu_tril_kernelIiiLb0ELi2ELb0EEEvNS_4cuda6detail10TensorInfoIT_T0_EENS4_IKS5_S6_EEllS6_:
.text._ZN2at6native16triu_tril_kernelIiiLb0ELi2ELb0EEEvNS_4cuda6detail10TensorInfoIT_T0_EENS4_IKS5_S6_EEllS6_:
        /* <DEDUP_REMOVED lines=40> */
.L_x_5674:
[----:B------:R-:W0:Y:S01]  /*0280*/  LDCU UR6, c[0x0][0x540] ;  /* 0x0000a800ff0677ac */ /* 0x000e220008000800 */
[----:B------:R-:W-:Y:S01]  /*0290*/  MOV R18, R4 ;  /* 0x0000000400127202 */ /* 0x000fe20000000f00 */
[----:B------:R-:W-:Y:S01]  /*02a0*/  IMAD.U32 R3, RZ, RZ, UR4 ;  /* 0x00000004ff037e24 */ /* 0x000fe2000f8e00ff */
[----:B------:R-:W-:Y:S01]  /*02b0*/  MOV R6, 0x2e0 ;  /* 0x000002e000067802 */ /* 0x000fe20000000f00 */
[----:B0-----:R-:W-:-:S07]  /*02c0*/  IMAD.U32 R2, RZ, RZ, UR6 ;  /* 0x00000006ff027e24 */ /* 0x001fce000f8e00ff */
[----:B------:R-:W-:Y:S05]  /*02d0*/  CALL.REL.NOINC `($__internal_188_$__cuda_sm20_div_s64) ;  /* 0x00000030008c7944 */ /* 0x000fea0003c00000 */
[----:B------:R-:W0:Y:S01]  /*02e0*/  LDCU UR6, c[0x0][0x540] ;  /* 0x0000a800ff0677ac */ /* 0x000e220008000800 */
[----:B------:R-:W-:Y:S01]  /*02f0*/  IADD3 R3, PT, PT, -R9, RZ, RZ ;  /* 0x000000ff09037210 */ /* 0x000fe20007ffe1ff */
[----:B------:R-:W-:Y:S02]  /*0300*/  IMAD.MOV.U32 R16, RZ, RZ, R9 ;  /* 0x000000ffff107224 */ /* 0x000fe400078e0009 */
[----:B------:R-:W-:Y:S02]  /*0310*/  IMAD.MOV.U32 R17, RZ, RZ, R8 ;  /* 0x000000ffff117224 */ /* 0x000fe400078e0008 */
[----:B0-----:R-:W-:-:S07]  /*0320*/  IMAD R4, R3, UR6, R4 ;  /* 0x0000000603047c24 */ /* 0x001fce000f8e0204 */
.L_x_5675:
[----:B------:R-:W-:Y:S05]  /*0330*/  BSYNC.RECONVERGENT B0 ;  /* 0x0000000000007941 */ /* 0x000fea0003800200 */
.L_x_5673:
        /* <DEDUP_REMOVED lines=30> */
.L_x_5677:
[----:B------:R-:W-:Y:S01]  /*0520*/  IMAD.MOV.U32 R18, RZ, RZ, R16 ;  /* 0x000000ffff127224 */ /* 0x000fe200078e0010 */
[----:B------:R-:W-:Y:S01]  /*0530*/  MOV R6, 0x560 ;  /* 0x0000056000067802 */ /* 0x000fe20000000f00 */
[----:B------:R-:W-:-:S07]  /*0540*/  IMAD.MOV.U32 R5, RZ, RZ, R17 ;  /* 0x000000ffff057224 */ /* 0x000fce00078e0011 */
[----:B------:R-:W-:Y:S05]  /*0550*/  CALL.REL.NOINC `($__internal_188_$__cuda_sm20_div_s64) ;  /* 0x0000002c00ec7944 */ /* 0x000fea0003c00000 */
[----:B------:R-:W-:Y:S01]  /*0560*/  IADD3 R7, PT, PT, -R9, RZ, RZ ;  /* 0x000000ff09077210 */ /* 0x000fe20007ffe1ff */
[----:B------:R-:W-:-:S04]  /*0570*/  IMAD.MOV.U32 R12, RZ, RZ, R9 ;  /* 0x000000ffff0c7224 */ /* 0x000fc800078e0009 */
[----:B------:R-:W-:-:S07]  /*0580*/  IMAD R7, R2, R7, R16 ;  /* 0x0000000702077224 */ /* 0x000fce00078e0210 */
.L_x_5678:
[----:B------:R-:W-:Y:S05]  /*0590*/  BSYNC.RECONVERGENT B0 ;  /* 0x0000000000007941 */ /* 0x000fea0003800200 */
.L_x_5676:
        /* <DEDUP_REMOVED lines=19> */
.L_x_5705:
        /* <DEDUP_REMOVED lines=30> */
.L_x_5682:
[----:B------:R-:W-:Y:S01]  /*08b0*/  IMAD.MOV.U32 R5, RZ, RZ, R8 ;  /* 0x000000ffff057224 */ /* 0x000fe200078e0008 */
[----:B------:R-:W-:Y:S01]  /*08c0*/  MOV R18, R12 ;  /* 0x0000000c00127202 */ /* 0x000fe20000000f00 */
[----:B------:R-:W-:Y:S01]  /*08d0*/  IMAD.U32 R2, RZ, RZ, UR7 ;  /* 0x00000007ff027e24 */ /* 0x000fe2000f8e00ff */
[----:B------:R-:W-:Y:S02]  /*08e0*/  MOV R3, UR9 ;  /* 0x0000000900037c02 */ /* 0x000fe40008000f00 */
[----:B------:R-:W-:-:S07]  /*08f0*/  MOV R6, 0x910 ;  /* 0x0000091000067802 */ /* 0x000fce0000000f00 */
[----:B------:R-:W-:Y:S05]  /*0900*/  CALL.REL.NOINC `($__internal_188_$__cuda_sm20_div_s64) ;  /* 0x0000002c00007944 */ /* 0x000fea0003c00000 */
[----:B------:R-:W-:Y:S01]  /*0910*/  IMAD.MOV R3, RZ, RZ, -R9 ;  /* 0x000000ffff037224 */ /* 0x000fe200078e0a09 */
[----:B------:R-:W-:Y:S01]  /*0920*/  MOV R16, R9 ;  /* 0x0000000900107202 */ /* 0x000fe20000000f00 */
[----:B------:R-:W-:Y:S02]  /*0930*/  IMAD.MOV.U32 R17, RZ, RZ, R8 ;  /* 0x000000ffff117224 */ /* 0x000fe400078e0008 */
[----:B------:R-:W-:-:S07]  /*0940*/  IMAD R3, R3, UR7, R12 ;  /* 0x0000000703037c24 */ /* 0x000fce000f8e020c */
.L_x_5683:
[----:B------:R-:W-:Y:S05]  /*0950*/  BSYNC.RECONVERGENT B0 ;  /* 0x0000000000007941 */ /* 0x000fea0003800200 */
.L_x_5681:
        /* <DEDUP_REMOVED lines=34> */
.L_x_5685:
        /* <DEDUP_REMOVED lines=10> */
.L_x_5686:
[----:B------:R-:W-:Y:S05]  /*0c20*/  BSYNC.RECONVERGENT B0 ;  /* 0x0000000000007941 */ /* 0x000fea0003800200 */
.L_x_5684:
        /* <DEDUP_REMOVED lines=34> */
.L_x_5688:
        /* <DEDUP_REMOVED lines=10> */
.L_x_5689:
[----:B------:R-:W-:Y:S05]  /*0ef0*/  BSYNC.RECONVERGENT B0 ;  /* 0x0000000000007941 */ /* 0x000fea0003800200 */
.L_x_5687:
        /* <DEDUP_REMOVED lines=34> */
.L_x_5691:
        /* <DEDUP_REMOVED lines=10> */
.L_x_5692:
[----:B------:R-:W-:Y:S05]  /*11c0*/  BSYNC.RECONVERGENT B0 ;  /* 0x0000000000007941 */ /* 0x000fea0003800200 */
.L_x_5690:
        /* <DEDUP_REMOVED lines=34> */
.L_x_5694:
        /* <DEDUP_REMOVED lines=10> */
.L_x_5695:
[----:B------:R-:W-:Y:S05]  /*1490*/  BSYNC.RECONVERGENT B0 ;  /* 0x0000000000007941 */ /* 0x000fea0003800200 */
.L_x_5693:
        /* <DEDUP_REMOVED lines=34> */
.L_x_5697:
        /* <DEDUP_REMOVED lines=10> */
.L_x_5698:
[----:B------:R-:W-:Y:S05]  /*1760*/  BSYNC.RECONVERGENT B0 ;  /* 0x0000000000007941 */ /* 0x000fea0003800200 */
.L_x_5696:
        /* <DEDUP_REMOVED lines=34> */
.L_x_5700:
        /* <DEDUP_REMOVED lines=10> */
.L_x_5701:
[----:B------:R-:W-:Y:S05]  /*1a30*/  BSYNC.RECONVERGENT B0 ;  /* 0x0000000000007941 */ /* 0x000fea0003800200 */
.L_x_5699:
        /* <DEDUP_REMOVED lines=33> */
.L_x_5703:
[----:B------:R-:W-:Y:S01]  /*1c50*/  IMAD.MOV.U32 R18, RZ, RZ, R16 ;  /* 0x000000ffff127224 */ /* 0x000fe200078e0010 */
[----:B------:R-:W-:Y:S01]  /*1c60*/  MOV R5, R17 ;  /* 0x0000001100057202 */ /* 0x000fe20000000f00 */
[----:B------:R-:W-:Y:S01]  /*1c70*/  IMAD.U32 R2, RZ, RZ, UR11 ;  /* 0x0000000bff027e24 */ /* 0x000fe2000f8e00ff */
[----:B------:R-:W-:Y:S02]  /*1c80*/  MOV R3, UR12 ;  /* 0x0000000c00037c02 */ /* 0x000fe40008000f00 */
[----:B------:R-:W-:-:S07]  /*1c90*/  MOV R6, 0x1cb0 ;  /* 0x00001cb000067802 */ /* 0x000fce0000000f00 */
[----:B------:R-:W-:Y:S05]  /*1ca0*/  CALL.REL.NOINC `($__internal_188_$__cuda_sm20_div_s64) ;  /* 0x0000001800187944 */ /* 0x000fea0003c00000 */
[----:B------:R-:W-:Y:S01]  /*1cb0*/  IMAD.MOV R17, RZ, RZ, -R9 ;  /* 0x000000ffff117224 */ /* 0x000fe200078e0a09 */
[----:B------:R-:W-:-:S03]  /*1cc0*/  MOV R12, R9 ;  /* 0x00000009000c7202 */ /* 0x000fc60000000f00 */
[----:B------:R-:W-:-:S07]  /*1cd0*/  IMAD R17, R17, UR11, R16 ;  /* 0x0000000b11117c24 */ /* 0x000fce000f8e0210 */
.L_x_5704:
[----:B------:R-:W-:Y:S05]  /*1ce0*/  BSYNC.RECONVERGENT B0 ;  /* 0x0000000000007941 */ /* 0x000fea0003800200 */
.L_x_5702:
        /* <DEDUP_REMOVED lines=9> */
.L_x_5680:
        /* <DEDUP_REMOVED lines=34> */
.L_x_5708:
[----:B------:R-:W-:Y:S01]  /*1fa0*/  MOV R5, R8 ;  /* 0x0000000800057202 */ /* 0x000fe20000000f00 */
[----:B------:R-:W-:Y:S01]  /*1fb0*/  IMAD.MOV.U32 R18, RZ, RZ, R12 ;  /* 0x000000ffff127224 */ /* 0x000fe200078e000c */
[----:B------:R-:W-:Y:S01]  /*1fc0*/  MOV R2, UR7 ;  /* 0x0000000700027c02 */ /* 0x000fe20008000f00 */
[----:B------:R-:W-:Y:S01]  /*1fd0*/  IMAD.U32 R3, RZ, RZ, UR8 ;  /* 0x00000008ff037e24 */ /* 0x000fe2000f8e00ff */
[----:B------:R-:W-:-:S07]  /*1fe0*/  MOV R6, 0x2000 ;  /* 0x0000200000067802 */ /* 0x000fce0000000f00 */
[----:B------:R-:W-:Y:S05]  /*1ff0*/  CALL.REL.NOINC `($__internal_188_$__cuda_sm20_div_s64) ;  /* 0x0000001400447944 */ /* 0x000fea0003c00000 */
[----:B------:R-:W-:Y:S01]  /*2000*/  IADD3 R3, PT, PT, -R9, RZ, RZ ;  /* 0x000000ff09037210 */ /* 0x000fe20007ffe1ff */
[----:B------:R-:W-:Y:S01]  /*2010*/  IMAD.MOV.U32 R16, RZ, RZ, R9 ;  /* 0x000000ffff107224 */ /* 0x000fe200078e0009 */
[----:B------:R-:W-:-:S03]  /*2020*/  MOV R17, R8 ;  /* 0x0000000800117202 */ /* 0x000fc60000000f00 */
[----:B------:R-:W-:-:S07]  /*2030*/  IMAD R3, R3, UR7, R12 ;  /* 0x0000000703037c24 */ /* 0x000fce000f8e020c */
.L_x_5709:
[----:B------:R-:W-:Y:S05]  /*2040*/  BSYNC.RECONVERGENT B0 ;  /* 0x0000000000007941 */ /* 0x000fea0003800200 */
.L_x_5707:
        /* <DEDUP_REMOVED lines=36> */
.L_x_5711:
        /* <DEDUP_REMOVED lines=10> */
.L_x_5712:
[----:B------:R-:W-:Y:S05]  /*2330*/  BSYNC.RECONVERGENT B0 ;  /* 0x0000000000007941 */ /* 0x000fea0003800200 */
.L_x_5710:
        /* <DEDUP_REMOVED lines=36> */
.L_x_5714:
        /* <DEDUP_REMOVED lines=10> */
.L_x_5715:
[----:B------:R-:W-:Y:S05]  /*2620*/  BSYNC.RECONVERGENT B0 ;  /* 0x0000000000007941 */ /* 0x000fea0003800200 */
.L_x_5713:
        /* <DEDUP_REMOVED lines=36> */
.L_x_5717:
[----:B------:R-:W-:Y:S01]  /*2870*/  MOV R18, R16 ;  /* 0x0000001000127202 */ /* 0x000fe20000000f00 */
[----:B------:R-:W-:Y:S01]  /*2880*/  IMAD.MOV.U32 R5, RZ, RZ, R17 ;  /* 0x000000ffff057224 */ /* 0x000fe200078e0011 */
[----:B------:R-:W-:Y:S01]  /*2890*/  MOV R2, UR11 ;  /* 0x0000000b00027c02 */ /* 0x000fe20008000f00 */
[----:B------:R-:W-:Y:S01]  /*28a0*/  IMAD.U32 R3, RZ, RZ, UR10 ;  /* 0x0000000aff037e24 */ /* 0x000fe2000f8e00ff */
[----:B------:R-:W-:-:S07]  /*28b0*/  MOV R6, 0x28d0 ;  /* 0x000028d000067802 */ /* 0x000fce0000000f00 */
[----:B------:R-:W-:Y:S05]  /*28c0*/  CALL.REL.NOINC `($__internal_188_$__cuda_sm20_div_s64) ;  /* 0x0000000c00107944 */ /* 0x000fea0003c00000 */
[----:B------:R-:W-:Y:S01]  /*28d0*/  IADD3 R17, PT, PT, -R9, RZ, RZ ;  /* 0x000000ff09117210 */ /* 0x000fe20007ffe1ff */
[----:B------:R-:W-:-:S04]  /*28e0*/  IMAD.MOV.U32 R12, RZ, RZ, R9 ;  /* 0x000000ffff0c7224 */ /* 0x000fc800078e0009 */
[----:B------:R-:W-:-:S07]  /*28f0*/  IMAD R17, R17, UR11, R16 ;  /* 0x0000000b11117c24 */ /* 0x000fce000f8e0210 */
.L_x_5718:
[----:B------:R-:W-:Y:S05]  /*2900*/  BSYNC.RECONVERGENT B0 ;  /* 0x0000000000007941 */ /* 0x000fea0003800200 */
.L_x_5716:
[----:B------:R-:W-:Y:S01]  /*2910*/  UMOV UR6, 0x6c ;  /* 0x0000006c00067882 */ /* 0x000fe20000000000 */
[----:B------:R-:W0:Y:S01]  /*2920*/  LDCU UR8, c[0x0][UR8+0x4c4] ;  /* 0x00009880080877ac */ /* 0x000e220008000800 */
[----:B------:R-:W-:Y:S02]  /*2930*/  ULEA UR6, UR9, UR6, 0x2 ;  /* 0x0000000609067291 */ /* 0x000fe4000f8e10ff */
[----:B------:R-:W-:-:S10]  /*2940*/  UIADD3 UR4, UPT, UPT, UR4, -0x4, URZ ;  /* 0xfffffffc04047890 */ /* 0x000fd4000fffe0ff */
[----:B------:R-:W1:Y:S01]  /*2950*/  LDCU UR6, c[0x0][UR6+0x380] ;  /* 0x00007000060677ac */ /* 0x000e620008000800 */
[C---:B0-----:R-:W-:Y:S02]  /*2960*/  IMAD R20, R17.reuse, UR8, R20 ;  /* 0x0000000811147c24 */ /* 0x041fe4000f8e0214 */
[----:B-1----:R-:W-:-:S07]  /*2970*/  IMAD R22, R17, UR6, R22 ;  /* 0x0000000611167c24 */ /* 0x002fce000f8e0216 */
.L_x_5706:
        /* <DEDUP_REMOVED lines=33> */
.L_x_5721:
        /* <DEDUP_REMOVED lines=10> */
.L_x_5722:
[----:B------:R-:W-:Y:S05]  /*2c30*/  BSYNC.RECONVERGENT B0 ;  /* 0x0000000000007941 */ /* 0x000fea0003800200 */
.L_x_5720:
        /* <DEDUP_REMOVED lines=36> */
.L_x_5724:
        /* <DEDUP_REMOVED lines=9> */
.L_x_5725:
[----:B------:R-:W-:Y:S05]  /*2f10*/  BSYNC.RECONVERGENT B0 ;  /* 0x0000000000007941 */ /* 0x000fea0003800200 */
.L_x_5723:
[----:B------:R-:W-:Y:S01]  /*2f20*/  UMOV UR5, 0x6c ;  /* 0x0000006c00057882 */ /* 0x000fe20000000000 */
[----:B------:R-:W0:Y:S01]  /*2f30*/  LDCU UR7, c[0x0][UR7+0x4c4] ;  /* 0x00009880070777ac */ /* 0x000e220008000800 */
[----:B------:R-:W-:Y:S02]  /*2f40*/  ULEA UR5, UR8, UR5, 0x2 ;  /* 0x0000000508057291 */ /* 0x000fe4000f8e10ff */
[----:B------:R-:W-:-:S10]  /*2f50*/  UIADD3 UR4, UPT, UPT, UR4, -0x2, URZ ;  /* 0xfffffffe04047890 */ /* 0x000fd4000fffe0ff */
[----:B------:R-:W1:Y:S01]  /*2f60*/  LDCU UR5, c[0x0][UR5+0x380] ;  /* 0x00007000050577ac */ /* 0x000e620008000800 */
[C---:B0-----:R-:W-:Y:S02]  /*2f70*/  IMAD R20, R17.reuse, UR7, R20 ;  /* 0x0000000711147c24 */ /* 0x041fe4000f8e0214 */
[----:B-1----:R-:W-:-:S07]  /*2f80*/  IMAD R22, R17, UR5, R22 ;  /* 0x0000000511167c24 */ /* 0x002fce000f8e0216 */
.L_x_5719:
        /* <DEDUP_REMOVED lines=29> */
.L_x_5727:
[----:B------:R-:W-:Y:S01]  /*3160*/  IMAD.MOV.U32 R3, RZ, RZ, R8 ;  /* 0x000000ffff037224 */ /* 0x000fe200078e0008 */
[----:B------:R-:W-:-:S07]  /*3170*/  MOV R2, 0x3190 ;  /* 0x0000319000027802 */ /* 0x000fce0000000f00 */
[----:B------:R-:W-:Y:S05]  /*3180*/  CALL.REL.NOINC `($__internal_189_$__cuda_sm20_rem_s64) ;  /* 0x00000008003c7944 */ /* 0x000fea0003c00000 */
.L_x_5728:
[----:B------:R-:W-:Y:S05]  /*3190*/  BSYNC.RECONVERGENT B0 ;  /* 0x0000000000007941 */ /* 0x000fea0003800200 */
.L_x_5726:
[----:B------:R-:W0:Y:S01]  /*31a0*/  LDCU UR4, c[0x0][UR6+0x4c4] ;  /* 0x00009880060477ac */ /* 0x000e220008000800 */
[----:B------:R-:W1:Y:S01]  /*31b0*/  LDCU UR6, c[0x0][UR6+0x3ec] ;  /* 0x00007d80060677ac */ /* 0x000e620008000800 */
[C---:B0-----:R-:W-:Y:S02]  /*31c0*/  IMAD R20, R12.reuse, UR4, R20 ;  /* 0x000000040c147c24 */ /* 0x041fe4000f8e0214 */
[----:B-1----:R-:W-:-:S07]  /*31d0*/  IMAD R22, R12, UR6, R22 ;  /* 0x000000060c167c24 */ /* 0x002fce000f8e0216 */
.L_x_5679:
        /* <DEDUP_REMOVED lines=33> */
.L_x_5732:
[----:B------:R-:W-:Y:S05]  /*33f0*/  BSYNC.RECONVERGENT B1 ;  /* 0x0000000000017941 */ /* 0x000fea0003800200 */
.L_x_5731:
[----:B-----5:R-:W-:Y:S02]  /*3400*/  SEL R9, R9, RZ, !P0 ;  /* 0x000000ff09097207 */ /* 0x020fe40004000000 */
[----:B------:R-:W-:-:S07]  /*3410*/  SEL R5, R5, RZ, !P1 ;  /* 0x000000ff05057207 */ /* 0x000fce0004800000 */
.L_x_5730:
[----:B------:R-:W-:Y:S05]  /*3420*/  BSYNC.RECONVERGENT B0 ;  /* 0x0000000000007941 */ /* 0x000fea0003800200 */
.L_x_5729:
        /* <DEDUP_REMOVED lines=14> */
        .weak           $__internal_188_$__cuda_sm20_div_s64
        .type           $__internal_188_$__cuda_sm20_div_s64,@function
        .size           $__internal_188_$__cuda_sm20_div_s64,($__internal_189_$__cuda_sm20_rem_s64 - $__internal_188_$__cuda_sm20_div_s64)
$__internal_188_$__cuda_sm20_div_s64:
        /* <DEDUP_REMOVED lines=86> */
[----:B------:R-:W-:Y:S06]  /*3a70*/  RET.REL.NODEC R10 `(_ZN2at6native16triu_tril_kernelIiiLb0ELi2ELb0EEEvNS_4cuda6detail10TensorInfoIT_T0_EENS4_IKS5_S6_EEllS6_) ;  /* 0xffffffc40a607950 */ /* 0x000fec0003c3ffff */
        .weak           $__internal_189_$__cuda_sm20_rem_s64
        .type           $__internal_189_$__cuda_sm20_rem_s64,@function
        .size           $__internal_189_$__cuda_sm20_rem_s64,(.L_x_6479 - $__internal_189_$__cuda_sm20_rem_s64)
$__internal_189_$__cuda_sm20_rem_s64:
        /* <DEDUP_REMOVED lines=74> */
[----:B------:R-:W-:Y:S06]  /*3f20*/  RET.REL.NODEC R2 `(_ZN2at6native16triu_tril_kernelIiiLb0ELi2ELb0EEEvNS_4cuda6detail10TensorInfoIT_T0_EENS4_IKS5_S6_EEllS6_) ;  /* 0xffffffc002347950 */ /* 0x000fec0003c3ffff */
.L_x_5733:
        /* <DEDUP_REMOVED lines=13> */
.L_x_6479:


//--------------------- .text._ZN2at6native16triu_tril_kernelIiiLb0ELi2ELb1EEEvNS_4cuda6detail10TensorInfoIT_T0_EENS4_IKS5_S6_EEllS6_ --------------------------
	.section	.text._ZN2at6native16triu_tril_kernelIiiLb0ELi2ELb1EEEvNS_4cuda6detail10TensorInfoIT_T0_EENS4_IKS5_S6_EEllS6_,"ax",@progbits
	.align	128
        .global         _ZN2at6native16triu_tril_kernelIiiLb0ELi2ELb1EEEvNS_4cuda6detail10TensorInfoIT_T0_EENS4_IKS5_S6_EEllS6_
        .type           _ZN2at6native16triu_tril_kernelIiiLb0ELi2ELb1EEEvNS_4cuda6detail10TensorInfoIT_T0_EENS4_IKS5_S6_EEllS6_,@function
        .size           _ZN2at6native16triu_tril_kernelIiiLb0ELi2ELb1EEEvNS_4cuda6detail10TensorInfoIT_T0_EENS4_IKS5_S6_EEllS6_,(.L_x_6481 - _ZN2at6native16triu_tril_kernelIiiLb0ELi2ELb1EEEvNS_4cuda6detail10TensorInfoIT_T0_EENS4_IKS5_S6_EEllS6_)
        .other          _ZN2at6native16triu_tril_kernelIiiLb0ELi2ELb1EEEvNS_4cuda6detail10TensorInfoIT_T0_EENS4_IKS5_S6_EEllS6_,@"STO_CUDA_ENTRY STV_DEFAULT"
_ZN2at6native16triu_tril_kernelIiiLb0ELi2ELb1EEEvNS_4cuda6detail10TensorInfoIT_T0_EENS4_IKS5_S6_EEllS6_:
.text._ZN2at6native16triu_tril_kernelIiiLb0ELi2ELb1EEEvNS_4cuda6detail10TensorInfoIT_T0_EENS4_IKS5_S6_EEllS6_:
        /* <DEDUP_REMOVED lines=41> */
.L_x_5735:
[----:B------:R-:W0:Y:S01]  /*0290*/  LDCU UR6, c[0x0][0x540] ;  /* 0x0000a800ff0677ac */ /* 0x000e220008000800 */
[----:B------:R-:W-:Y:S01]  /*02a0*/  IMAD.MOV.U32 R10, RZ, RZ, R0 ;  /* 0x000000ffff0a7224 */ /* 0x000fe200078e0000 */
[----:B------:R-:W-:Y:S01]  /*02b0*/  MOV R2, 0x2f0 ;  /* 0x000002f000027802 */ /* 0x000fe20000000f00 */
[----:B------:R-:W-:Y:S01]  /*02c0*/  IMAD.U32 R4, RZ, RZ, UR4 ;  /* 0x00000004ff047e24 */ /* 0x000fe2000f8e00ff */
[----:B0-----:R-:W-:-:S07]  /*02d0*/  MOV R5, UR6 ;  /* 0x0000000600057c02 */ /* 0x001fce0008000f00 */
[----:B------:R-:W-:Y:S05]  /*02e0*/  CALL.REL.NOINC `($__internal_190_$__cuda_sm20_div_s64) ;  /* 0x0000003000747944 */ /* 0x000fea0003c00000 */
[----:B------:R-:W0:Y:S01]  /*02f0*/  LDCU UR6, c[0x0][0x540] ;  /* 0x0000a800ff0677ac */ /* 0x000e220008000800 */
[----:B------:R-:W-:-:S04]  /*0300*/  IMAD.MOV R3, RZ, RZ, -R4 ;  /* 0x000000ffff037224 */ /* 0x000fc800078e0a04 */
[----:B0-----:R-:W-:-:S07]  /*0310*/  IMAD R0, R3, UR6, R0 ;  /* 0x0000000603007c24 */ /* 0x001fce000f8e0200 */
.L_x_5736:
[----:B------:R-:W-:Y:S05]  /*0320*/  BSYNC.RECONVERGENT B0 ;  /* 0x0000000000007941 */ /* 0x000fea0003800200 */
.L_x_5734:
        /* <DEDUP_REMOVED lines=26> */
.L_x_5738:
[----:B------:R-:W-:Y:S01]  /*04d0*/  IMAD.MOV.U32 R15, RZ, RZ, R4 ;  /* 0x000000ffff0f7224 */ /* 0x000fe200078e0004 */
[----:B------:R-:W-:Y:S01]  /*04e0*/  MOV R14, R5 ;  /* 0x00000005000e7202 */ /* 0x000fe20000000f00 */
[----:B------:R-:W-:Y:S01]  /*04f0*/  IMAD.U32 R11, RZ, RZ, UR5 ;  /* 0x00000005ff0b7e24 */ /* 0x000fe2000f8e00ff */
[----:B------:R-:W-:Y:S01]  /*0500*/  MOV R2, 0x530 ;  /* 0x0000053000027802 */ /* 0x000fe20000000f00 */
[----:B------:R-:W-:-:S07]  /*0510*/  IMAD.U32 R10, RZ, RZ, UR6 ;  /* 0x00000006ff0a7e24 */ /* 0x000fce000f8e00ff */
[----:B------:R-:W-:Y:S05]  /*0520*/  CALL.REL.NOINC `($__internal_191_$__cuda_sm20_rem_s64) ;  /* 0x0000003400407944 */ /* 0x000fea0003c00000 */
[----:B------:R-:W-:-:S07]  /*0530*/  MOV R15, R14 ;  /* 0x0000000e000f7202 */ /* 0x000fce0000000f00 */
.L_x_5739:
[----:B------:R-:W-:Y:S05]  /*0540*/  BSYNC.RECONVERGENT B0 ;  /* 0x0000000000007941 */ /* 0x000fea0003800200 */
.L_x_5737:
        /* <DEDUP_REMOVED lines=31> */
.L_x_5741:
[----:B------:R-:W-:Y:S01]  /*0740*/  IMAD.MOV.U32 R10, RZ, RZ, R4 ;  /* 0x000000ffff0a7224 */ /* 0x000fe200078e0004 */
[----:B------:R-:W-:Y:S01]  /*0750*/  MOV R7, R5 ;  /* 0x0000000500077202 */ /* 0x000fe20000000f00 */
[----:B------:R-:W-:Y:S01]  /*0760*/  IMAD.U32 R5, RZ, RZ, UR5 ;  /* 0x00000005ff057e24 */ /* 0x000fe2000f8e00ff */
[----:B------:R-:W-:Y:S01]  /*0770*/  MOV R2, 0x7a0 ;  /* 0x000007a000027802 */ /* 0x000fe20000000f00 */
[----:B------:R-:W-:-:S07]  /*0780*/  IMAD.U32 R4, RZ, RZ, UR6 ;  /* 0x00000006ff047e24 */ /* 0x000fce000f8e00ff */
[----:B0-----:R-:W-:Y:S05]  /*0790*/  CALL.REL.NOINC `($__internal_190_$__cuda_sm20_div_s64) ;  /* 0x0000002c00487944 */ /* 0x001fea0003c00000 */
[----:B------:R-:W-:-:S07]  /*07a0*/  MOV R14, R4 ;  /* 0x00000004000e7202 */ /* 0x000fce0000000f00 */
.L_x_5742:
[----:B0-----:R-:W-:Y:S05]  /*07b0*/  BSYNC.RECONVERGENT B0 ;  /* 0x0000000000007941 */ /* 0x001fea0003800200 */
.L_x_5740:
        /* <DEDUP_REMOVED lines=14> */
.L_x_5769:
        /* <DEDUP_REMOVED lines=30> */
.L_x_5746:
[----:B------:R-:W-:Y:S01]  /*0a80*/  IMAD.MOV.U32 R7, RZ, RZ, R5 ;  /* 0x000000ffff077224 */ /* 0x000fe200078e0005 */
[----:B------:R-:W-:Y:S01]  /*0a90*/  MOV R5, UR7 ;  /* 0x0000000700057c02 */ /* 0x000fe20008000f00 */
[----:B------:R-:W-:Y:S01]  /*0aa0*/  IMAD.MOV.U32 R10, RZ, RZ, R14 ;  /* 0x000000ffff0a7224 */ /* 0x000fe200078e000e */
[----:B------:R-:W-:Y:S01]  /*0ab0*/  MOV R2, 0xae0 ;  /* 0x00000ae000027802 */ /* 0x000fe20000000f00 */
[----:B------:R-:W-:-:S07]  /*0ac0*/  IMAD.U32 R4, RZ, RZ, UR9 ;  /* 0x00000009ff047e24 */ /* 0x000fce000f8e00ff */
[----:B------:R-:W-:Y:S05]  /*0ad0*/  CALL.REL.NOINC `($__internal_190_$__cuda_sm20_div_s64) ;  /* 0x0000002800787944 */ /* 0x000fea0003c00000 */
[----:B------:R-:W-:Y:S01]  /*0ae0*/  IMAD.MOV R7, RZ, RZ, -R4 ;  /* 0x000000ffff077224 */ /* 0x000fe200078e0a04 */
[----:B------:R-:W-:Y:S01]  /*0af0*/  MOV R16, R4 ;  /* 0x0000000400107202 */ /* 0x000fe20000000f00 */
[----:B------:R-:W-:Y:S02]  /*0b00*/  IMAD.MOV.U32 R17, RZ, RZ, R5 ;  /* 0x000000ffff117224 */ /* 0x000fe400078e0005 */
[----:B------:R-:W-:-:S07]  /*0b10*/  IMAD R7, R7, UR7, R14 ;  /* 0x0000000707077c24 */ /* 0x000fce000f8e020e */
.L_x_5747:
[----:B------:R-:W-:Y:S05]  /*0b20*/  BSYNC.RECONVERGENT B0 ;  /* 0x0000000000007941 */ /* 0x000fea0003800200 */
.L_x_5745:
        /* <DEDUP_REMOVED lines=34> */
.L_x_5749:
[----:B------:R-:W-:Y:S01]  /*0d50*/  IMAD.MOV.U32 R10, RZ, RZ, R16 ;  /* 0x000000ffff0a7224 */ /* 0x000fe200078e0010 */
[----:B------:R-:W-:Y:S01]  /*0d60*/  MOV R7, R17 ;  /* 0x0000001100077202 */ /* 0x000fe20000000f00 */
[----:B------:R-:W-:Y:S01]  /*0d70*/  IMAD.U32 R5, RZ, RZ, UR10 ;  /* 0x0000000aff057e24 */ /* 0x000fe2000f8e00ff */
[----:B------:R-:W-:Y:S01]  /*0d80*/  MOV R2, 0xdb0 ;  /* 0x00000db000027802 */ /* 0x000fe20000000f00 */
[----:B------:R-:W-:-:S07]  /*0d90*/  IMAD.U32 R4, RZ, RZ, UR8 ;  /* 0x00000008ff047e24 */ /* 0x000fce000f8e00ff */
[----:B------:R-:W-:Y:S05]  /*0da0*/  CALL.REL.NOINC `($__internal_190_$__cuda_sm20_div_s64) ;  /* 0x0000002400c47944 */ /* 0x000fea0003c00000 */
[----:B------:R-:W-:Y:S01]  /*0db0*/  IADD3 R17, PT, PT, -R4, RZ, RZ ;  /* 0x000000ff04117210 */ /* 0x000fe20007ffe1ff */
[----:B------:R-:W-:Y:S02]  /*0dc0*/  IMAD.MOV.U32 R14, RZ, RZ, R4 ;  /* 0x000000ffff0e7224 */ /* 0x000fe400078e0004 */
[----:B------:R-:W-:Y:S02]  /*0dd0*/  IMAD.MOV.U32 R15, RZ, RZ, R5 ;  /* 0x000000ffff0f7224 */ /* 0x000fe400078e0005 */
[----:B------:R-:W-:-:S07]  /*0de0*/  IMAD R17, R17, UR10, R16 ;  /* 0x0000000a11117c24 */ /* 0x000fce000f8e0210 */
.L_x_5750:
[----:B------:R-:W-:Y:S05]  /*0df0*/  BSYNC.RECONVERGENT B0 ;  /* 0x0000000000007941 */ /* 0x000fea0003800200 */
.L_x_5748:
        /* <DEDUP_REMOVED lines=34> */
.L_x_5752:
[----:B------:R-:W-:Y:S01]  /*1020*/  MOV R10, R14 ;  /* 0x0000000e000a7202 */ /* 0x000fe20000000f00 */
[----:B------:R-:W-:Y:S01]  /*1030*/  IMAD.MOV.U32 R7, RZ, RZ, R15 ;  /* 0x000000ffff077224 */ /* 0x000fe200078e000f */
[----:B------:R-:W-:Y:S01]  /*1040*/  MOV R4, UR9 ;  /* 0x0000000900047c02 */ /* 0x000fe20008000f00 */
[----:B------:R-:W-:Y:S01]  /*1050*/  IMAD.U32 R5, RZ, RZ, UR10 ;  /* 0x0000000aff057e24 */ /* 0x000fe2000f8e00ff */
[----:B------:R-:W-:-:S07]  /*1060*/  MOV R2, 0x1080 ;  /* 0x0000108000027802 */ /* 0x000fce0000000f00 */
[----:B------:R-:W-:Y:S05]  /*1070*/  CALL.REL.NOINC `($__internal_190_$__cuda_sm20_div_s64) ;  /* 0x0000002400107944 */ /* 0x000fea0003c00000 */
[--C-:B------:R-:W-:Y:S01]  /*1080*/  IMAD.MOV R15, RZ, RZ, -R4.reuse ;  /* 0x000000ffff0f7224 */ /* 0x100fe200078e0a04 */
[----:B------:R-:W-:Y:S01]  /*1090*/  MOV R17, R5 ;  /* 0x0000000500117202 */ /* 0x000fe20000000f00 */
[----:B------:R-:W-:Y:S02]  /*10a0*/  IMAD.MOV.U32 R16, RZ, RZ, R4 ;  /* 0x000000ffff107224 */ /* 0x000fe400078e0004 */
[----:B------:R-:W-:-:S07]  /*10b0*/  IMAD R15, R15, UR10, R14 ;  /* 0x0000000a0f0f7c24 */ /* 0x000fce000f8e020e */
.L_x_5753:
[----:B------:R-:W-:Y:S05]  /*10c0*/  BSYNC.RECONVERGENT B0 ;  /* 0x0000000000007941 */ /* 0x000fea0003800200 */
.L_x_5751:
        /* <DEDUP_REMOVED lines=34> */
.L_x_5755:
[----:B------:R-:W-:Y:S01]  /*12f0*/  IMAD.MOV.U32 R10, RZ, RZ, R16 ;  /* 0x000000ffff0a7224 */ /* 0x000fe200078e0010 */
[----:B------:R-:W-:Y:S01]  /*1300*/  MOV R7, R17 ;  /* 0x0000001100077202 */ /* 0x000fe20000000f00 */
[----:B------:R-:W-:Y:S01]  /*1310*/  IMAD.U32 R5, RZ, RZ, UR10 ;  /* 0x0000000aff057e24 */ /* 0x000fe2000f8e00ff */
[----:B------:R-:W-:Y:S02]  /*1320*/  MOV R4, UR11 ;  /* 0x0000000b00047c02 */ /* 0x000fe40008000f00 */
[----:B------:R-:W-:-:S07]  /*1330*/  MOV R2, 0x1350 ;  /* 0x0000135000027802 */ /* 0x000fce0000000f00 */
[----:B------:R-:W-:Y:S05]  /*1340*/  CALL.REL.NOINC `($__internal_190_$__cuda_sm20_div_s64) ;  /* 0x00000020005c7944 */ /* 0x000fea0003c00000 */
[----:B------:R-:W-:Y:S01]  /*1350*/  IMAD.MOV R17, RZ, RZ, -R4 ;  /* 0x000000ffff117224 */ /* 0x000fe200078e0a04 */
[----:B------:R-:W-:Y:S01]  /*1360*/  MOV R14, R4 ;  /* 0x00000004000e7202 */ /* 0x000fe20000000f00 */
[----:B------:R-:W-:Y:S02]  /*1370*/  IMAD.MOV.U32 R15, RZ, RZ, R5 ;  /* 0x000000ffff0f7224 */ /* 0x000fe400078e0005 */
[----:B------:R-:W-:-:S07]  /*1380*/  IMAD R17, R17, UR10, R16 ;  /* 0x0000000a11117c24 */ /* 0x000fce000f8e0210 */
.L_x_5756:
[----:B------:R-:W-:Y:S05]  /*1390*/  BSYNC.RECONVERGENT B0 ;  /* 0x0000000000007941 */ /* 0x000fea0003800200 */
.L_x_5754:
        /* <DEDUP_REMOVED lines=34> */
.L_x_5758:
        /* <DEDUP_REMOVED lines=10> */
.L_x_5759:
[----:B------:R-:W-:Y:S05]  /*1660*/  BSYNC.RECONVERGENT B0 ;  /* 0x0000000000007941 */ /* 0x000fea0003800200 */
.L_x_5757:
        /* <DEDUP_REMOVED lines=34> */
.L_x_5761:
        /* <DEDUP_REMOVED lines=10> */
.L_x_5762:
[----:B------:R-:W-:Y:S05]  /*1930*/  BSYNC.RECONVERGENT B0 ;  /* 0x0000000000007941 */ /* 0x000fea0003800200 */
.L_x_5760:
        /* <DEDUP_REMOVED lines=34> */
.L_x_5764:
        /* <DEDUP_REMOVED lines=10> */
.L_x_5765:
[----:B------:R-:W-:Y:S05]  /*1c00*/  BSYNC.RECONVERGENT B0 ;  /* 0x0000000000007941 */ /* 0x000fea0003800200 */
.L_x_5763:
        /* <DEDUP_REMOVED lines=33> */
.L_x_5767:
[----:B------:R-:W-:Y:S01]  /*1e20*/  IMAD.MOV.U32 R10, RZ, RZ, R16 ;  /* 0x000000ffff0a7224 */ /* 0x000fe200078e0010 */
[----:B------:R-:W-:Y:S01]  /*1e30*/  MOV R7, R17 ;  /* 0x0000001100077202 */ /* 0x000fe20000000f00 */
[----:B------:R-:W-:Y:S01]  /*1e40*/  IMAD.U32 R5, RZ, RZ, UR9 ;  /* 0x00000009ff057e24 */ /* 0x000fe2000f8e00ff */
[----:B------:R-:W-:Y:S02]  /*1e50*/  MOV R4, UR10 ;  /* 0x0000000a00047c02 */ /* 0x000fe40008000f00 */
[----:B------:R-:W-:-:S07]  /*1e60*/  MOV R2, 0x1e80 ;  /* 0x00001e8000027802 */ /* 0x000fce0000000f00 */
[----:B------:R-:W-:Y:S05]  /*1e70*/  CALL.REL.NOINC `($__internal_190_$__cuda_sm20_div_s64) ;  /* 0x0000001400907944 */ /* 0x000fea0003c00000 */
[----:B------:R-:W-:Y:S01]  /*1e80*/  IMAD.MOV R17, RZ, RZ, -R4 ;  /* 0x000000ffff117224 */ /* 0x000fe200078e0a04 */
[----:B------:R-:W-:-:S03]  /*1e90*/  MOV R14, R4 ;  /* 0x00000004000e7202 */ /* 0x000fc60000000f00 */
[----:B------:R-:W-:-:S07]  /*1ea0*/  IMAD R17, R17, UR9, R16 ;  /* 0x0000000911117c24 */ /* 0x000fce000f8e0210 */
.L_x_5768:
[----:B------:R-:W-:Y:S05]  /*1eb0*/  BSYNC.RECONVERGENT B0 ;  /* 0x0000000000007941 */ /* 0x000fea0003800200 */
.L_x_5766:
        /* <DEDUP_REMOVED lines=9> */
.L_x_5744:
        /* <DEDUP_REMOVED lines=34> */
.L_x_5772:
[----:B------:R-:W-:Y:S01]  /*2170*/  MOV R7, R5 ;  /* 0x0000000500077202 */ /* 0x000fe20000000f00 */
[----:B------:R-:W-:Y:S01]  /*2180*/  IMAD.MOV.U32 R10, RZ, RZ, R14 ;  /* 0x000000ffff0a7224 */ /* 0x000fe200078e000e */
[----:B------:R-:W-:Y:S01]  /*2190*/  MOV R5, UR6 ;  /* 0x0000000600057c02 */ /* 0x000fe20008000f00 */
[----:B------:R-:W-:Y:S01]  /*21a0*/  IMAD.U32 R4, RZ, RZ, UR7 ;  /* 0x00000007ff047e24 */ /* 0x000fe2000f8e00ff */
[----:B------:R-:W-:-:S07]  /*21b0*/  MOV R2, 0x21d0 ;  /* 0x000021d000027802 */ /* 0x000fce0000000f00 */
[----:B------:R-:W-:Y:S05]  /*21c0*/  CALL.REL.NOINC `($__internal_190_$__cuda_sm20_div_s64) ;  /* 0x0000001000bc7944 */ /* 0x000fea0003c00000 */
[----:B------:R-:W-:Y:S01]  /*21d0*/  IADD3 R7, PT, PT, -R4, RZ, RZ ;  /* 0x000000ff04077210 */ /* 0x000fe20007ffe1ff */
[----:B------:R-:W-:Y:S01]  /*21e0*/  IMAD.MOV.U32 R16, RZ, RZ, R4 ;  /* 0x000000ffff107224 */ /* 0x000fe200078e0004 */
[----:B------:R-:W-:-:S03]  /*21f0*/  MOV R17, R5 ;  /* 0x0000000500117202 */ /* 0x000fc60000000f00 */
[----:B------:R-:W-:-:S07]  /*2200*/  IMAD R7, R7, UR6, R14 ;  /* 0x0000000607077c24 */ /* 0x000fce000f8e020e */
.L_x_5773:
[----:B------:R-:W-:Y:S05]  /*2210*/  BSYNC.RECONVERGENT B0 ;  /* 0x0000000000007941 */ /* 0x000fea0003800200 */
.L_x_5771:
        /* <DEDUP_REMOVED lines=34> */
.L_x_5775:
        /* <DEDUP_REMOVED lines=10> */
.L_x_5776:
[----:B------:R-:W-:Y:S05]  /*24e0*/  BSYNC.RECONVERGENT B0 ;  /* 0x0000000000007941 */ /* 0x000fea0003800200 */
.L_x_5774:
        /* <DEDUP_REMOVED lines=34> */
.L_x_5778:
        /* <DEDUP_REMOVED lines=10> */
.L_x_5779:
[----:B------:R-:W-:Y:S05]  /*27b0*/  BSYNC.RECONVERGENT B0 ;  /* 0x0000000000007941 */ /* 0x000fea0003800200 */
.L_x_5777:
        /* <DEDUP_REMOVED lines=34> */
.L_x_5781:
[----:B------:R-:W-:Y:S01]  /*29e0*/  MOV R10, R16 ;  /* 0x00000010000a7202 */ /* 0x000fe20000000f00 */
[----:B------:R-:W-:Y:S01]  /*29f0*/  IMAD.MOV.U32 R7, RZ, RZ, R17 ;  /* 0x000000ffff077224 */ /* 0x000fe200078e0011 */
[----:B------:R-:W-:Y:S01]  /*2a00*/  MOV R5, UR9 ;  /* 0x0000000900057c02 */ /* 0x000fe20008000f00 */
[----:B------:R-:W-:Y:S01]  /*2a10*/  IMAD.U32 R4, RZ, RZ, UR8 ;  /* 0x00000008ff047e24 */ /* 0x000fe2000f8e00ff */
[----:B------:R-:W-:-:S07]  /*2a20*/  MOV R2, 0x2a40 ;  /* 0x00002a4000027802 */ /* 0x000fce0000000f00 */
[----:B------:R-:W-:Y:S05]  /*2a30*/  CALL.REL.NOINC `($__internal_190_$__cuda_sm20_div_s64) ;  /* 0x0000000800a07944 */ /* 0x000fea0003c00000 */
[----:B------:R-:W-:Y:S01]  /*2a40*/  IADD3 R17, PT, PT, -R4, RZ, RZ ;  /* 0x000000ff04117210 */ /* 0x000fe20007ffe1ff */
[----:B------:R-:W-:-:S04]  /*2a50*/  IMAD.MOV.U32 R14, RZ, RZ, R4 ;  /* 0x000000ffff0e7224 */ /* 0x000fc800078e0004 */
[----:B------:R-:W-:-:S07]  /*2a60*/  IMAD R17, R17, UR9, R16 ;  /* 0x0000000911117c24 */ /* 0x000fce000f8e0210 */
.L_x_5782:
[----:B------:R-:W-:Y:S05]  /*2a70*/  BSYNC.RECONVERGENT B0 ;  /* 0x0000000000007941 */ /* 0x000fea0003800200 */
.L_x_5780:
[----:B------:R-:W-:Y:S01]  /*2a80*/  UMOV UR6, 0x6c ;  /* 0x0000006c00067882 */ /* 0x000fe20000000000 */
[----:B------:R-:W-:Y:S02]  /*2a90*/  UIADD3 UR5, UPT, UPT, UR5, -0x4, URZ ;  /* 0xfffffffc05057890 */ /* 0x000fe4000fffe0ff */
[----:B------:R-:W-:-:S12]  /*2aa0*/  ULEA UR6, UR7, UR6, 0x2 ;  /* 0x0000000607067291 */ /* 0x000fd8000f8e10ff */
[----:B------:R-:W0:Y:S02]  /*2ab0*/  LDCU UR6, c[0x0][UR6+0x380] ;  /* 0x00007000060677ac */ /* 0x000e240008000800 */
[----:B0-----:R-:W-:-:S07]  /*2ac0*/  IMAD R20, R17, UR6, R20 ;  /* 0x0000000611147c24 */ /* 0x001fce000f8e0214 */
.L_x_5770:
        /* <DEDUP_REMOVED lines=33> */
.L_x_5785:
        /* <DEDUP_REMOVED lines=10> */
.L_x_5786:
[----:B------:R-:W-:Y:S05]  /*2d80*/  BSYNC.RECONVERGENT B0 ;  /* 0x0000000000007941 */ /* 0x000fea0003800200 */
.L_x_5784:
        /* <DEDUP_REMOVED lines=34> */
.L_x_5788:
        /* <DEDUP_REMOVED lines=9> */
.L_x_5789:
[----:B------:R-:W-:Y:S05]  /*3040*/  BSYNC.RECONVERGENT B0 ;  /* 0x0000000000007941 */ /* 0x000fea0003800200 */
.L_x_5787:
[----:B------:R-:W-:Y:S01]  /*3050*/  UMOV UR6, 0x6c ;  /* 0x0000006c00067882 */ /* 0x000fe20000000000 */
[----:B------:R-:W-:Y:S02]  /*3060*/  UIADD3 UR5, UPT, UPT, UR5, -0x2, URZ ;  /* 0xfffffffe05057890 */ /* 0x000fe4000fffe0ff */
[----:B------:R-:W-:-:S12]  /*3070*/  ULEA UR6, UR8, UR6, 0x2 ;  /* 0x0000000608067291 */ /* 0x000fd8000f8e10ff */
[----:B------:R-:W0:Y:S02]  /*3080*/  LDCU UR6, c[0x0][UR6+0x380] ;  /* 0x00007000060677ac */ /* 0x000e240008000800 */
[----:B0-----:R-:W-:-:S07]  /*3090*/  IMAD R20, R17, UR6, R20 ;  /* 0x0000000611147c24 */ /* 0x001fce000f8e0214 */
.L_x_5783:
        /* <DEDUP_REMOVED lines=29> */
.L_x_5791:
[----:B------:R-:W-:Y:S01]  /*3270*/  IMAD.MOV.U32 R15, RZ, RZ, R14 ;  /* 0x000000ffff0f7224 */ /* 0x000fe200078e000e */
[----:B------:R-:W-:Y:S01]  /*3280*/  MOV R14, R5 ;  /* 0x00000005000e7202 */ /* 0x000fe20000000f00 */
[----:B------:R-:W-:Y:S01]  /*3290*/  IMAD.U32 R11, RZ, RZ, UR6 ;  /* 0x00000006ff0b7e24 */ /* 0x000fe2000f8e00ff */
[----:B------:R-:W-:Y:S02]  /*32a0*/  MOV R10, UR7 ;  /* 0x00000007000a7c02 */ /* 0x000fe40008000f00 */
[----:B------:R-:W-:-:S07]  /*32b0*/  MOV R2, 0x32d0 ;  /* 0x000032d000027802 */ /* 0x000fce0000000f00 */
[----:B------:R-:W-:Y:S05]  /*32c0*/  CALL.REL.NOINC `($__internal_191_$__cuda_sm20_rem_s64) ;  /* 0x0000000400d87944 */ /* 0x000fea0003c00000 */
.L_x_5792:
[----:B------:R-:W-:Y:S05]  /*32d0*/  BSYNC.RECONVERGENT B0 ;  /* 0x0000000000007941 */ /* 0x000fea0003800200 */
.L_x_5790:
[----:B------:R-:W-:Y:S02]  /*32e0*/  UMOV UR6, 0x6c ;  /* 0x0000006c00067882 */ /* 0x000fe40000000000 */
[----:B------:R-:W-:-:S12]  /*32f0*/  ULEA UR6, UR5, UR6, 0x2 ;  /* 0x0000000605067291 */ /* 0x000fd8000f8e10ff */
[----:B------:R-:W0:Y:S02]  /*3300*/  LDCU UR6, c[0x0][UR6+0x380] ;  /* 0x00007000060677ac */ /* 0x000e240008000800 */
[----:B0-----:R-:W-:-:S07]  /*3310*/  IMAD R20, R14, UR6, R20 ;  /* 0x000000060e147c24 */ /* 0x001fce000f8e0214 */
.L_x_5743:
        /* <DEDUP_REMOVED lines=26> */
        .weak           $__internal_190_$__cuda_sm20_div_s64
        .type           $__internal_190_$__cuda_sm20_div_s64,@function
        .size           $__internal_190_$__cuda_sm20_div_s64,($__internal_191_$__cuda_sm20_rem_s64 - $__internal_190_$__cuda_sm20_div_s64)
$__internal_190_$__cuda_sm20_div_s64:
        /* <DEDUP_REMOVED lines=86> */
[----:B------:R-:W-:Y:S06]  /*3a20*/  RET.REL.NODEC R6 `(_ZN2at6native16triu_tril_kernelIiiLb0ELi2ELb1EEEvNS_4cuda6detail10TensorInfoIT_T0_EENS4_IKS5_S6_EEllS6_) ;  /* 0xffffffc406747950 */ /* 0x000fec0003c3ffff */
        .weak           $__internal_191_$__cuda_sm20_rem_s64
        .type           $__internal_191_$__cuda_sm20_rem_s64,@function
        .size           $__internal_191_$__cuda_sm20_rem_s64,(.L_x_6481 - $__internal_191_$__cuda_sm20_rem_s64)
$__internal_191_$__cuda_sm20_rem_s64:
        /* <DEDUP_REMOVED lines=75> */
[----:B------:R-:W-:Y:S05]  /*3ee0*/  RET.REL.NODEC R6 `(_ZN2at6native16triu_tril_kernelIiiLb0ELi2ELb1EEEvNS_4cuda6detail10TensorInfoIT_T0_EENS4_IKS5_S6_EEllS6_) ;  /* 0xffffffc006447950 */ /* 0x000fea0003c3ffff */
.L_x_5793:
        /* <DEDUP_REMOVED lines=9> */
.L_x_6481:


//--------------------- .text._ZN2at6native16triu_tril_kernelIalLb0ELi8ELb0EEEvNS_4cuda6detail10TensorInfoIT_T0_EENS4_IKS5_S6_EEllS6_ --------------------------
	.section	.text._ZN2at6native16triu_tril_kernelIalLb0ELi8ELb0EEEvNS_4cuda6detail10TensorInfoIT_T0_EENS4_IKS5_S6_EEllS6_,"ax",@progbits
	.align	128
        .global         _ZN2at6native16triu_tril_kernelIalLb0ELi8ELb0EEEvNS_4cuda6detail10TensorInfoIT_T0_EENS4_IKS5_S6_EEllS6_
        .type           _ZN2at6native16triu_tril_kernelIalLb0ELi8ELb0EEEvNS_4cuda6detail10TensorInfoIT_T0_EENS4_IKS5_S6_EEllS6_,@function
        .size           _ZN2at6native16triu_tril_kernelIalLb0ELi8ELb0EEEvNS_4cuda6detail10TensorInfoIT_T0_EENS4_IKS5_S6_EEllS6_,(.L_x_6483 - _ZN2at6native16triu_tril_kernelIalLb0ELi8ELb0EEEvNS_4cuda6detail10TensorInfoIT_T0_EENS4_IKS5_S6_EEllS6_)
        .other          _ZN2at6native16triu_tril_kernelIalLb0ELi8ELb0EEEvNS_4cuda6detail10TensorInfoIT_T0_EENS4_IKS5_S6_EEllS6_,@"STO_CUDA_ENTRY STV_DEFAULT"
_ZN2at6native16triu_tril_kernelIalLb0ELi8ELb0EEEvNS_4cuda6detail10TensorInfoIT_T0_EENS4_IKS5_S6_EEllS6_:
.text._ZN2at6native16triu_tril_kernelIalLb0ELi8ELb0EEEvNS_4cuda6detail10TensorInfoIT_T0_EENS4_IKS5_S6_EEllS6_:
        /* <DEDUP_REMOVED lines=41> */
.L_x_5795:
[----:B------:R-:W0:Y:S01]  /*0290*/  LDCU.64 UR4, c[0x0][0x6d0] ;  /* 0x0000da00ff0477ac */ /* 0x000e220008000a00 */
[----:B------:R-:W-:Y:S01]  /*02a0*/  IMAD.MOV.U32 R21, RZ, RZ, R6 ;  /* 0x000000ffff157224 */ /* 0x000fe200078e0006 */
[----:B------:R-:W-:Y:S01]  /*02b0*/  MOV R8, 0x300 ;  /* 0x0000030000087802 */ /* 0x000fe20000000f00 */
[----:B------:R-:W-:Y:S02]  /*02c0*/  IMAD.MOV.U32 R24, RZ, RZ, R7 ;  /* 0x000000ffff187224 */ /* 0x000fe400078e0007 */
[----:B0-----:R-:W-:Y:S01]  /*02d0*/  IMAD.U32 R5, RZ, RZ, UR4 ;  /* 0x00000004ff057e24 */ /* 0x001fe2000f8e00ff */
[----:B------:R-:W-:-:S07]  /*02e0*/  MOV R4, UR5 ;  /* 0x0000000500047c02 */ /* 0x000fce0008000f00 */
[----:B------:R-:W-:Y:S05]  /*02f0*/  CALL.REL.NOINC `($__internal_192_$__cuda_sm20_div_s64) ;  /* 0x0000004c00d87944 */ /* 0x000fea0003c00000 */
        /* <DEDUP_REMOVED lines=9> */
.L_x_5796:
[----:B------:R-:W-:Y:S05]  /*0390*/  BSYNC.RECONVERGENT B0 ;  /* 0x0000000000007941 */ /* 0x000fea0003800200 */
.L_x_5794:
        /* <DEDUP_REMOVED lines=31> */
.L_x_5798:
[----:B------:R-:W-:Y:S01]  /*0590*/  MOV R21, R14 ;  /* 0x0000000e00157202 */ /* 0x000fe20000000f00 */
[----:B------:R-:W-:Y:S01]  /*05a0*/  IMAD.MOV.U32 R24, RZ, RZ, R15 ;  /* 0x000000ffff187224 */ /* 0x000fe200078e000f */
[----:B------:R-:W-:Y:S01]  /*05b0*/  MOV R4, R13 ;  /* 0x0000000d00047202 */ /* 0x000fe20000000f00 */
[----:B------:R-:W-:Y:S01]  /*05c0*/  IMAD.MOV.U32 R5, RZ, RZ, R12 ;  /* 0x000000ffff057224 */ /* 0x000fe200078e000c */
[----:B------:R-:W-:-:S07]  /*05d0*/  MOV R8, 0x5f0 ;  /* 0x000005f000087802 */ /* 0x000fce0000000f00 */
[----:B------:R-:W-:Y:S05]  /*05e0*/  CALL.REL.NOINC `($__internal_192_$__cuda_sm20_div_s64) ;  /* 0x0000004c001c7944 */ /* 0x000fea0003c00000 */
        /* <DEDUP_REMOVED lines=11> */
.L_x_5799:
[----:B------:R-:W-:Y:S05]  /*06a0*/  BSYNC.RECONVERGENT B0 ;  /* 0x0000000000007941 */ /* 0x000fea0003800200 */
.L_x_5797:
        /* <DEDUP_REMOVED lines=37> */
.L_x_5826:
        /* <DEDUP_REMOVED lines=28> */
.L_x_5803:
        /* <DEDUP_REMOVED lines=9> */
[----:B------:R-:W-:Y:S05]  /*0b50*/  CALL.REL.NOINC `($__internal_192_$__cuda_sm20_div_s64) ;  /* 0x0000004400c07944 */ /* 0x000fea0003c00000 */
        /* <DEDUP_REMOVED lines=9> */
.L_x_5804:
[----:B------:R-:W-:Y:S05]  /*0bf0*/  BSYNC.RECONVERGENT B0 ;  /* 0x0000000000007941 */ /* 0x000fea0003800200 */
.L_x_5802:
        /* <DEDUP_REMOVED lines=43> */
.L_x_5806:
        /* <DEDUP_REMOVED lines=21> */
.L_x_5807:
[----:B------:R-:W-:Y:S05]  /*1000*/  BSYNC.RECONVERGENT B0 ;  /* 0x0000000000007941 */ /* 0x000fea0003800200 */
.L_x_5805:
        /* <DEDUP_REMOVED lines=40> */
.L_x_5809:
        /* <DEDUP_REMOVED lines=9> */
[----:B------:R-:W-:Y:S05]  /*1320*/  CALL.REL.NOINC `($__internal_192_$__cuda_sm20_div_s64) ;  /* 0x0000003c00cc7944 */ /* 0x000fea0003c00000 */
        /* <DEDUP_REMOVED lines=11> */
.L_x_5810:
[----:B------:R-:W-:Y:S05]  /*13e0*/  BSYNC.RECONVERGENT B0 ;  /* 0x0000000000007941 */ /* 0x000fea0003800200 */
.L_x_5808:
        /* <DEDUP_REMOVED lines=40> */
.L_x_5812:
        /* <DEDUP_REMOVED lines=21> */
.L_x_5813:
[----:B------:R-:W-:Y:S05]  /*17c0*/  BSYNC.RECONVERGENT B0 ;  /* 0x0000000000007941 */ /* 0x000fea0003800200 */
.L_x_5811:
        /* <DEDUP_REMOVED lines=40> */
.L_x_5815:
        /* <DEDUP_REMOVED lines=21> */
.L_x_5816:
[----:B------:R-:W-:Y:S05]  /*1ba0*/  BSYNC.RECONVERGENT B0 ;  /* 0x0000000000007941 */ /* 0x000fea0003800200 */
.L_x_5814:
        /* <DEDUP_REMOVED lines=40> */
.L_x_5818:
        /* <DEDUP_REMOVED lines=21> */
.L_x_5819:
[----:B------:R-:W-:Y:S05]  /*1f80*/  BSYNC.RECONVERGENT B0 ;  /* 0x0000000000007941 */ /* 0x000fea0003800200 */
.L_x_5817:
        /* <DEDUP_REMOVED lines=40> */
.L_x_5821:
        /* <DEDUP_REMOVED lines=21> */
.L_x_5822:
[----:B------:R-:W-:Y:S05]  /*2360*/  BSYNC.RECONVERGENT B0 ;  /* 0x0000000000007941 */ /* 0x000fea0003800200 */
.L_x_5820:
        /* <DEDUP_REMOVED lines=41> */
.L_x_5824:
        /* <DEDUP_REMOVED lines=21> */
.L_x_5825:
[----:B------:R-:W-:Y:S05]  /*2750*/  BSYNC.RECONVERGENT B0 ;  /* 0x0000000000007941 */ /* 0x000fea0003800200 */
.L_x_5823:
        /* <DEDUP_REMOVED lines=24> */
.L_x_5801:
        /* <DEDUP_REMOVED lines=36> */
.L_x_5829:
        /* <DEDUP_REMOVED lines=19> */
.L_x_5830:
[----:B------:R-:W-:Y:S05]  /*2c50*/  BSYNC.RECONVERGENT B0 ;  /* 0x0000000000007941 */ /* 0x000fea0003800200 */
.L_x_5828:
        /* <DEDUP_REMOVED lines=42> */
.L_x_5832:
        /* <DEDUP_REMOVED lines=21> */
.L_x_5833:
[----:B------:R-:W-:Y:S05]  /*3050*/  BSYNC.RECONVERGENT B0 ;  /* 0x0000000000007941 */ /* 0x000fea0003800200 */
.L_x_5831:
        /* <DEDUP_REMOVED lines=40> */
.L_x_5835:
        /* <DEDUP_REMOVED lines=21> */
.L_x_5836:
[----:B------:R-:W-:Y:S05]  /*3430*/  BSYNC.RECONVERGENT B0 ;  /* 0x0000000000007941 */ /* 0x000fea0003800200 */
.L_x_5834:
        /* <DEDUP_REMOVED lines=41> */
.L_x_5838:
        /* <DEDUP_REMOVED lines=20> */
.L_x_5839:
[----:B------:R-:W-:Y:S05]  /*3810*/  BSYNC.RECONVERGENT B0 ;  /* 0x0000000000007941 */ /* 0x000fea0003800200 */
.L_x_5837:
        /* <DEDUP_REMOVED lines=15> */
.L_x_5827:
        /* <DEDUP_REMOVED lines=37> */
.L_x_5842:
        /* <DEDUP_REMOVED lines=19> */
.L_x_5843:
[----:B------:R-:W-:Y:S05]  /*3c90*/  BSYNC.RECONVERGENT B0 ;  /* 0x0000000000007941 */ /* 0x000fea0003800200 */
.L_x_5841:
        /* <DEDUP_REMOVED lines=45> */
.L_x_5845:
        /* <DEDUP_REMOVED lines=20> */
.L_x_5846:
[----:B------:R-:W-:Y:S05]  /*40b0*/  BSYNC.RECONVERGENT B0 ;  /* 0x0000000000007941 */ /* 0x000fea0003800200 */
.L_x_5844:
        /* <DEDUP_REMOVED lines=15> */
.L_x_5840:
        /* <DEDUP_REMOVED lines=30> */
.L_x_5848:
[----:B------:R-:W-:-:S07]  /*4390*/  MOV R10, 0x43b0 ;  /* 0x000043b0000a7802 */ /* 0x000fce0000000f00 */
[----:B------:R-:W-:Y:S05]  /*43a0*/  CALL.REL.NOINC `($__internal_193_$__cuda_sm20_rem_s64) ;  /* 0x0000001400047944 */ /* 0x000fea0003c00000 */
.L_x_5849:
[----:B------:R-:W-:Y:S05]  /*43b0*/  BSYNC.RECONVERGENT B0 ;  /* 0x0000000000007941 */ /* 0x000fea0003800200 */
.L_x_5847:
        /* <DEDUP_REMOVED lines=16> */
.L_x_5800:
        /* <DEDUP_REMOVED lines=108> */
.L_x_5853:
[----:B------:R-:W-:Y:S05]  /*4b80*/  BSYNC.RECONVERGENT B1 ;  /* 0x0000000000017941 */ /* 0x000fea0003800200 */
.L_x_5852:
        /* <DEDUP_REMOVED lines=38> */
.L_x_5851:
[----:B------:R-:W-:Y:S05]  /*4df0*/  BSYNC.RECONVERGENT B0 ;  /* 0x0000000000007941 */ /* 0x000fea0003800200 */
.L_x_5850:
        /* <DEDUP_REMOVED lines=70> */
        .weak           $__internal_192_$__cuda_sm20_div_s64
        .type           $__internal_192_$__cuda_sm20_div_s64,@function
        .size           $__internal_192_$__cuda_sm20_div_s64,($__internal_193_$__cuda_sm20_rem_s64 - $__internal_192_$__cuda_sm20_div_s64)
$__internal_192_$__cuda_sm20_div_s64:
        /* <DEDUP_REMOVED lines=85> */
[----:B------:R-:W-:Y:S06]  /*57b0*/  RET.REL.NODEC R8 `(_ZN2at6native16triu_tril_kernelIalLb0ELi8ELb0EEEvNS_4cuda6detail10TensorInfoIT_T0_EENS4_IKS5_S6_EEllS6_) ;  /* 0xffffffa808107950 */ /* 0x000fec0003c3ffff */
        .weak           $__internal_193_$__cuda_sm20_rem_s64
        .type           $__internal_193_$__cuda_sm20_rem_s64,@function
        .size           $__internal_193_$__cuda_sm20_rem_s64,(.L_x_6483 - $__internal_193_$__cuda_sm20_rem_s64)
$__internal_193_$__cuda_sm20_rem_s64:
        /* <DEDUP_REMOVED lines=79> */
[----:B------:R-:W-:Y:S06]  /*5cb0*/  RET.REL.NODEC R10 `(_ZN2at6native16triu_tril_kernelIalLb0ELi8ELb0EEEvNS_4cuda6detail10TensorInfoIT_T0_EENS4_IKS5_S6_EEllS6_) ;  /* 0xffffffa00ad07950 */ /* 0x000fec0003c3ffff */
.L_x_5854:
        /* <DEDUP_REMOVED lines=12> */
.L_x_6483:


//--------------------- .text._ZN2at6native16triu_tril_kernelIalLb0ELi8ELb1EEEvNS_4cuda6detail10TensorInfoIT_T0_EENS4_IKS5_S6_EEllS6_ --------------------------
	.section	.text._ZN2at6native16triu_tril_kernelIalLb0ELi8ELb1EEEvNS_4cuda6detail10TensorInfoIT_T0_EENS4_IKS5_S6_EEllS6_,"ax",@progbits
	.align	128
        .global         _ZN2at6native16triu_tril_kernelIalLb0ELi8ELb1EEEvNS_4cuda6detail10TensorInfoIT_T0_EENS4_IKS5_S6_EEllS6_
        .type           _ZN2at6native16triu_tril_kernelIalLb0ELi8ELb1EEEvNS_4cuda6detail10TensorInfoIT_T0_EENS4_IKS5_S6_EEllS6_,@function
        .size           _ZN2at6native16triu_tril_kernelIalLb0ELi8ELb1EEEvNS_4cuda6detail10TensorInfoIT_T0_EENS4_IKS5_S6_EEllS6_,(.L_x_6485 - _ZN2at6native16triu_tril_kernelIalLb0ELi8ELb1EEEvNS_4cuda6detail10TensorInfoIT_T0_EENS4_IKS5_S6_EEllS6_)
        .other          _ZN2at6native16triu_tril_kernelIalLb0ELi8ELb1EEEvNS_4cuda6detail10TensorInfoIT_T0_EENS4_IKS5_S6_EEllS6_,@"STO_CUDA_ENTRY STV_DEFAULT"
_ZN2at6native16triu_tril_kernelIalLb0ELi8ELb1EEEvNS_4cuda6detail10TensorInfoIT_T0_EENS4_IKS5_S6_EEllS6_:
.text._ZN2at6native16triu_tril_kernelIalLb0ELi8ELb1EEEvNS_4cuda6detail10TensorInfoIT_T0_EENS4_IKS5_S6_EEllS6_:
        /* <DEDUP_REMOVED lines=41> */
.L_x_5856:
[----:B------:R-:W0:Y:S01]  /*0290*/  LDCU.64 UR4, c[0x0][0x6d0] ;  /* 0x0000da00ff0477ac */ /* 0x000e220008000a00 */
[----:B------:R-:W-:Y:S01]  /*02a0*/  IMAD.MOV.U32 R8, RZ, RZ, R6 ;  /* 0x000000ffff087224 */ /* 0x000fe200078e0006 */
[----:B------:R-:W-:Y:S01]  /*02b0*/  MOV R4, 0x300 ;  /* 0x0000030000047802 */ /* 0x000fe20000000f00 */
[----:B------:R-:W-:Y:S02]  /*02c0*/  IMAD.MOV.U32 R29, RZ, RZ, R7 ;  /* 0x000000ffff1d7224 */ /* 0x000fe400078e0007 */
[----:B0-----:R-:W-:Y:S01]  /*02d0*/  IMAD.U32 R20, RZ, RZ, UR4 ;  /* 0x00000004ff147e24 */ /* 0x001fe2000f8e00ff */
[----:B------:R-:W-:-:S07]  /*02e0*/  MOV R9, UR5 ;  /* 0x0000000500097c02 */ /* 0x000fce0008000f00 */
[----:B------:R-:W-:Y:S05]  /*02f0*/  CALL.REL.NOINC `($__internal_194_$__cuda_sm20_div_s64) ;  /* 0x0000004000607944 */ /* 0x000fea0003c00000 */
[----:B------:R-:W0:Y:S01]  /*0300*/  LDCU.64 UR4, c[0x0][0x6d0] ;  /* 0x0000da00ff0477ac */ /* 0x000e220008000a00 */
[----:B------:R-:W-:-:S05]  /*0310*/  IADD3 R5, P0, PT, RZ, -R22, RZ ;  /* 0x80000016ff057210 */ /* 0x000fca0007f1e0ff */
[----:B------:R-:W-:-:S04]  /*0320*/  IMAD.X R0, RZ, RZ, ~R23, P0 ;  /* 0x000000ffff007224 */ /* 0x000fc800000e0e17 */
[----:B0-----:R-:W-:Y:S02]  /*0330*/  IMAD R0, R0, UR4, RZ ;  /* 0x0000000400007c24 */ /* 0x001fe4000f8e02ff */
[----:B------:R-:W-:-:S04]  /*0340*/  IMAD.WIDE.U32 R2, R5, UR4, R6 ;  /* 0x0000000405027c25 */ /* 0x000fc8000f8e0006 */
[----:B------:R-:W-:-:S05]  /*0350*/  IMAD R5, R5, UR5, R0 ;  /* 0x0000000505057c24 */ /* 0x000fca000f8e0200 */
[----:B------:R-:W-:-:S07]  /*0360*/  IADD3 R0, PT, PT, R3, R5, RZ ;  /* 0x0000000503007210 */ /* 0x000fce0007ffe0ff */
.L_x_5857:
[----:B------:R-:W-:Y:S05]  /*0370*/  BSYNC.RECONVERGENT B0 ;  /* 0x0000000000007941 */ /* 0x000fea0003800200 */
.L_x_5855:
        /* <DEDUP_REMOVED lines=26> */
.L_x_5859:
[----:B------:R-:W-:Y:S01]  /*0520*/  MOV R8, R22 ;  /* 0x0000001600087202 */ /* 0x000fe20000000f00 */
[----:B------:R-:W-:Y:S01]  /*0530*/  IMAD.MOV.U32 R25, RZ, RZ, R23 ;  /* 0x000000ffff197224 */ /* 0x000fe200078e0017 */
[----:B------:R-:W-:Y:S01]  /*0540*/  MOV R3, R21 ;  /* 0x0000001500037202 */ /* 0x000fe20000000f00 */
[----:B------:R-:W-:Y:S01]  /*0550*/  IMAD.MOV.U32 R4, RZ, RZ, R20 ;  /* 0x000000ffff047224 */ /* 0x000fe200078e0014 */
[----:B------:R-:W-:-:S07]  /*0560*/  MOV R24, 0x580 ;  /* 0x0000058000187802 */ /* 0x000fce0000000f00 */
[----:B------:R-:W-:Y:S05]  /*0570*/  CALL.REL.NOINC `($__internal_195_$__cuda_sm20_rem_s64) ;  /* 0x00000044001c7944 */ /* 0x000fea0003c00000 */
[----:B------:R-:W-:Y:S02]  /*0580*/  IMAD.MOV.U32 R10, RZ, RZ, R8 ;  /* 0x000000ffff0a7224 */ /* 0x000fe400078e0008 */
[----:B------:R-:W-:-:S07]  /*0590*/  IMAD.MOV.U32 R11, RZ, RZ, R3 ;  /* 0x000000ffff0b7224 */ /* 0x000fce00078e0003 */
.L_x_5860:
[----:B------:R-:W-:Y:S05]  /*05a0*/  BSYNC.RECONVERGENT B0 ;  /* 0x0000000000007941 */ /* 0x000fea0003800200 */
.L_x_5858:
        /* <DEDUP_REMOVED lines=32> */
.L_x_5862:
[----:B------:R-:W-:Y:S01]  /*07b0*/  IMAD.MOV.U32 R8, RZ, RZ, R22 ;  /* 0x000000ffff087224 */ /* 0x000fe200078e0016 */
[----:B------:R-:W-:Y:S01]  /*07c0*/  MOV R9, R21 ;  /* 0x0000001500097202 */ /* 0x000fe20000000f00 */
[----:B------:R-:W-:Y:S01]  /*07d0*/  IMAD.MOV.U32 R29, RZ, RZ, R23 ;  /* 0x000000ffff1d7224 */ /* 0x000fe200078e0017 */
[----:B------:R-:W-:-:S07]  /*07e0*/  MOV R4, 0x800 ;  /* 0x0000080000047802 */ /* 0x000fce0000000f00 */
[----:B-1----:R-:W-:Y:S05]  /*07f0*/  CALL.REL.NOINC `($__internal_194_$__cuda_sm20_div_s64) ;  /* 0x0000003c00207944 */ /* 0x002fea0003c00000 */
[----:B------:R-:W-:Y:S02]  /*0800*/  IMAD.MOV.U32 R8, RZ, RZ, R22 ;  /* 0x000000ffff087224 */ /* 0x000fe400078e0016 */
[----:B------:R-:W-:-:S07]  /*0810*/  IMAD.MOV.U32 R13, RZ, RZ, R23 ;  /* 0x000000ffff0d7224 */ /* 0x000fce00078e0017 */
.L_x_5863:
[----:B------:R-:W-:Y:S05]  /*0820*/  BSYNC.RECONVERGENT B0 ;  /* 0x0000000000007941 */ /* 0x000fea0003800200 */
.L_x_5861:
        /* <DEDUP_REMOVED lines=24> */
.L_x_5890:
        /* <DEDUP_REMOVED lines=28> */
.L_x_5867:
[----:B------:R-:W-:Y:S01]  /*0b70*/  MOV R17, UR9 ;  /* 0x0000000900117c02 */ /* 0x000fe20008000f00 */
[----:B------:R-:W-:Y:S01]  /*0b80*/  IMAD.U32 R21, RZ, RZ, UR9 ;  /* 0x00000009ff157e24 */ /* 0x000fe2000f8e00ff */
[----:B------:R-:W-:Y:S01]  /*0b90*/  MOV R20, UR8 ;  /* 0x0000000800147c02 */ /* 0x000fe20008000f00 */
[----:B------:R-:W-:Y:S01]  /*0ba0*/  IMAD.U32 R16, RZ, RZ, UR8 ;  /* 0x00000008ff107e24 */ /* 0x000fe2000f8e00ff */
[----:B------:R-:W-:Y:S01]  /*0bb0*/  MOV R4, 0xbf0 ;  /* 0x00000bf000047802 */ /* 0x000fe20000000f00 */
[----:B------:R-:W-:Y:S02]  /*0bc0*/  IMAD.MOV.U32 R9, RZ, RZ, R17 ;  /* 0x000000ffff097224 */ /* 0x000fe400078e0011 */
[----:B------:R-:W-:-:S07]  /*0bd0*/  IMAD.MOV.U32 R29, RZ, RZ, R13 ;  /* 0x000000ffff1d7224 */ /* 0x000fce00078e000d */
[----:B------:R-:W-:Y:S05]  /*0be0*/  CALL.REL.NOINC `($__internal_194_$__cuda_sm20_div_s64) ;  /* 0x0000003800247944 */ /* 0x000fea0003c00000 */
        /* <DEDUP_REMOVED lines=9> */
.L_x_5868:
[----:B------:R-:W-:Y:S05]  /*0c80*/  BSYNC.RECONVERGENT B0 ;  /* 0x0000000000007941 */ /* 0x000fea0003800200 */
.L_x_5866:
        /* <DEDUP_REMOVED lines=34> */
.L_x_5870:
[----:B------:R-:W-:Y:S01]  /*0eb0*/  IMAD.U32 R8, RZ, RZ, UR14 ;  /* 0x0000000eff087e24 */ /* 0x000fe2000f8e00ff */
[----:B------:R-:W-:Y:S01]  /*0ec0*/  MOV R21, UR15 ;  /* 0x0000000f00157c02 */ /* 0x000fe20008000f00 */
[----:B------:R-:W-:Y:S01]  /*0ed0*/  IMAD.U32 R20, RZ, RZ, UR14 ;  /* 0x0000000eff147e24 */ /* 0x000fe2000f8e00ff */
[----:B------:R-:W-:Y:S01]  /*0ee0*/  MOV R8, R16 ;  /* 0x0000001000087202 */ /* 0x000fe20000000f00 */
[----:B------:R-:W-:Y:S01]  /*0ef0*/  IMAD.U32 R9, RZ, RZ, UR15 ;  /* 0x0000000fff097e24 */ /* 0x000fe2000f8e00ff */
[----:B------:R-:W-:Y:S01]  /*0f00*/  MOV R4, 0xf30 ;  /* 0x00000f3000047802 */ /* 0x000fe20000000f00 */
[----:B------:R-:W-:-:S07]  /*0f10*/  IMAD.MOV.U32 R29, RZ, RZ, R17 ;  /* 0x000000ffff1d7224 */ /* 0x000fce00078e0011 */
[----:B------:R-:W-:Y:S05]  /*0f20*/  CALL.REL.NOINC `($__internal_194_$__cuda_sm20_div_s64) ;  /* 0x0000003400547944 */ /* 0x000fea0003c00000 */
        /* <DEDUP_REMOVED lines=10> */
.L_x_5871:
[----:B------:R-:W-:Y:S05]  /*0fd0*/  BSYNC.RECONVERGENT B0 ;  /* 0x0000000000007941 */ /* 0x000fea0003800200 */
.L_x_5869:
        /* <DEDUP_REMOVED lines=35> */
.L_x_5873:
[----:B------:R-:W-:Y:S01]  /*1210*/  IMAD.U32 R8, RZ, RZ, UR14 ;  /* 0x0000000eff087e24 */ /* 0x000fe2000f8e00ff */
[----:B------:R-:W-:Y:S01]  /*1220*/  MOV R20, UR14 ;  /* 0x0000000e00147c02 */ /* 0x000fe20008000f00 */
[----:B------:R-:W-:Y:S01]  /*1230*/  IMAD.U32 R21, RZ, RZ, UR15 ;  /* 0x0000000fff157e24 */ /* 0x000fe2000f8e00ff */
[----:B------:R-:W-:Y:S01]  /*1240*/  MOV R9, UR15 ;  /* 0x0000000f00097c02 */ /* 0x000fe20008000f00 */
[----:B------:R-:W-:Y:S01]  /*1250*/  IMAD.MOV.U32 R8, RZ, RZ, R16 ;  /* 0x000000ffff087224 */ /* 0x000fe200078e0010 */
[----:B------:R-:W-:Y:S01]  /*1260*/  MOV R4, 0x1290 ;  /* 0x0000129000047802 */ /* 0x000fe20000000f00 */
[----:B------:R-:W-:-:S07]  /*1270*/  IMAD.MOV.U32 R29, RZ, RZ, R17 ;  /* 0x000000ffff1d7224 */ /* 0x000fce00078e0011 */
[----:B------:R-:W-:Y:S05]  /*1280*/  CALL.REL.NOINC `($__internal_194_$__cuda_sm20_div_s64) ;  /* 0x00000030007c7944 */ /* 0x000fea0003c00000 */
        /* <DEDUP_REMOVED lines=10> */
.L_x_5874:
[----:B------:R-:W-:Y:S05]  /*1330*/  BSYNC.RECONVERGENT B0 ;  /* 0x0000000000007941 */ /* 0x000fea0003800200 */
.L_x_5872:
        /* <DEDUP_REMOVED lines=35> */
.L_x_5876:
[----:B------:R-:W-:Y:S01]  /*1570*/  MOV R8, UR14 ;  /* 0x0000000e00087c02 */ /* 0x000fe20008000f00 */
[----:B------:R-:W-:Y:S01]  /*1580*/  IMAD.U32 R21, RZ, RZ, UR15 ;  /* 0x0000000fff157e24 */ /* 0x000fe2000f8e00ff */
[----:B------:R-:W-:Y:S01]  /*1590*/  MOV R20, UR14 ;  /* 0x0000000e00147c02 */ /* 0x000fe20008000f00 */
[----:B------:R-:W-:Y:S01]  /*15a0*/  IMAD.U32 R9, RZ, RZ, UR15 ;  /* 0x0000000fff097e24 */ /* 0x000fe2000f8e00ff */
[----:B------:R-:W-:Y:S01]  /*15b0*/  MOV R8, R16 ;  /* 0x0000001000087202 */ /* 0x000fe20000000f00 */
[----:B------:R-:W-:Y:S01]  /*15c0*/  IMAD.MOV.U32 R29, RZ, RZ, R17 ;  /* 0x000000ffff1d7224 */ /* 0x000fe200078e0011 */
[----:B------:R-:W-:-:S07]  /*15d0*/  MOV R4, 0x15f0 ;  /* 0x000015f000047802 */ /* 0x000fce0000000f00 */
[----:B------:R-:W-:Y:S05]  /*15e0*/  CALL.REL.NOINC `($__internal_194_$__cuda_sm20_div_s64) ;  /* 0x0000002c00a47944 */ /* 0x000fea0003c00000 */
        /* <DEDUP_REMOVED lines=10> */
.L_x_5877:
[----:B------:R-:W-:Y:S05]  /*1690*/  BSYNC.RECONVERGENT B0 ;  /* 0x0000000000007941 */ /* 0x000fea0003800200 */
.L_x_5875:
        /* <DEDUP_REMOVED lines=35> */
.L_x_5879:
[----:B------:R-:W-:Y:S01]  /*18d0*/  IMAD.U32 R8, RZ, RZ, UR14 ;  /* 0x0000000eff087e24 */ /* 0x000fe2000f8e00ff */
[----:B------:R-:W-:Y:S01]  /*18e0*/  MOV R21, UR15 ;  /* 0x0000000f00157c02 */ /* 0x000fe20008000f00 */
[----:B------:R-:W-:Y:S01]  /*18f0*/  IMAD.U32 R20, RZ, RZ, UR14 ;  /* 0x0000000eff147e24 */ /* 0x000fe2000f8e00ff */
[----:B------:R-:W-:Y:S01]  /*1900*/  MOV R9, UR15 ;  /* 0x0000000f00097c02 */ /* 0x000fe20008000f00 */
[----:B------:R-:W-:Y:S01]  /*1910*/  IMAD.MOV.U32 R8, RZ, RZ, R16 ;  /* 0x000000ffff087224 */ /* 0x000fe200078e0010 */
[----:B------:R-:W-:Y:S02]  /*1920*/  MOV R29, R17 ;  /* 0x00000011001d7202 */ /* 0x000fe40000000f00 */
[----:B------:R-:W-:-:S07]  /*1930*/  MOV R4, 0x1950 ;  /* 0x0000195000047802 */ /* 0x000fce0000000f00 */
[----:B------:R-:W-:Y:S05]  /*1940*/  CALL.REL.NOINC `($__internal_194_$__cuda_sm20_div_s64) ;  /* 0x0000002800cc7944 */ /* 0x000fea0003c00000 */
        /* <DEDUP_REMOVED lines=10> */
.L_x_5880:
[----:B------:R-:W-:Y:S05]  /*19f0*/  BSYNC.RECONVERGENT B0 ;  /* 0x0000000000007941 */ /* 0x000fea0003800200 */
.L_x_5878:
        /* <DEDUP_REMOVED lines=35> */
.L_x_5882:
        /* <DEDUP_REMOVED lines=18> */
.L_x_5883:
[----:B------:R-:W-:Y:S05]  /*1d50*/  BSYNC.RECONVERGENT B0 ;  /* 0x0000000000007941 */ /* 0x000fea0003800200 */
.L_x_5881:
        /* <DEDUP_REMOVED lines=34> */
.L_x_5885:
        /* <DEDUP_REMOVED lines=18> */
.L_x_5886:
[----:B------:R-:W-:Y:S05]  /*20a0*/  BSYNC.RECONVERGENT B0 ;  /* 0x0000000000007941 */ /* 0x000fea0003800200 */
.L_x_5884:
        /* <DEDUP_REMOVED lines=34> */
.L_x_5888:
        /* <DEDUP_REMOVED lines=18> */
.L_x_5889:
[----:B------:R-:W-:Y:S05]  /*23f0*/  BSYNC.RECONVERGENT B0 ;  /* 0x0000000000007941 */ /* 0x000fea0003800200 */
.L_x_5887:
        /* <DEDUP_REMOVED lines=14> */
.L_x_5865:
        /* <DEDUP_REMOVED lines=36> */
.L_x_5893:
        /* <DEDUP_REMOVED lines=17> */
.L_x_5894:
[----:B------:R-:W-:Y:S05]  /*2830*/  BSYNC.RECONVERGENT B0 ;  /* 0x0000000000007941 */ /* 0x000fea0003800200 */
.L_x_5892:
        /* <DEDUP_REMOVED lines=33> */
.L_x_5896:
        /* <DEDUP_REMOVED lines=18> */
.L_x_5897:
[----:B------:R-:W-:Y:S05]  /*2b70*/  BSYNC.RECONVERGENT B0 ;  /* 0x0000000000007941 */ /* 0x000fea0003800200 */
.L_x_5895:
        /* <DEDUP_REMOVED lines=34> */
.L_x_5899:
        /* <DEDUP_REMOVED lines=18> */
.L_x_5900:
[----:B------:R-:W-:Y:S05]  /*2ec0*/  BSYNC.RECONVERGENT B0 ;  /* 0x0000000000007941 */ /* 0x000fea0003800200 */
.L_x_5898:
        /* <DEDUP_REMOVED lines=34> */
.L_x_5902:
        /* <DEDUP_REMOVED lines=16> */
.L_x_5903:
[----:B------:R-:W-:Y:S05]  /*31f0*/  BSYNC.RECONVERGENT B0 ;  /* 0x0000000000007941 */ /* 0x000fea0003800200 */
.L_x_5901:
[----:B------:R-:W0:Y:S01]  /*3200*/  LDCU.64 UR8, c[0x0][UR4+0x438] ;  /* 0x00008700040877ac */ /* 0x000e220008000a00 */
[----:B------:R-:W-:Y:S01]  /*3210*/  MOV R16, R14 ;  /* 0x0000000e00107202 */ /* 0x000fe20000000f00 */
[----:B------:R-:W-:Y:S01]  /*3220*/  UIADD3 UR5, UPT, UPT, UR5, -0x4, URZ ;  /* 0xfffffffc05057890 */ /* 0x000fe2000fffe0ff */
[----:B0-----:R-:W-:-:S03]  /*3230*/  IMAD R4, R12, UR9, RZ ;  /* 0x000000090c047c24 */ /* 0x001fc6000f8e02ff */
[----:B------:R-:W-:-:S04]  /*3240*/  IMAD.WIDE.U32 R14, R12, UR8, R16 ;  /* 0x000000080c0e7c25 */ /* 0x000fc8000f8e0010 */
[----:B------:R-:W-:-:S04]  /*3250*/  IMAD R3, R3, UR8, R4 ;  /* 0x0000000803037c24 */ /* 0x000fc8000f8e0204 */
[----:B------:R-:W-:-:S07]  /*3260*/  IMAD.IADD R15, R15, 0x1, R3 ;  /* 0x000000010f0f7824 */ /* 0x000fce00078e0203 */
.L_x_5891:
        /* <DEDUP_REMOVED lines=37> */
.L_x_5906:
        /* <DEDUP_REMOVED lines=17> */
.L_x_5907:
[----:B------:R-:W-:Y:S05]  /*35d0*/  BSYNC.RECONVERGENT B0 ;  /* 0x0000000000007941 */ /* 0x000fea0003800200 */
.L_x_5905:
        /* <DEDUP_REMOVED lines=33> */
.L_x_5909:
        /* <DEDUP_REMOVED lines=16> */
.L_x_5910:
[----:B------:R-:W-:Y:S05]  /*38f0*/  BSYNC.RECONVERGENT B0 ;  /* 0x0000000000007941 */ /* 0x000fea0003800200 */
.L_x_5908:
[----:B------:R-:W0:Y:S01]  /*3900*/  LDCU.64 UR8, c[0x0][UR4+0x448] ;  /* 0x00008900040877ac */ /* 0x000e220008000a00 */
[----:B------:R-:W-:Y:S01]  /*3910*/  MOV R16, R14 ;  /* 0x0000000e00107202 */ /* 0x000fe20000000f00 */
[----:B------:R-:W-:Y:S01]  /*3920*/  UIADD3 UR5, UPT, UPT, UR5, -0x2, URZ ;  /* 0xfffffffe05057890 */ /* 0x000fe2000fffe0ff */
[----:B0-----:R-:W-:-:S03]  /*3930*/  IMAD R4, R12, UR9, RZ ;  /* 0x000000090c047c24 */ /* 0x001fc6000f8e02ff */
[----:B------:R-:W-:-:S04]  /*3940*/  IMAD.WIDE.U32 R14, R12, UR8, R16 ;  /* 0x000000080c0e7c25 */ /* 0x000fc8000f8e0010 */
[----:B------:R-:W-:-:S04]  /*3950*/  IMAD R3, R3, UR8, R4 ;  /* 0x0000000803037c24 */ /* 0x000fc8000f8e0204 */
[----:B------:R-:W-:-:S07]  /*3960*/  IMAD.IADD R15, R15, 0x1, R3 ;  /* 0x000000010f0f7824 */ /* 0x000fce00078e0203 */
.L_x_5904:
        /* <DEDUP_REMOVED lines=29> */
.L_x_5912:
        /* <DEDUP_REMOVED lines=8> */
[----:B------:R-:W-:Y:S05]  /*3bc0*/  CALL.REL.NOINC `($__internal_195_$__cuda_sm20_rem_s64) ;  /* 0x0000000c00887944 */ /* 0x000fea0003c00000 */
[----:B------:R-:W-:-:S07]  /*3bd0*/  MOV R9, R3 ;  /* 0x0000000300097202 */ /* 0x000fce0000000f00 */
.L_x_5913:
[----:B------:R-:W-:Y:S05]  /*3be0*/  BSYNC.RECONVERGENT B0 ;  /* 0x0000000000007941 */ /* 0x000fea0003800200 */
.L_x_5911:
[----:B------:R-:W0:Y:S02]  /*3bf0*/  LDCU.64 UR8, c[0x0][UR8+0x450] ;  /* 0x00008a00080877ac */ /* 0x000e240008000a00 */
[C---:B0-----:R-:W-:Y:S02]  /*3c00*/  IMAD R3, R8.reuse, UR9, RZ ;  /* 0x0000000908037c24 */ /* 0x041fe4000f8e02ff */
[----:B------:R-:W-:-:S04]  /*3c10*/  IMAD.WIDE.U32 R14, R8, UR8, R14 ;  /* 0x00000008080e7c25 */ /* 0x000fc8000f8e000e */
[----:B------:R-:W-:-:S04]  /*3c20*/  IMAD R3, R9, UR8, R3 ;  /* 0x0000000809037c24 */ /* 0x000fc8000f8e0203 */
[----:B------:R-:W-:-:S07]  /*3c30*/  IMAD.IADD R15, R15, 0x1, R3 ;  /* 0x000000010f0f7824 */ /* 0x000fce00078e0203 */
.L_x_5864:
        /* <DEDUP_REMOVED lines=64> */
.L_x_5915:
[----:B------:R-:W-:Y:S05]  /*4040*/  BSYNC.RECONVERGENT B0 ;  /* 0x0000000000007941 */ /* 0x000fea0003800200 */
.L_x_5914:
        /* <DEDUP_REMOVED lines=34> */
.L_x_5917:
[----:B------:R-:W-:Y:S05]  /*4270*/  BSYNC.RECONVERGENT B0 ;  /* 0x0000000000007941 */ /* 0x000fea0003800200 */
.L_x_5916:
        /* <DEDUP_REMOVED lines=22> */
.L_x_5919:
[----:B------:R-:W-:Y:S05]  /*43e0*/  BSYNC.RECONVERGENT B0 ;  /* 0x0000000000007941 */ /* 0x000fea0003800200 */
.L_x_5918:
        /* <DEDUP_REMOVED lines=9> */
        .weak           $__internal_194_$__cuda_sm20_div_s64
        .type           $__internal_194_$__cuda_sm20_div_s64,@function
        .size           $__internal_194_$__cuda_sm20_div_s64,($__internal_195_$__cuda_sm20_rem_s64 - $__internal_194_$__cuda_sm20_div_s64)
$__internal_194_$__cuda_sm20_div_s64:
        /* <DEDUP_REMOVED lines=86> */
[----:B------:R-:W-:Y:S05]  /*49e0*/  RET.REL.NODEC R18 `(_ZN2at6native16triu_tril_kernelIalLb0ELi8ELb1EEEvNS_4cuda6detail10TensorInfoIT_T0_EENS4_IKS5_S6_EEllS6_) ;  /* 0xffffffb412847950 */ /* 0x000fea0003c3ffff */
        .weak           $__internal_195_$__cuda_sm20_rem_s64
        .type           $__internal_195_$__cuda_sm20_rem_s64,@function
        .size           $__internal_195_$__cuda_sm20_rem_s64,(.L_x_6485 - $__internal_195_$__cuda_sm20_rem_s64)
$__internal_195_$__cuda_sm20_rem_s64:
        /* <DEDUP_REMOVED lines=79> */
[----:B------:R-:W-:Y:S06]  /*4ee0*/  RET.REL.NODEC R24 `(_ZN2at6native16triu_tril_kernelIalLb0ELi8ELb1EEEvNS_4cuda6detail10TensorInfoIT_T0_EENS4_IKS5_S6_EEllS6_) ;  /* 0xffffffb018447950 */ /* 0x000fec0003c3ffff */
.L_x_5920:
        /* <DEDUP_REMOVED lines=9> */
.L_x_6485:


//--------------------- .text._ZN2at6native16triu_tril_kernelIaiLb0ELi8ELb0EEEvNS_4cuda6detail10TensorInfoIT_T0_EENS4_IKS5_S6_EEllS6_ --------------------------
	.section	.text._ZN2at6native16triu_tril_kernelIaiLb0ELi8ELb0EEEvNS_4cuda6detail10TensorInfoIT_T0_EENS4_IKS5_S6_EEllS6_,"ax",@progbits
	.align	128
        .global         _ZN2at6native16triu_tril_kernelIaiLb0ELi8ELb0EEEvNS_4cuda6detail10TensorInfoIT_T0_EENS4_IKS5_S6_EEllS6_
        .type           _ZN2at6native16triu_tril_kernelIaiLb0ELi8ELb0EEEvNS_4cuda6detail10TensorInfoIT_T0_EENS4_IKS5_S6_EEllS6_,@function
        .size           _ZN2at6native16triu_tril_kernelIaiLb0ELi8ELb0EEEvNS_4cuda6detail10TensorInfoIT_T0_EENS4_IKS5_S6_EEllS6_,(.L_x_6487 - _ZN2at6native16triu_tril_kernelIaiLb0ELi8ELb0EEEvNS_4cuda6detail10TensorInfoIT_T0_EENS4_IKS5_S6_EEllS6_)
        .other          _ZN2at6native16triu_tril_kernelIaiLb0ELi8ELb0EEEvNS_4cuda6detail10TensorInfoIT_T0_EENS4_IKS5_S6_EEllS6_,@"STO_CUDA_ENTRY STV_DEFAULT"
_ZN2at6native16triu_tril_kernelIaiLb0ELi8ELb0EEEvNS_4cuda6detail10TensorInfoIT_T0_EENS4_IKS5_S6_EEllS6_:
.text._ZN2at6native16triu_tril_kernelIaiLb0ELi8ELb0EEEvNS_4cuda6detail10TensorInfoIT_T0_EENS4_IKS5_S6_EEllS6_:
        /* <DEDUP_REMOVED lines=40> */
.L_x_5922:
[----:B------:R-:W0:Y:S01]  /*0280*/  LDCU UR6, c[0x0][0x540] ;  /* 0x0000a800ff0677ac */ /* 0x000e220008000800 */
[----:B------:R-:W-:Y:S01]  /*0290*/  MOV R18, R4 ;  /* 0x0000000400127202 */ /* 0x000fe20000000f00 */
[----:B------:R-:W-:Y:S01]  /*02a0*/  IMAD.U32 R3, RZ, RZ, UR4 ;  /* 0x00000004ff037e24 */ /* 0x000fe2000f8e00ff */
[----:B------:R-:W-:Y:S01]  /*02b0*/  MOV R6, 0x2e0 ;  /* 0x000002e000067802 */ /* 0x000fe20000000f00 */
[----:B0-----:R-:W-:-:S07]  /*02c0*/  IMAD.U32 R2, RZ, RZ, UR6 ;  /* 0x00000006ff027e24 */ /* 0x001fce000f8e00ff */
[----:B------:R-:W-:Y:S05]  /*02d0*/  CALL.REL.NOINC `($__internal_196_$__cuda_sm20_div_s64) ;  /* 0x0000003800bc7944 */ /* 0x000fea0003c00000 */
[----:B------:R-:W0:Y:S01]  /*02e0*/  LDCU UR6, c[0x0][0x540] ;  /* 0x0000a800ff0677ac */ /* 0x000e220008000800 */
[----:B------:R-:W-:Y:S01]  /*02f0*/  IMAD.MOV R3, RZ, RZ, -R9 ;  /* 0x000000ffff037224 */ /* 0x000fe200078e0a09 */
[----:B------:R-:W-:Y:S01]  /*0300*/  MOV R16, R9 ;  /* 0x0000000900107202 */ /* 0x000fe20000000f00 */
[----:B------:R-:W-:Y:S02]  /*0310*/  IMAD.MOV.U32 R17, RZ, RZ, R8 ;  /* 0x000000ffff117224 */ /* 0x000fe400078e0008 */
[----:B0-----:R-:W-:-:S07]  /*0320*/  IMAD R4, R3, UR6, R4 ;  /* 0x0000000603047c24 */ /* 0x001fce000f8e0204 */
.L_x_5923:
[----:B------:R-:W-:Y:S05]  /*0330*/  BSYNC.RECONVERGENT B0 ;  /* 0x0000000000007941 */ /* 0x000fea0003800200 */
.L_x_5921:
        /* <DEDUP_REMOVED lines=30> */
.L_x_5925:
[----:B------:R-:W-:Y:S01]  /*0520*/  MOV R18, R16 ;  /* 0x0000001000127202 */ /* 0x000fe20000000f00 */
[----:B------:R-:W-:Y:S01]  /*0530*/  IMAD.MOV.U32 R5, RZ, RZ, R17 ;  /* 0x000000ffff057224 */ /* 0x000fe200078e0011 */
[----:B------:R-:W-:-:S07]  /*0540*/  MOV R6, 0x560 ;  /* 0x0000056000067802 */ /* 0x000fce0000000f00 */
[----:B------:R-:W-:Y:S05]  /*0550*/  CALL.REL.NOINC `($__internal_196_$__cuda_sm20_div_s64) ;  /* 0x00000038001c7944 */ /* 0x000fea0003c00000 */
[--C-:B------:R-:W-:Y:S02]  /*0560*/  IMAD.MOV R7, RZ, RZ, -R9.reuse ;  /* 0x000000ffff077224 */ /* 0x100fe400078e0a09 */
[----:B------:R-:W-:Y:S02]  /*0570*/  IMAD.MOV.U32 R12, RZ, RZ, R9 ;  /* 0x000000ffff0c7224 */ /* 0x000fe400078e0009 */
[----:B------:R-:W-:-:S07]  /*0580*/  IMAD R7, R2, R7, R16 ;  /* 0x0000000702077224 */ /* 0x000fce00078e0210 */
.L_x_5926:
[----:B------:R-:W-:Y:S05]  /*0590*/  BSYNC.RECONVERGENT B0 ;  /* 0x0000000000007941 */ /* 0x000fea0003800200 */
.L_x_5924:
        /* <DEDUP_REMOVED lines=19> */
.L_x_5953:
        /* <DEDUP_REMOVED lines=30> */
.L_x_5930:
[----:B------:R-:W-:Y:S01]  /*08b0*/  IMAD.MOV.U32 R5, RZ, RZ, R8 ;  /* 0x000000ffff057224 */ /* 0x000fe200078e0008 */
[----:B------:R-:W-:Y:S01]  /*08c0*/  MOV R3, UR9 ;  /* 0x0000000900037c02 */ /* 0x000fe20008000f00 */
[----:B------:R-:W-:Y:S01]  /*08d0*/  IMAD.MOV.U32 R18, RZ, RZ, R12 ;  /* 0x000000ffff127224 */ /* 0x000fe200078e000c */
[----:B------:R-:W-:Y:S01]  /*08e0*/  MOV R6, 0x910 ;  /* 0x0000091000067802 */ /* 0x000fe20000000f00 */
[----:B------:R-:W-:-:S07]  /*08f0*/  IMAD.U32 R2, RZ, RZ, UR7 ;  /* 0x00000007ff027e24 */ /* 0x000fce000f8e00ff */
[----:B------:R-:W-:Y:S05]  /*0900*/  CALL.REL.NOINC `($__internal_196_$__cuda_sm20_div_s64) ;  /* 0x0000003400307944 */ /* 0x000fea0003c00000 */
[--C-:B------:R-:W-:Y:S02]  /*0910*/  IMAD.MOV R3, RZ, RZ, -R9.reuse ;  /* 0x000000ffff037224 */ /* 0x100fe400078e0a09 */
[----:B------:R-:W-:Y:S02]  /*0920*/  IMAD.MOV.U32 R16, RZ, RZ, R9 ;  /* 0x000000ffff107224 */ /* 0x000fe400078e0009 */
[----:B------:R-:W-:Y:S02]  /*0930*/  IMAD R3, R3, UR7, R12 ;  /* 0x0000000703037c24 */ /* 0x000fe4000f8e020c */
[----:B------:R-:W-:-:S07]  /*0940*/  IMAD.MOV.U32 R17, RZ, RZ, R8 ;  /* 0x000000ffff117224 */ /* 0x000fce00078e0008 */
.L_x_5931:
[----:B------:R-:W-:Y:S05]  /*0950*/  BSYNC.RECONVERGENT B0 ;  /* 0x0000000000007941 */ /* 0x000fea0003800200 */
.L_x_5929:
        /* <DEDUP_REMOVED lines=34> */
.L_x_5933:
        /* <DEDUP_REMOVED lines=10> */
.L_x_5934:
[----:B------:R-:W-:Y:S05]  /*0c20*/  BSYNC.RECONVERGENT B0 ;  /* 0x0000000000007941 */ /* 0x000fea0003800200 */
.L_x_5932:
        /* <DEDUP_REMOVED lines=34> */
.L_x_5936:
        /* <DEDUP_REMOVED lines=10> */
.L_x_5937:
[----:B------:R-:W-:Y:S05]  /*0ef0*/  BSYNC.RECONVERGENT B0 ;  /* 0x0000000000007941 */ /* 0x000fea0003800200 */
.L_x_5935:
        /* <DEDUP_REMOVED lines=34> */
.L_x_5939:
[----:B------:R-:W-:Y:S01]  /*1120*/  MOV R18, R16 ;  /* 0x0000001000127202 */ /* 0x000fe20000000f00 */
[----:B------:R-:W-:Y:S01]  /*1130*/  IMAD.MOV.U32 R5, RZ, RZ, R17 ;  /* 0x000000ffff057224 */ /* 0x000fe200078e0011 */
[----:B------:R-:W-:Y:S01]  /*1140*/  MOV R3, UR13 ;  /* 0x0000000d00037c02 */ /* 0x000fe20008000f00 */
[----:B------:R-:W-:Y:S01]  /*1150*/  IMAD.U32 R2, RZ, RZ, UR12 ;  /* 0x0000000cff027e24 */ /* 0x000fe2000f8e00ff */
[----:B------:R-:W-:-:S07]  /*1160*/  MOV R6, 0x1180 ;  /* 0x0000118000067802 */ /* 0x000fce0000000f00 */
[----:B------:R-:W-:Y:S05]  /*1170*/  CALL.REL.NOINC `($__internal_196_$__cuda_sm20_div_s64) ;  /* 0x0000002c00147944 */ /* 0x000fea0003c00000 */
[--C-:B------:R-:W-:Y:S01]  /*1180*/  IMAD.MOV R17, RZ, RZ, -R9.reuse ;  /* 0x000000ffff117224 */ /* 0x100fe200078e0a09 */
[----:B------:R-:W-:Y:S01]  /*1190*/  MOV R13, R8 ;  /* 0x00000008000d7202 */ /* 0x000fe20000000f00 */
[----:B------:R-:W-:Y:S02]  /*11a0*/  IMAD.MOV.U32 R12, RZ, RZ, R9 ;  /* 0x000000ffff0c7224 */ /* 0x000fe400078e0009 */
[----:B------:R-:W-:-:S07]  /*11b0*/  IMAD R17, R17, UR12, R16 ;  /* 0x0000000c11117c24 */ /* 0x000fce000f8e0210 */
.L_x_5940:
[----:B------:R-:W-:Y:S05]  /*11c0*/  BSYNC.RECONVERGENT B0 ;  /* 0x0000000000007941 */ /* 0x000fea0003800200 */
.L_x_5938:
        /* <DEDUP_REMOVED lines=34> */
.L_x_5942:
[----:B------:R-:W-:Y:S01]  /*13f0*/  IMAD.MOV.U32 R18, RZ, RZ, R12 ;  /* 0x000000ffff127224 */ /* 0x000fe200078e000c */
[----:B------:R-:W-:Y:S01]  /*1400*/  MOV R2, UR12 ;  /* 0x0000000c00027c02 */ /* 0x000fe20008000f00 */
[----:B------:R-:W-:Y:S01]  /*1410*/  IMAD.MOV.U32 R5, RZ, RZ, R13 ;  /* 0x000000ffff057224 */ /* 0x000fe200078e000d */
[----:B------:R-:W-:Y:S01]  /*1420*/  MOV R6, 0x1450 ;  /* 0x0000145000067802 */ /* 0x000fe20000000f00 */
[----:B------:R-:W-:-:S07]  /*1430*/  IMAD.U32 R3, RZ, RZ, UR13 ;  /* 0x0000000dff037e24 */ /* 0x000fce000f8e00ff */
[----:B------:R-:W-:Y:S05]  /*1440*/  CALL.REL.NOINC `($__internal_196_$__cuda_sm20_div_s64) ;  /* 0x0000002800607944 */ /* 0x000fea0003c00000 */
[----:B------:R-:W-:Y:S01]  /*1450*/  IMAD.MOV R13, RZ, RZ, -R9 ;  /* 0x000000ffff0d7224 */ /* 0x000fe200078e0a09 */
[----:B------:R-:W-:Y:S01]  /*1460*/  MOV R16, R9 ;  /* 0x0000000900107202 */ /* 0x000fe20000000f00 */
[----:B------:R-:W-:Y:S02]  /*1470*/  IMAD.MOV.U32 R17, RZ, RZ, R8 ;  /* 0x000000ffff117224 */ /* 0x000fe400078e0008 */
[----:B------:R-:W-:-:S07]  /*1480*/  IMAD R13, R13, UR12, R12 ;  /* 0x0000000c0d0d7c24 */ /* 0x000fce000f8e020c */
.L_x_5943:
[----:B------:R-:W-:Y:S05]  /*1490*/  BSYNC.RECONVERGENT B0 ;  /* 0x0000000000007941 */ /* 0x000fea0003800200 */
.L_x_5941:
        /* <DEDUP_REMOVED lines=34> */
.L_x_5945:
[----:B------:R-:W-:Y:S01]  /*16c0*/  IMAD.MOV.U32 R18, RZ, RZ, R16 ;  /* 0x000000ffff127224 */ /* 0x000fe200078e0010 */
[----:B------:R-:W-:Y:S01]  /*16d0*/  MOV R5, R17 ;  /* 0x0000001100057202 */ /* 0x000fe20000000f00 */
[----:B------:R-:W-:Y:S01]  /*16e0*/  IMAD.U32 R2, RZ, RZ, UR12 ;  /* 0x0000000cff027e24 */ /* 0x000fe2000f8e00ff */
[----:B------:R-:W-:Y:S01]  /*16f0*/  MOV R6, 0x1720 ;  /* 0x0000172000067802 */ /* 0x000fe20000000f00 */
[----:B------:R-:W-:-:S07]  /*1700*/  IMAD.U32 R3, RZ, RZ, UR13 ;  /* 0x0000000dff037e24 */ /* 0x000fce000f8e00ff */
[----:B------:R-:W-:Y:S05]  /*1710*/  CALL.REL.NOINC `($__internal_196_$__cuda_sm20_div_s64) ;  /* 0x0000002400ac7944 */ /* 0x000fea0003c00000 */
[----:B------:R-:W-:Y:S01]  /*1720*/  IADD3 R17, PT, PT, -R9, RZ, RZ ;  /* 0x000000ff09117210 */ /* 0x000fe20007ffe1ff */
[----:B------:R-:W-:Y:S02]  /*1730*/  IMAD.MOV.U32 R12, RZ, RZ, R9 ;  /* 0x000000ffff0c7224 */ /* 0x000fe400078e0009 */
[----:B------:R-:W-:Y:S02]  /*1740*/  IMAD.MOV.U32 R13, RZ, RZ, R8 ;  /* 0x000000ffff0d7224 */ /* 0x000fe400078e0008 */
[----:B------:R-:W-:-:S07]  /*1750*/  IMAD R17, R17, UR12, R16 ;  /* 0x0000000c11117c24 */ /* 0x000fce000f8e0210 */
.L_x_5946:
[----:B------:R-:W-:Y:S05]  /*1760*/  BSYNC.RECONVERGENT B0 ;  /* 0x0000000000007941 */ /* 0x000fea0003800200 */
.L_x_5944:
        /* <DEDUP_REMOVED lines=34> */
.L_x_5948:
        /* <DEDUP_REMOVED lines=10> */
.L_x_5949:
[----:B------:R-:W-:Y:S05]  /*1a30*/  BSYNC.RECONVERGENT B0 ;  /* 0x0000000000007941 */ /* 0x000fea0003800200 */
.L_x_5947:
        /* <DEDUP_REMOVED lines=33> */
.L_x_5951:
[----:B------:R-:W-:Y:S01]  /*1c50*/  IMAD.MOV.U32 R18, RZ, RZ, R16 ;  /* 0x000000ffff127224 */ /* 0x000fe200078e0010 */
[----:B------:R-:W-:Y:S01]  /*1c60*/  MOV R2, UR11 ;  /* 0x0000000b00027c02 */ /* 0x000fe20008000f00 */
[----:B------:R-:W-:Y:S01]  /*1c70*/  IMAD.MOV.U32 R5, RZ, RZ, R17 ;  /* 0x000000ffff057224 */ /* 0x000fe200078e0011 */
[----:B------:R-:W-:Y:S01]  /*1c80*/  MOV R6, 0x1cb0 ;  /* 0x00001cb000067802 */ /* 0x000fe20000000f00 */
[----:B------:R-:W-:-:S07]  /*1c90*/  IMAD.U32 R3, RZ, RZ, UR12 ;  /* 0x0000000cff037e24 */ /* 0x000fce000f8e00ff */
[----:B------:R-:W-:Y:S05]  /*1ca0*/  CALL.REL.NOINC `($__internal_196_$__cuda_sm20_div_s64) ;  /* 0x0000002000487944 */ /* 0x000fea0003c00000 */
[----:B------:R-:W-:Y:S01]  /*1cb0*/  IMAD.MOV R17, RZ, RZ, -R9 ;  /* 0x000000ffff117224 */ /* 0x000fe200078e0a09 */
[----:B------:R-:W-:-:S03]  /*1cc0*/  MOV R12, R9 ;  /* 0x00000009000c7202 */ /* 0x000fc60000000f00 */
[----:B------:R-:W-:-:S07]  /*1cd0*/  IMAD R17, R17, UR11, R16 ;  /* 0x0000000b11117c24 */ /* 0x000fce000f8e0210 */
.L_x_5952:
[----:B------:R-:W-:Y:S05]  /*1ce0*/  BSYNC.RECONVERGENT B0 ;  /* 0x0000000000007941 */ /* 0x000fea0003800200 */
.L_x_5950:
        /* <DEDUP_REMOVED lines=9> */
.L_x_5928:
        /* <DEDUP_REMOVED lines=34> */
.L_x_5956:
        /* <DEDUP_REMOVED lines=10> */
.L_x_5957:
[----:B------:R-:W-:Y:S05]  /*2040*/  BSYNC.RECONVERGENT B0 ;  /* 0x0000000000007941 */ /* 0x000fea0003800200 */
.L_x_5955:
        /* <DEDUP_REMOVED lines=36> */
.L_x_5959:
        /* <DEDUP_REMOVED lines=10> */
.L_x_5960:
[----:B------:R-:W-:Y:S05]  /*2330*/  BSYNC.RECONVERGENT B0 ;  /* 0x0000000000007941 */ /* 0x000fea0003800200 */
.L_x_5958:
        /* <DEDUP_REMOVED lines=36> */
.L_x_5962:
        /* <DEDUP_REMOVED lines=10> */
.L_x_5963:
[----:B------:R-:W-:Y:S05]  /*2620*/  BSYNC.RECONVERGENT B0 ;  /* 0x0000000000007941 */ /* 0x000fea0003800200 */
.L_x_5961:
        /* <DEDUP_REMOVED lines=36> */
.L_x_5965:
        /* <DEDUP_REMOVED lines=9> */
.L_x_5966:
[----:B------:R-:W-:Y:S05]  /*2900*/  BSYNC.RECONVERGENT B0 ;  /* 0x0000000000007941 */ /* 0x000fea0003800200 */
.L_x_5964:
[----:B------:R-:W-:Y:S01]  /*2910*/  UMOV UR6, 0x6c ;  /* 0x0000006c00067882 */ /* 0x000fe20000000000 */
[----:B------:R-:W0:Y:S01]  /*2920*/  LDCU UR8, c[0x0][UR8+0x4c4] ;  /* 0x00009880080877ac */ /* 0x000e220008000800 */
[----:B------:R-:W-:Y:S02]  /*2930*/  ULEA UR6, UR9, UR6, 0x2 ;  /* 0x0000000609067291 */ /* 0x000fe4000f8e10ff */
[----:B------:R-:W-:-:S10]  /*2940*/  UIADD3 UR4, UPT, UPT, UR4, -0x4, URZ ;  /* 0xfffffffc04047890 */ /* 0x000fd4000fffe0ff */
[----:B------:R-:W1:Y:S01]  /*2950*/  LDCU UR6, c[0x0][UR6+0x380] ;  /* 0x00007000060677ac */ /* 0x000e620008000800 */
[C---:B0-----:R-:W-:Y:S02]  /*2960*/  IMAD R20, R17.reuse, UR8, R20 ;  /* 0x0000000811147c24 */ /* 0x041fe4000f8e0214 */
[----:B-1----:R-:W-:-:S07]  /*2970*/  IMAD R22, R17, UR6, R22 ;  /* 0x0000000611167c24 */ /* 0x002fce000f8e0216 */
.L_x_5954:
        /* <DEDUP_REMOVED lines=33> */
.L_x_5969:
        /* <DEDUP_REMOVED lines=10> */
.L_x_5970:
[----:B------:R-:W-:Y:S05]  /*2c30*/  BSYNC.RECONVERGENT B0 ;  /* 0x0000000000007941 */ /* 0x000fea0003800200 */
.L_x_5968:
        /* <DEDUP_REMOVED lines=36> */
.L_x_5972:
[----:B------:R-:W-:Y:S01]  /*2e80*/  IMAD.MOV.U32 R18, RZ, RZ, R16 ;  /* 0x000000ffff127224 */ /* 0x000fe200078e0010 */
[----:B------:R-:W-:Y:S01]  /*2e90*/  MOV R5, R17 ;  /* 0x0000001100057202 */ /* 0x000fe20000000f00 */
[----:B------:R-:W-:Y:S01]  /*2ea0*/  IMAD.U32 R2, RZ, RZ, UR9 ;  /* 0x00000009ff027e24 */ /* 0x000fe2000f8e00ff */
[----:B------:R-:W-:Y:S01]  /*2eb0*/  MOV R6, 0x2ee0 ;  /* 0x00002ee000067802 */ /* 0x000fe20000000f00 */
[----:B------:R-:W-:-:S07]  /*2ec0*/  IMAD.U32 R3, RZ, RZ, UR10 ;  /* 0x0000000aff037e24 */ /* 0x000fce000f8e00ff */
[----:B------:R-:W-:Y:S05]  /*2ed0*/  CALL.REL.NOINC `($__internal_196_$__cuda_sm20_div_s64) ;  /* 0x0000000c00bc7944 */ /* 0x000fea0003c00000 */
[----:B------:R-:W-:Y:S01]  /*2ee0*/  IADD3 R17, PT, PT, -R9, RZ, RZ ;  /* 0x000000ff09117210 */ /* 0x000fe20007ffe1ff */
[----:B------:R-:W-:-:S04]  /*2ef0*/  IMAD.MOV.U32 R12, RZ, RZ, R9 ;  /* 0x000000ffff0c7224 */ /* 0x000fc800078e0009 */
[----:B------:R-:W-:-:S07]  /*2f00*/  IMAD R17, R17, UR9, R16 ;  /* 0x0000000911117c24 */ /* 0x000fce000f8e0210 */
.L_x_5973:
[----:B------:R-:W-:Y:S05]  /*2f10*/  BSYNC.RECONVERGENT B0 ;  /* 0x0000000000007941 */ /* 0x000fea0003800200 */
.L_x_5971:
[----:B------:R-:W-:Y:S01]  /*2f20*/  UMOV UR5, 0x6c ;  /* 0x0000006c00057882 */ /* 0x000fe20000000000 */
[----:B------:R-:W0:Y:S01]  /*2f30*/  LDCU UR7, c[0x0][UR7+0x4c4] ;  /* 0x00009880070777ac */ /* 0x000e220008000800 */
[----:B------:R-:W-:Y:S02]  /*2f40*/  ULEA UR5, UR8, UR5, 0x2 ;  /* 0x0000000508057291 */ /* 0x000fe4000f8e10ff */
[----:B------:R-:W-:-:S10]  /*2f50*/  UIADD3 UR4, UPT, UPT, UR4, -0x2, URZ ;  /* 0xfffffffe04047890 */ /* 0x000fd4000fffe0ff */
[----:B------:R-:W1:Y:S01]  /*2f60*/  LDCU UR5, c[0x0][UR5+0x380] ;  /* 0x00007000050577ac */ /* 0x000e620008000800 */
[C---:B0-----:R-:W-:Y:S02]  /*2f70*/  IMAD R20, R17.reuse, UR7, R20 ;  /* 0x0000000711147c24 */ /* 0x041fe4000f8e0214 */
[----:B-1----:R-:W-:-:S07]  /*2f80*/  IMAD R22, R17, UR5, R22 ;  /* 0x0000000511167c24 */ /* 0x002fce000f8e0216 */
.L_x_5967:
        /* <DEDUP_REMOVED lines=29> */
.L_x_5975:
[----:B------:R-:W-:Y:S01]  /*3160*/  IMAD.MOV.U32 R3, RZ, RZ, R8 ;  /* 0x000000ffff037224 */ /* 0x000fe200078e0008 */
[----:B------:R-:W-:-:S07]  /*3170*/  MOV R2, 0x3190 ;  /* 0x0000319000027802 */ /* 0x000fce0000000f00 */
[----:B------:R-:W-:Y:S05]  /*3180*/  CALL.REL.NOINC `($__internal_197_$__cuda_sm20_rem_s64) ;  /* 0x00000010006c7944 */ /* 0x000fea0003c00000 */
.L_x_5976:
[----:B------:R-:W-:Y:S05]  /*3190*/  BSYNC.RECONVERGENT B0 ;  /* 0x0000000000007941 */ /* 0x000fea0003800200 */
.L_x_5974:
[----:B------:R-:W0:Y:S01]  /*31a0*/  LDCU UR4, c[0x0][UR6+0x4c4] ;  /* 0x00009880060477ac */ /* 0x000e220008000800 */
[----:B------:R-:W1:Y:S01]  /*31b0*/  LDCU UR6, c[0x0][UR6+0x3ec] ;  /* 0x00007d80060677ac */ /* 0x000e620008000800 */
[C---:B0-----:R-:W-:Y:S02]  /*31c0*/  IMAD R20, R12.reuse, UR4, R20 ;  /* 0x000000040c147c24 */ /* 0x041fe4000f8e0214 */
[----:B-1----:R-:W-:-:S07]  /*31d0*/  IMAD R22, R12, UR6, R22 ;  /* 0x000000060c167c24 */ /* 0x002fce000f8e0216 */
.L_x_5927:
        /* <DEDUP_REMOVED lines=90> */
.L_x_5980:
[----:B------:R-:W-:Y:S05]  /*3780*/  BSYNC.RECONVERGENT B1 ;  /* 0x0000000000017941 */ /* 0x000fea0003800200 */
.L_x_5979:
        /* <DEDUP_REMOVED lines=47> */
.L_x_5978:
[----:B------:R-:W-:Y:S05]  /*3a80*/  BSYNC.RECONVERGENT B0 ;  /* 0x0000000000007941 */ /* 0x000fea0003800200 */
.L_x_5977:
        /* <DEDUP_REMOVED lines=52> */
        .weak           $__internal_196_$__cuda_sm20_div_s64
        .type           $__internal_196_$__cuda_sm20_div_s64,@function
        .size           $__internal_196_$__cuda_sm20_div_s64,($__internal_197_$__cuda_sm20_rem_s64 - $__internal_196_$__cuda_sm20_div_s64)
$__internal_196_$__cuda_sm20_div_s64:
        /* <DEDUP_REMOVED lines=86> */
[----:B------:R-:W-:Y:S06]  /*4330*/  RET.REL.NODEC R10 `(_ZN2at6native16triu_tril_kernelIaiLb0ELi8ELb0EEEvNS_4cuda6detail10TensorInfoIT_T0_EENS4_IKS5_S6_EEllS6_) ;  /* 0xffffffbc0a307950 */ /* 0x000fec0003c3ffff */
        .weak           $__internal_197_$__cuda_sm20_rem_s64
        .type           $__internal_197_$__cuda_sm20_rem_s64,@function
        .size           $__internal_197_$__cuda_sm20_rem_s64,(.L_x_6487 - $__internal_197_$__cuda_sm20_rem_s64)
$__internal_197_$__cuda_sm20_rem_s64:
        /* <DEDUP_REMOVED lines=74> */
[----:B------:R-:W-:Y:S06]  /*47e0*/  RET.REL.NODEC R2 `(_ZN2at6native16triu_tril_kernelIaiLb0ELi8ELb0EEEvNS_4cuda6detail10TensorInfoIT_T0_EENS4_IKS5_S6_EEllS6_) ;  /* 0xffffffb802047950 */ /* 0x000fec0003c3ffff */
.L_x_5981:
        /* <DEDUP_REMOVED lines=9> */
.L_x_6487:


//--------------------- .text._ZN2at6native16triu_tril_kernelIaiLb0ELi8ELb1EEEvNS_4cuda6detail10TensorInfoIT_T0_EENS4_IKS5_S6_EEllS6_ --------------------------
	.section	.text._ZN2at6native16triu_tril_kernelIaiLb0ELi8ELb1EEEvNS_4cuda6detail10TensorInfoIT_T0_EENS4_IKS5_S6_EEllS6_,"ax",@progbits
	.align	128
        .global         _ZN2at6native16triu_tril_kernelIaiLb0ELi8ELb1EEEvNS_4cuda6detail10TensorInfoIT_T0_EENS4_IKS5_S6_EEllS6_
        .type           _ZN2at6native16triu_tril_kernelIaiLb0ELi8ELb1EEEvNS_4cuda6detail10TensorInfoIT_T0_EENS4_IKS5_S6_EEllS6_,@function
        .size           _ZN2at6native16triu_tril_kernelIaiLb0ELi8ELb1EEEvNS_4cuda6detail10TensorInfoIT_T0_EENS4_IKS5_S6_EEllS6_,(.L_x_6489 - _ZN2at6native16triu_tril_kernelIaiLb0ELi8ELb1EEEvNS_4cuda6detail10TensorInfoIT_T0_EENS4_IKS5_S6_EEllS6_)
        .other          _ZN2at6native16triu_tril_kernelIaiLb0ELi8ELb1EEEvNS_4cuda6detail10TensorInfoIT_T0_EENS4_IKS5_S6_EEllS6_,@"STO_CUDA_ENTRY STV_DEFAULT"
_ZN2at6native16triu_tril_kernelIaiLb0ELi8ELb1EEEvNS_4cuda6detail10TensorInfoIT_T0_EENS4_IKS5_S6_EEllS6_:
.text._ZN2at6native16triu_tril_kernelIaiLb0ELi8ELb1EEEvNS_4cuda6detail10TensorInfoIT_T0_EENS4_IKS5_S6_EEllS6_:
        /* <DEDUP_REMOVED lines=40> */
.L_x_5983:
[----:B------:R-:W0:Y:S01]  /*0280*/  LDCU UR6, c[0x0][0x540] ;  /* 0x0000a800ff0677ac */ /* 0x000e220008000800 */
[----:B------:R-:W-:Y:S01]  /*0290*/  MOV R20, R6 ;  /* 0x0000000600147202 */ /* 0x000fe20000000f00 */
[----:B------:R-:W-:Y:S01]  /*02a0*/  IMAD.U32 R4, RZ, RZ, UR4 ;  /* 0x00000004ff047e24 */ /* 0x000fe2000f8e00ff */
[----:B------:R-:W-:Y:S01]  /*02b0*/  MOV R8, 0x2e0 ;  /* 0x000002e000087802 */ /* 0x000fe20000000f00 */
[----:B0-----:R-:W-:-:S07]  /*02c0*/  IMAD.U32 R3, RZ, RZ, UR6 ;  /* 0x00000006ff037e24 */ /* 0x001fce000f8e00ff */
[----:B------:R-:W-:Y:S05]  /*02d0*/  CALL.REL.NOINC `($__internal_198_$__cuda_sm20_div_s64) ;  /* 0x0000003400907944 */ /* 0x000fea0003c00000 */
[----:B------:R-:W0:Y:S01]  /*02e0*/  LDCU UR6, c[0x0][0x540] ;  /* 0x0000a800ff0677ac */ /* 0x000e220008000800 */
[----:B------:R-:W-:-:S05]  /*02f0*/  IADD3 R3, PT, PT, -R10, RZ, RZ ;  /* 0x000000ff0a037210 */ /* 0x000fca0007ffe1ff */
[----:B0-----:R-:W-:-:S07]  /*0300*/  IMAD R6, R3, UR6, R6 ;  /* 0x0000000603067c24 */ /* 0x001fce000f8e0206 */
.L_x_5984:
[----:B------:R-:W-:Y:S05]  /*0310*/  BSYNC.RECONVERGENT B0 ;  /* 0x0000000000007941 */ /* 0x000fea0003800200 */
.L_x_5982:
        /* <DEDUP_REMOVED lines=26> */
.L_x_5986:
[----:B------:R-:W-:Y:S01]  /*04c0*/  IMAD.MOV.U32 R16, RZ, RZ, R10 ;  /* 0x000000ffff107224 */ /* 0x000fe200078e000a */
[----:B------:R-:W-:Y:S02]  /*04d0*/  MOV R15, R11 ;  /* 0x0000000b000f7202 */ /* 0x000fe40000000f00 */
[----:B------:R-:W-:-:S07]  /*04e0*/  MOV R18, 0x500 ;  /* 0x0000050000127802 */ /* 0x000fce0000000f00 */
[----:B------:R-:W-:Y:S05]  /*04f0*/  CALL.REL.NOINC `($__internal_199_$__cuda_sm20_rem_s64) ;  /* 0x0000003800607944 */ /* 0x000fea0003c00000 */
[----:B------:R-:W-:-:S07]  /*0500*/  IMAD.MOV.U32 R21, RZ, RZ, R13 ;  /* 0x000000ffff157224 */ /* 0x000fce00078e000d */
.L_x_5987:
[----:B------:R-:W-:Y:S05]  /*0510*/  BSYNC.RECONVERGENT B0 ;  /* 0x0000000000007941 */ /* 0x000fea0003800200 */
.L_x_5985:
        /* <DEDUP_REMOVED lines=31> */
.L_x_5989:
[----:B------:R-:W-:Y:S01]  /*0710*/  MOV R20, R10 ;  /* 0x0000000a00147202 */ /* 0x000fe20000000f00 */
[----:B------:R-:W-:Y:S01]  /*0720*/  IMAD.MOV.U32 R5, RZ, RZ, R11 ;  /* 0x000000ffff057224 */ /* 0x000fe200078e000b */
[----:B------:R-:W-:Y:S01]  /*0730*/  MOV R8, 0x760 ;  /* 0x0000076000087802 */ /* 0x000fe20000000f00 */
[----:B------:R-:W-:-:S07]  /*0740*/  IMAD.MOV.U32 R4, RZ, RZ, R7 ;  /* 0x000000ffff047224 */ /* 0x000fce00078e0007 */
[----:B-1----:R-:W-:Y:S05]  /*0750*/  CALL.REL.NOINC `($__internal_198_$__cuda_sm20_div_s64) ;  /* 0x0000003000707944 */ /* 0x002fea0003c00000 */
[----:B------:R-:W-:-:S07]  /*0760*/  MOV R13, R10 ;  /* 0x0000000a000d7202 */ /* 0x000fce0000000f00 */
.L_x_5990:
[----:B------:R-:W-:Y:S05]  /*0770*/  BSYNC.RECONVERGENT B0 ;  /* 0x0000000000007941 */ /* 0x000fea0003800200 */
.L_x_5988:
        /* <DEDUP_REMOVED lines=14> */
.L_x_6017:
        /* <DEDUP_REMOVED lines=30> */
.L_x_5994:
[----:B------:R-:W-:Y:S01]  /*0a40*/  IMAD.MOV.U32 R5, RZ, RZ, R11 ;  /* 0x000000ffff057224 */ /* 0x000fe200078e000b */
[----:B------:R-:W-:Y:S01]  /*0a50*/  MOV R3, UR6 ;  /* 0x0000000600037c02 */ /* 0x000fe20008000f00 */
[----:B------:R-:W-:Y:S01]  /*0a60*/  IMAD.MOV.U32 R20, RZ, RZ, R13 ;  /* 0x000000ffff147224 */ /* 0x000fe200078e000d */
[----:B------:R-:W-:Y:S01]  /*0a70*/  MOV R8, 0xaa0 ;  /* 0x00000aa000087802 */ /* 0x000fe20000000f00 */
[----:B------:R-:W-:-:S07]  /*0a80*/  IMAD.U32 R4, RZ, RZ, UR8 ;  /* 0x00000008ff047e24 */ /* 0x000fce000f8e00ff */
[----:B------:R-:W-:Y:S05]  /*0a90*/  CALL.REL.NOINC `($__internal_198_$__cuda_sm20_div_s64) ;  /* 0x0000002c00a07944 */ /* 0x000fea0003c00000 */
[----:B------:R-:W-:Y:S01]  /*0aa0*/  IMAD.MOV R4, RZ, RZ, -R10 ;  /* 0x000000ffff047224 */ /* 0x000fe200078e0a0a */
[----:B------:R-:W-:Y:S01]  /*0ab0*/  MOV R22, R10 ;  /* 0x0000000a00167202 */ /* 0x000fe20000000f00 */
[----:B------:R-:W-:Y:S02]  /*0ac0*/  IMAD.MOV.U32 R23, RZ, RZ, R11 ;  /* 0x000000ffff177224 */ /* 0x000fe400078e000b */
[----:B------:R-:W-:-:S07]  /*0ad0*/  IMAD R4, R4, UR6, R13 ;  /* 0x0000000604047c24 */ /* 0x000fce000f8e020d */
.L_x_5995:
[----:B------:R-:W-:Y:S05]  /*0ae0*/  BSYNC.RECONVERGENT B0 ;  /* 0x0000000000007941 */ /* 0x000fea0003800200 */
.L_x_5993:
        /* <DEDUP_REMOVED lines=34> */
.L_x_5997:
[----:B------:R-:W-:Y:S01]  /*0d10*/  IMAD.MOV.U32 R20, RZ, RZ, R22 ;  /* 0x000000ffff147224 */ /* 0x000fe200078e0016 */
[----:B------:R-:W-:Y:S01]  /*0d20*/  MOV R5, R23 ;  /* 0x0000001700057202 */ /* 0x000fe20000000f00 */
[----:B------:R-:W-:Y:S01]  /*0d30*/  IMAD.U32 R3, RZ, RZ, UR9 ;  /* 0x00000009ff037e24 */ /* 0x000fe2000f8e00ff */
[----:B------:R-:W-:Y:S01]  /*0d40*/  MOV R8, 0xd70 ;  /* 0x00000d7000087802 */ /* 0x000fe20000000f00 */
[----:B------:R-:W-:-:S07]  /*0d50*/  IMAD.U32 R4, RZ, RZ, UR7 ;  /* 0x00000007ff047e24 */ /* 0x000fce000f8e00ff */
[----:B------:R-:W-:Y:S05]  /*0d60*/  CALL.REL.NOINC `($__internal_198_$__cuda_sm20_div_s64) ;  /* 0x0000002800ec7944 */ /* 0x000fea0003c00000 */
[----:B------:R-:W-:Y:S01]  /*0d70*/  IADD3 R3, PT, PT, -R10, RZ, RZ ;  /* 0x000000ff0a037210 */ /* 0x000fe20007ffe1ff */
[----:B------:R-:W-:Y:S02]  /*0d80*/  IMAD.MOV.U32 R16, RZ, RZ, R10 ;  /* 0x000000ffff107224 */ /* 0x000fe400078e000a */
[----:B------:R-:W-:Y:S02]  /*0d90*/  IMAD.MOV.U32 R17, RZ, RZ, R11 ;  /* 0x000000ffff117224 */ /* 0x000fe400078e000b */
[----:B------:R-:W-:-:S07]  /*0da0*/  IMAD R22, R3, UR9, R22 ;  /* 0x0000000903167c24 */ /* 0x000fce000f8e0216 */
.L_x_5998:
[----:B------:R-:W-:Y:S05]  /*0db0*/  BSYNC.RECONVERGENT B0 ;  /* 0x0000000000007941 */ /* 0x000fea0003800200 */
.L_x_5996:
        /* <DEDUP_REMOVED lines=34> */
.L_x_6000:
[----:B------:R-:W-:Y:S01]  /*0fe0*/  MOV R20, R16 ;  /* 0x0000001000147202 */ /* 0x000fe20000000f00 */
[----:B------:R-:W-:Y:S01]  /*0ff0*/  IMAD.MOV.U32 R5, RZ, RZ, R17 ;  /* 0x000000ffff057224 */ /* 0x000fe200078e0011 */
[----:B------:R-:W-:Y:S01]  /*1000*/  MOV R4, UR8 ;  /* 0x0000000800047c02 */ /* 0x000fe20008000f00 */
[----:B------:R-:W-:Y:S01]  /*1010*/  IMAD.U32 R3, RZ, RZ, UR9 ;  /* 0x00000009ff037e24 */ /* 0x000fe2000f8e00ff */
[----:B------:R-:W-:-:S07]  /*1020*/  MOV R8, 0x1040 ;  /* 0x0000104000087802 */ /* 0x000fce0000000f00 */
[----:B------:R-:W-:Y:S05]  /*1030*/  CALL.REL.NOINC `($__internal_198_$__cuda_sm20_div_s64) ;  /* 0x0000002800387944 */ /* 0x000fea0003c00000 */
[--C-:B------:R-:W-:Y:S01]  /*1040*/  IMAD.MOV R3, RZ, RZ, -R10.reuse ;  /* 0x000000ffff037224 */ /* 0x100fe200078e0a0a */
[----:B------:R-:W-:Y:S01]  /*1050*/  MOV R13, R11 ;  /* 0x0000000b000d7202 */ /* 0x000fe20000000f00 */
[----:B------:R-:W-:Y:S02]  /*1060*/  IMAD.MOV.U32 R12, RZ, RZ, R10 ;  /* 0x000000ffff0c7224 */ /* 0x000fe400078e000a */
[----:B------:R-:W-:-:S07]  /*1070*/  IMAD R16, R3, UR9, R16 ;  /* 0x0000000903107c24 */ /* 0x000fce000f8e0210 */
.L_x_6001:
[----:B------:R-:W-:Y:S05]  /*1080*/  BSYNC.RECONVERGENT B0 ;  /* 0x0000000000007941 */ /* 0x000fea0003800200 */
.L_x_5999:
        /* <DEDUP_REMOVED lines=34> */
.L_x_6003:
        /* <DEDUP_REMOVED lines=10> */
.L_x_6004:
[----:B------:R-:W-:Y:S05]  /*1350*/  BSYNC.RECONVERGENT B0 ;  /* 0x0000000000007941 */ /* 0x000fea0003800200 */
.L_x_6002:
        /* <DEDUP_REMOVED lines=34> */
.L_x_6006:
        /* <DEDUP_REMOVED lines=10> */
.L_x_6007:
[----:B------:R-:W-:Y:S05]  /*1620*/  BSYNC.RECONVERGENT B0 ;  /* 0x0000000000007941 */ /* 0x000fea0003800200 */
.L_x_6005:
        /* <DEDUP_REMOVED lines=34> */
.L_x_6009:
        /* <DEDUP_REMOVED lines=10> */
.L_x_6010:
[----:B------:R-:W-:Y:S05]  /*18f0*/  BSYNC.RECONVERGENT B0 ;  /* 0x0000000000007941 */ /* 0x000fea0003800200 */
.L_x_6008:
        /* <DEDUP_REMOVED lines=34> */
.L_x_6012:
        /* <DEDUP_REMOVED lines=10> */
.L_x_6013:
[----:B------:R-:W-:Y:S05]  /*1bc0*/  BSYNC.RECONVERGENT B0 ;  /* 0x0000000000007941 */ /* 0x000fea0003800200 */
.L_x_6011:
        /* <DEDUP_REMOVED lines=33> */
.L_x_6015:
[----:B------:R-:W-:Y:S01]  /*1de0*/  IMAD.MOV.U32 R20, RZ, RZ, R12 ;  /* 0x000000ffff147224 */ /* 0x000fe200078e000c */
[----:B------:R-:W-:Y:S01]  /*1df0*/  MOV R5, R13 ;  /* 0x0000000d00057202 */ /* 0x000fe20000000f00 */
[----:B------:R-:W-:Y:S01]  /*1e00*/  IMAD.U32 R3, RZ, RZ, UR8 ;  /* 0x00000008ff037e24 */ /* 0x000fe2000f8e00ff */
[----:B------:R-:W-:Y:S01]  /*1e10*/  MOV R8, 0x1e40 ;  /* 0x00001e4000087802 */ /* 0x000fe20000000f00 */
[----:B------:R-:W-:-:S07]  /*1e20*/  IMAD.U32 R4, RZ, RZ, UR9 ;  /* 0x00000009ff047e24 */ /* 0x000fce000f8e00ff */
[----:B------:R-:W-:Y:S05]  /*1e30*/  CALL.REL.NOINC `($__internal_198_$__cuda_sm20_div_s64) ;  /* 0x0000001800b87944 */ /* 0x000fea0003c00000 */
[----:B------:R-:W-:Y:S01]  /*1e40*/  IADD3 R3, PT, PT, -R10, RZ, RZ ;  /* 0x000000ff0a037210 */ /* 0x000fe20007ffe1ff */
[----:B------:R-:W-:-:S04]  /*1e50*/  IMAD.MOV.U32 R13, RZ, RZ, R10 ;  /* 0x000000ffff0d7224 */ /* 0x000fc800078e000a */
[----:B------:R-:W-:-:S07]  /*1e60*/  IMAD R12, R3, UR8, R12 ;  /* 0x00000008030c7c24 */ /* 0x000fce000f8e020c */
.L_x_6016:
[----:B------:R-:W-:Y:S05]  /*1e70*/  BSYNC.RECONVERGENT B0 ;  /* 0x0000000000007941 */ /* 0x000fea0003800200 */
.L_x_6014:
        /* <DEDUP_REMOVED lines=9> */
.L_x_5992:
        /* <DEDUP_REMOVED lines=34> */
.L_x_6020:
        /* <DEDUP_REMOVED lines=10> */
.L_x_6021:
[----:B------:R-:W-:Y:S05]  /*21d0*/  BSYNC.RECONVERGENT B0 ;  /* 0x0000000000007941 */ /* 0x000fea0003800200 */
.L_x_6019:
        /* <DEDUP_REMOVED lines=34> */
.L_x_6023:
        /* <DEDUP_REMOVED lines=10> */
.L_x_6024:
[----:B------:R-:W-:Y:S05]  /*24a0*/  BSYNC.RECONVERGENT B0 ;  /* 0x0000000000007941 */ /* 0x000fea0003800200 */
.L_x_6022:
        /* <DEDUP_REMOVED lines=34> */
.L_x_6026:
        /* <DEDUP_REMOVED lines=10> */
.L_x_6027:
[----:B------:R-:W-:Y:S05]  /*2770*/  BSYNC.RECONVERGENT B0 ;  /* 0x0000000000007941 */ /* 0x000fea0003800200 */
.L_x_6025:
        /* <DEDUP_REMOVED lines=34> */
.L_x_6029:
[----:B------:R-:W-:Y:S01]  /*29a0*/  MOV R20, R16 ;  /* 0x0000001000147202 */ /* 0x000fe20000000f00 */
[----:B------:R-:W-:Y:S01]  /*29b0*/  IMAD.MOV.U32 R5, RZ, RZ, R17 ;  /* 0x000000ffff057224 */ /* 0x000fe200078e0011 */
[----:B------:R-:W-:Y:S01]  /*29c0*/  MOV R3, UR8 ;  /* 0x0000000800037c02 */ /* 0x000fe20008000f00 */
[----:B------:R-:W-:Y:S01]  /*29d0*/  IMAD.U32 R4, RZ, RZ, UR7 ;  /* 0x00000007ff047e24 */ /* 0x000fe2000f8e00ff */
[----:B------:R-:W-:-:S07]  /*29e0*/  MOV R8, 0x2a00 ;  /* 0x00002a0000087802 */ /* 0x000fce0000000f00 */
[----:B------:R-:W-:Y:S05]  /*29f0*/  CALL.REL.NOINC `($__internal_198_$__cuda_sm20_div_s64) ;  /* 0x0000000c00c87944 */ /* 0x000fea0003c00000 */
[----:B------:R-:W-:Y:S01]  /*2a00*/  IADD3 R3, PT, PT, -R10, RZ, RZ ;  /* 0x000000ff0a037210 */ /* 0x000fe20007ffe1ff */
[----:B------:R-:W-:-:S04]  /*2a10*/  IMAD.MOV.U32 R13, RZ, RZ, R10 ;  /* 0x000000ffff0d7224 */ /* 0x000fc800078e000a */
[----:B------:R-:W-:-:S07]  /*2a20*/  IMAD R16, R3, UR8, R16 ;  /* 0x0000000803107c24 */ /* 0x000fce000f8e0210 */
.L_x_6030:
[----:B------:R-:W-:Y:S05]  /*2a30*/  BSYNC.RECONVERGENT B0 ;  /* 0x0000000000007941 */ /* 0x000fea0003800200 */
.L_x_6028:
[----:B------:R-:W-:Y:S01]  /*2a40*/  UMOV UR5, 0x6c ;  /* 0x0000006c00057882 */ /* 0x000fe20000000000 */
[----:B------:R-:W-:Y:S02]  /*2a50*/  UIADD3 UR4, UPT, UPT, UR4, -0x4, URZ ;  /* 0xfffffffc04047890 */ /* 0x000fe4000fffe0ff */
[----:B------:R-:W-:-:S12]  /*2a60*/  ULEA UR5, UR6, UR5, 0x2 ;  /* 0x0000000506057291 */ /* 0x000fd8000f8e10ff */
[----:B------:R-:W0:Y:S02]  /*2a70*/  LDCU UR5, c[0x0][UR5+0x380] ;  /* 0x00007000050577ac */ /* 0x000e240008000800 */
[----:B0-----:R-:W-:-:S07]  /*2a80*/  IMAD R21, R16, UR5, R21 ;  /* 0x0000000510157c24 */ /* 0x001fce000f8e0215 */
.L_x_6018:
        /* <DEDUP_REMOVED lines=33> */
.L_x_6033:
[----:B------:R-:W-:Y:S01]  /*2ca0*/  IMAD.MOV.U32 R5, RZ, RZ, R11 ;  /* 0x000000ffff057224 */ /* 0x000fe200078e000b */
[----:B------:R-:W-:Y:S01]  /*2cb0*/  MOV R20, R13 ;  /* 0x0000000d00147202 */ /* 0x000fe20000000f00 */
[----:B------:R-:W-:Y:S01]  /*2cc0*/  IMAD.U32 R3, RZ, RZ, UR5 ;  /* 0x00000005ff037e24 */ /* 0x000fe2000f8e00ff */
[----:B------:R-:W-:Y:S02]  /*2cd0*/  MOV R4, UR6 ;  /* 0x0000000600047c02 */ /* 0x000fe40008000f00 */
[----:B------:R-:W-:-:S07]  /*2ce0*/  MOV R8, 0x2d00 ;  /* 0x00002d0000087802 */ /* 0x000fce0000000f00 */
[----:B------:R-:W-:Y:S05]  /*2cf0*/  CALL.REL.NOINC `($__internal_198_$__cuda_sm20_div_s64) ;  /* 0x0000000c00087944 */ /* 0x000fea0003c00000 */
[----:B------:R-:W-:Y:S01]  /*2d00*/  IMAD.MOV R4, RZ, RZ, -R10 ;  /* 0x000000ffff047224 */ /* 0x000fe200078e0a0a */
[----:B------:R-:W-:Y:S01]  /*2d10*/  MOV R16, R10 ;  /* 0x0000000a00107202 */ /* 0x000fe20000000f00 */
[----:B------:R-:W-:Y:S02]  /*2d20*/  IMAD.MOV.U32 R17, RZ, RZ, R11 ;  /* 0x000000ffff117224 */ /* 0x000fe400078e000b */
[----:B------:R-:W-:-:S07]  /*2d30*/  IMAD R4, R4, UR5, R13 ;  /* 0x0000000504047c24 */ /* 0x000fce000f8e020d */
.L_x_6034:
[----:B------:R-:W-:Y:S05]  /*2d40*/  BSYNC.RECONVERGENT B0 ;  /* 0x0000000000007941 */ /* 0x000fea0003800200 */
.L_x_6032:
        /* <DEDUP_REMOVED lines=34> */
.L_x_6036:
[----:B------:R-:W-:Y:S01]  /*2f70*/  IMAD.MOV.U32 R20, RZ, RZ, R16 ;  /* 0x000000ffff147224 */ /* 0x000fe200078e0010 */
[----:B------:R-:W-:Y:S01]  /*2f80*/  MOV R5, R17 ;  /* 0x0000001100057202 */ /* 0x000fe20000000f00 */
[----:B------:R-:W-:Y:S01]  /*2f90*/  IMAD.U32 R3, RZ, RZ, UR6 ;  /* 0x00000006ff037e24 */ /* 0x000fe2000f8e00ff */
[----:B------:R-:W-:Y:S02]  /*2fa0*/  MOV R4, UR8 ;  /* 0x0000000800047c02 */ /* 0x000fe40008000f00 */
[----:B------:R-:W-:-:S07]  /*2fb0*/  MOV R8, 0x2fd0 ;  /* 0x00002fd000087802 */ /* 0x000fce0000000f00 */
[----:B------:R-:W-:Y:S05]  /*2fc0*/  CALL.REL.NOINC `($__internal_198_$__cuda_sm20_div_s64) ;  /* 0x0000000800547944 */ /* 0x000fea0003c00000 */
[----:B------:R-:W-:Y:S01]  /*2fd0*/  IMAD.MOV R3, RZ, RZ, -R10 ;  /* 0x000000ffff037224 */ /* 0x000fe200078e0a0a */
[----:B------:R-:W-:-:S03]  /*2fe0*/  MOV R13, R10 ;  /* 0x0000000a000d7202 */ /* 0x000fc60000000f00 */
[----:B------:R-:W-:-:S07]  /*2ff0*/  IMAD R16, R3, UR6, R16 ;  /* 0x0000000603107c24 */ /* 0x000fce000f8e0210 */
.L_x_6037:
[----:B------:R-:W-:Y:S05]  /*3000*/  BSYNC.RECONVERGENT B0 ;  /* 0x0000000000007941 */ /* 0x000fea0003800200 */
.L_x_6035:
[----:B------:R-:W-:Y:S01]  /*3010*/  UMOV UR5, 0x6c ;  /* 0x0000006c00057882 */ /* 0x000fe20000000000 */
[----:B------:R-:W-:Y:S02]  /*3020*/  UIADD3 UR4, UPT, UPT, UR4, -0x2, URZ ;  /* 0xfffffffe04047890 */ /* 0x000fe4000fffe0ff */
[----:B------:R-:W-:-:S12]  /*3030*/  ULEA UR5, UR7, UR5, 0x2 ;  /* 0x0000000507057291 */ /* 0x000fd8000f8e10ff */
[----:B------:R-:W0:Y:S02]  /*3040*/  LDCU UR5, c[0x0][UR5+0x380] ;  /* 0x00007000050577ac */ /* 0x000e240008000800 */
[----:B0-----:R-:W-:-:S07]  /*3050*/  IMAD R21, R16, UR5, R21 ;  /* 0x0000000510157c24 */ /* 0x001fce000f8e0215 */
.L_x_6031:
        /* <DEDUP_REMOVED lines=29> */
.L_x_6039:
[----:B------:R-:W-:Y:S01]  /*3230*/  IMAD.MOV.U32 R16, RZ, RZ, R13 ;  /* 0x000000ffff107224 */ /* 0x000fe200078e000d */
[----:B------:R-:W-:Y:S01]  /*3240*/  MOV R15, R11 ;  /* 0x0000000b000f7202 */ /* 0x000fe20000000f00 */
[----:B------:R-:W-:Y:S01]  /*3250*/  IMAD.U32 R3, RZ, RZ, UR5 ;  /* 0x00000005ff037e24 */ /* 0x000fe2000f8e00ff */
[----:B------:R-:W-:Y:S02]  /*3260*/  MOV R7, UR6 ;  /* 0x0000000600077c02 */ /* 0x000fe40008000f00 */
[----:B------:R-:W-:-:S07]  /*3270*/  MOV R18, 0x3290 ;  /* 0x0000329000127802 */ /* 0x000fce0000000f00 */
[----:B------:R-:W-:Y:S05]  /*3280*/  CALL.REL.NOINC `($__internal_199_$__cuda_sm20_rem_s64) ;  /* 0x0000000800fc7944 */ /* 0x000fea0003c00000 */
.L_x_6040:
[----:B------:R-:W-:Y:S05]  /*3290*/  BSYNC.RECONVERGENT B0 ;  /* 0x0000000000007941 */ /* 0x000fea0003800200 */
.L_x_6038:
[----:B------:R-:W-:Y:S02]  /*32a0*/  UMOV UR5, 0x6c ;  /* 0x0000006c00057882 */ /* 0x000fe40000000000 */
[----:B------:R-:W-:-:S12]  /*32b0*/  ULEA UR5, UR4, UR5, 0x2 ;  /* 0x0000000504057291 */ /* 0x000fd8000f8e10ff */
[----:B------:R-:W0:Y:S02]  /*32c0*/  LDCU UR5, c[0x0][UR5+0x380] ;  /* 0x00007000050577ac */ /* 0x000e240008000800 */
[----:B0-----:R-:W-:-:S07]  /*32d0*/  IMAD R21, R13, UR5, R21 ;  /* 0x000000050d157c24 */ /* 0x001fce000f8e0215 */
.L_x_5991:
        /* <DEDUP_REMOVED lines=100> */
        .weak           $__internal_198_$__cuda_sm20_div_s64
        .type           $__internal_198_$__cuda_sm20_div_s64,@function
        .size           $__internal_198_$__cuda_sm20_div_s64,($__internal_199_$__cuda_sm20_rem_s64 - $__internal_198_$__cuda_sm20_div_s64)
$__internal_198_$__cuda_sm20_div_s64:
        /* <DEDUP_REMOVED lines=85> */
[----:B------:R-:W-:Y:S06]  /*3e70*/  RET.REL.NODEC R8 `(_ZN2at6native16triu_tril_kernelIaiLb0ELi8ELb1EEEvNS_4cuda6detail10TensorInfoIT_T0_EENS4_IKS5_S6_EEllS6_) ;  /* 0xffffffc008607950 */ /* 0x000fec0003c3ffff */
        .weak           $__internal_199_$__cuda_sm20_rem_s64
        .type           $__internal_199_$__cuda_sm20_rem_s64,@function
        .size           $__internal_199_$__cuda_sm20_rem_s64,(.L_x_6489 - $__internal_199_$__cuda_sm20_rem_s64)
$__internal_199_$__cuda_sm20_rem_s64:
        /* <DEDUP_REMOVED lines=74> */
[----:B------:R-:W-:Y:S06]  /*4320*/  RET.REL.NODEC R18 `(_ZN2at6native16triu_tril_kernelIaiLb0ELi8ELb1EEEvNS_4cuda6detail10TensorInfoIT_T0_EENS4_IKS5_S6_EEllS6_) ;  /* 0xffffffbc12347950 */ /* 0x000fec0003c3ffff */
.L_x_6041:
        /* <DEDUP_REMOVED lines=13> */
.L_x_6489:


//--------------------- .text._ZN2at6native16triu_tril_kernelIhlLb0ELi8ELb0EEEvNS_4cuda6detail10TensorInfoIT_T0_EENS4_IKS5_S6_EEllS6_ --------------------------
	.section	.text._ZN2at6native16triu_tril_kernelIhlLb0ELi8ELb0EEEvNS_4cuda6detail10TensorInfoIT_T0_EENS4_IKS5_S6_EEllS6_,"ax",@progbits
	.align	128
        .global         _ZN2at6native16triu_tril_kernelIhlLb0ELi8ELb0EEEvNS_4cuda6detail10TensorInfoIT_T0_EENS4_IKS5_S6_EEllS6_
        .type           _ZN2at6native16triu_tril_kernelIhlLb0ELi8ELb0EEEvNS_4cuda6detail10TensorInfoIT_T0_EENS4_IKS5_S6_EEllS6_,@function
        .size           _ZN2at6native16triu_tril_kernelIhlLb0ELi8ELb0EEEvNS_4cuda6detail10TensorInfoIT_T0_EENS4_IKS5_S6_EEllS6_,(.L_x_6491 - _ZN2at6native16triu_tril_kernelIhlLb0ELi8ELb0EEEvNS_4cuda6detail10TensorInfoIT_T0_EENS4_IKS5_S6_EEllS6_)
        .other          _ZN2at6native16triu_tril_kernelIhlLb0ELi8ELb0EEEvNS_4cuda6detail10TensorInfoIT_T0_EENS4_IKS5_S6_EEllS6_,@"STO_CUDA_ENTRY STV_DEFAULT"
_ZN2at6native16triu_tril_kernelIhlLb0ELi8ELb0EEEvNS_4cuda6detail10TensorInfoIT_T0_EENS4_IKS5_S6_EEllS6_:
.text._ZN2at6native16triu_tril_kernelIhlLb0ELi8ELb0EEEvNS_4cuda6detail10TensorInfoIT_T0_EENS4_IKS5_S6_EEllS6_:
        /* <DEDUP_REMOVED lines=41> */
.L_x_6043:
[----:B------:R-:W0:Y:S01]  /*0290*/  LDCU.64 UR4, c[0x0][0x6d0] ;  /* 0x0000da00ff0477ac */ /* 0x000e220008000a00 */
[----:B------:R-:W-:Y:S01]  /*02a0*/  IMAD.MOV.U32 R21, RZ, RZ, R6 ;  /* 0x000000ffff157224 */ /* 0x000fe200078e0006 */
[----:B------:R-:W-:Y:S01]  /*02b0*/  MOV R8, 0x300 ;  /* 0x0000030000087802 */ /* 0x000fe20000000f00 */
[----:B------:R-:W-:Y:S02]  /*02c0*/  IMAD.MOV.U32 R24, RZ, RZ, R7 ;  /* 0x000000ffff187224 */ /* 0x000fe400078e0007 */
[----:B0-----:R-:W-:Y:S01]  /*02d0*/  IMAD.U32 R5, RZ, RZ, UR4 ;  /* 0x00000004ff057e24 */ /* 0x001fe2000f8e00ff */
[----:B------:R-:W-:-:S07]  /*02e0*/  MOV R4, UR5 ;  /* 0x0000000500047c02 */ /* 0x000fce0008000f00 */
[----:B------:R-:W-:Y:S05]  /*02f0*/  CALL.REL.NOINC `($__internal_200_$__cuda_sm20_div_s64) ;  /* 0x0000004c00d87944 */ /* 0x000fea0003c00000 */
        /* <DEDUP_REMOVED lines=9> */
.L_x_6044:
[----:B------:R-:W-:Y:S05]  /*0390*/  BSYNC.RECONVERGENT B0 ;  /* 0x0000000000007941 */ /* 0x000fea0003800200 */
.L_x_6042:
        /* <DEDUP_REMOVED lines=31> */
.L_x_6046:
[----:B------:R-:W-:Y:S01]  /*0590*/  MOV R21, R14 ;  /* 0x0000000e00157202 */ /* 0x000fe20000000f00 */
[----:B------:R-:W-:Y:S01]  /*05a0*/  IMAD.MOV.U32 R24, RZ, RZ, R15 ;  /* 0x000000ffff187224 */ /* 0x000fe200078e000f */
[----:B------:R-:W-:Y:S01]  /*05b0*/  MOV R4, R13 ;  /* 0x0000000d00047202 */ /* 0x000fe20000000f00 */
[----:B------:R-:W-:Y:S01]  /*05c0*/  IMAD.MOV.U32 R5, RZ, RZ, R12 ;  /* 0x000000ffff057224 */ /* 0x000fe200078e000c */
[----:B------:R-:W-:-:S07]  /*05d0*/  MOV R8, 0x5f0 ;  /* 0x000005f000087802 */ /* 0x000fce0000000f00 */
[----:B------:R-:W-:Y:S05]  /*05e0*/  CALL.REL.NOINC `($__internal_200_$__cuda_sm20_div_s64) ;  /* 0x0000004c001c7944 */ /* 0x000fea0003c00000 */
        /* <DEDUP_REMOVED lines=11> */
.L_x_6047:
[----:B------:R-:W-:Y:S05]  /*06a0*/  BSYNC.RECONVERGENT B0 ;  /* 0x0000000000007941 */ /* 0x000fea0003800200 */
.L_x_6045:
        /* <DEDUP_REMOVED lines=37> */
.L_x_6074:
        /* <DEDUP_REMOVED lines=28> */
.L_x_6051:
        /* <DEDUP_REMOVED lines=9> */
[----:B------:R-:W-:Y:S05]  /*0b50*/  CALL.REL.NOINC `($__internal_200_$__cuda_sm20_div_s64) ;  /* 0x0000004400c07944 */ /* 0x000fea0003c00000 */
        /* <DEDUP_REMOVED lines=9> */
.L_x_6052:
[----:B------:R-:W-:Y:S05]  /*0bf0*/  BSYNC.RECONVERGENT B0 ;  /* 0x0000000000007941 */ /* 0x000fea0003800200 */
.L_x_6050:
        /* <DEDUP_REMOVED lines=43> */
.L_x_6054:
        /* <DEDUP_REMOVED lines=21> */
.L_x_6055:
[----:B------:R-:W-:Y:S05]  /*1000*/  BSYNC.RECONVERGENT B0 ;  /* 0x0000000000007941 */ /* 0x000fea0003800200 */
.L_x_6053:
        /* <DEDUP_REMOVED lines=40> */
.L_x_6057:
        /* <DEDUP_REMOVED lines=9> */
[----:B------:R-:W-:Y:S05]  /*1320*/  CALL.REL.NOINC `($__internal_200_$__cuda_sm20_div_s64) ;  /* 0x0000003c00cc7944 */ /* 0x000fea0003c00000 */
        /* <DEDUP_REMOVED lines=11> */
.L_x_6058:
[----:B------:R-:W-:Y:S05]  /*13e0*/  BSYNC.RECONVERGENT B0 ;  /* 0x0000000000007941 */ /* 0x000fea0003800200 */
.L_x_6056:
        /* <DEDUP_REMOVED lines=40> */
.L_x_6060:
        /* <DEDUP_REMOVED lines=21> */
.L_x_6061:
[----:B------:R-:W-:Y:S05]  /*17c0*/  BSYNC.RECONVERGENT B0 ;  /* 0x0000000000007941 */ /* 0x000fea0003800200 */
.L_x_6059:
        /* <DEDUP_REMOVED lines=40> */
.L_x_6063:
        /* <DEDUP_REMOVED lines=21> */
.L_x_6064:
[----:B------:R-:W-:Y:S05]  /*1ba0*/  BSYNC.RECONVERGENT B0 ;  /* 0x0000000000007941 */ /* 0x000fea0003800200 */
.L_x_6062:
        /* <DEDUP_REMOVED lines=40> */
.L_x_6066:
        /* <DEDUP_REMOVED lines=21> */
.L_x_6067:
[----:B------:R-:W-:Y:S05]  /*1f80*/  BSYNC.RECONVERGENT B0 ;  /* 0x0000000000007941 */ /* 0x000fea0003800200 */
.L_x_6065:
        /* <DEDUP_REMOVED lines=40> */
.L_x_6069:
        /* <DEDUP_REMOVED lines=21> */
.L_x_6070:
[----:B------:R-:W-:Y:S05]  /*2360*/  BSYNC.RECONVERGENT B0 ;  /* 0x0000000000007941 */ /* 0x000fea0003800200 */
.L_x_6068:
        /* <DEDUP_REMOVED lines=41> */
.L_x_6072:
        /* <DEDUP_REMOVED lines=21> */
.L_x_6073:
[----:B------:R-:W-:Y:S05]  /*2750*/  BSYNC.RECONVERGENT B0 ;  /* 0x0000000000007941 */ /* 0x000fea0003800200 */
.L_x_6071:
        /* <DEDUP_REMOVED lines=24> */
.L_x_6049:
        /* <DEDUP_REMOVED lines=36> */
.L_x_6077:
        /* <DEDUP_REMOVED lines=19> */
.L_x_6078:
[----:B------:R-:W-:Y:S05]  /*2c50*/  BSYNC.RECONVERGENT B0 ;  /* 0x0000000000007941 */ /* 0x000fea0003800200 */
.L_x_6076:
        /* <DEDUP_REMOVED lines=42> */
.L_x_6080:
        /* <DEDUP_REMOVED lines=21> */
.L_x_6081:
[----:B------:R-:W-:Y:S05]  /*3050*/  BSYNC.RECONVERGENT B0 ;  /* 0x0000000000007941 */ /* 0x000fea0003800200 */
.L_x_6079:
        /* <DEDUP_REMOVED lines=40> */
.L_x_6083:
        /* <DEDUP_REMOVED lines=21> */
.L_x_6084:
[----:B------:R-:W-:Y:S05]  /*3430*/  BSYNC.RECONVERGENT B0 ;  /* 0x0000000000007941 */ /* 0x000fea0003800200 */
.L_x_6082:
        /* <DEDUP_REMOVED lines=41> */
.L_x_6086:
        /* <DEDUP_REMOVED lines=20> */
.L_x_6087:
[----:B------:R-:W-:Y:S05]  /*3810*/  BSYNC.RECONVERGENT B0 ;  /* 0x0000000000007941 */ /* 0x000fea0003800200 */
.L_x_6085:
        /* <DEDUP_REMOVED lines=15> */
.L_x_6075:
        /* <DEDUP_REMOVED lines=37> */
.L_x_6090:
        /* <DEDUP_REMOVED lines=19> */
.L_x_6091:
[----:B------:R-:W-:Y:S05]  /*3c90*/  BSYNC.RECONVERGENT B0 ;  /* 0x0000000000007941 */ /* 0x000fea0003800200 */
.L_x_6089:
        /* <DEDUP_REMOVED lines=45> */
.L_x_6093:
        /* <DEDUP_REMOVED lines=20> */
.L_x_6094:
[----:B------:R-:W-:Y:S05]  /*40b0*/  BSYNC.RECONVERGENT B0 ;  /* 0x0000000000007941 */ /* 0x000fea0003800200 */
.L_x_6092:
        /* <DEDUP_REMOVED lines=15> */
.L_x_6088:
        /* <DEDUP_REMOVED lines=30> */
.L_x_6096:
[----:B------:R-:W-:-:S07]  /*4390*/  MOV R10, 0x43b0 ;  /* 0x000043b0000a7802 */ /* 0x000fce0000000f00 */
[----:B------:R-:W-:Y:S05]  /*43a0*/  CALL.REL.NOINC `($__internal_201_$__cuda_sm20_rem_s64) ;  /* 0x0000001400047944 */ /* 0x000fea0003c00000 */
.L_x_6097:
[----:B------:R-:W-:Y:S05]  /*43b0*/  BSYNC.RECONVERGENT B0 ;  /* 0x0000000000007941 */ /* 0x000fea0003800200 */
.L_x_6095:
        /* <DEDUP_REMOVED lines=16> */
.L_x_6048:
        /* <DEDUP_REMOVED lines=108> */
.L_x_6101:
[----:B------:R-:W-:Y:S05]  /*4b80*/  BSYNC.RECONVERGENT B1 ;  /* 0x0000000000017941 */ /* 0x000fea0003800200 */
.L_x_6100:
        /* <DEDUP_REMOVED lines=38> */
.L_x_6099:
[----:B------:R-:W-:Y:S05]  /*4df0*/  BSYNC.RECONVERGENT B0 ;  /* 0x0000000000007941 */ /* 0x000fea0003800200 */
.L_x_6098:
        /* <DEDUP_REMOVED lines=70> */
        .weak           $__internal_200_$__cuda_sm20_div_s64
        .type           $__internal_200_$__cuda_sm20_div_s64,@function
        .size           $__internal_200_$__cuda_sm20_div_s64,($__internal_201_$__cuda_sm20_rem_s64 - $__internal_200_$__cuda_sm20_div_s64)
$__internal_200_$__cuda_sm20_div_s64:
        /* <DEDUP_REMOVED lines=85> */
[----:B------:R-:W-:Y:S06]  /*57b0*/  RET.REL.NODEC R8 `(_ZN2at6native16triu_tril_kernelIhlLb0ELi8ELb0EEEvNS_4cuda6detail10TensorInfoIT_T0_EENS4_IKS5_S6_EEllS6_) ;  /* 0xffffffa808107950 */ /* 0x000fec0003c3ffff */
        .weak           $__internal_201_$__cuda_sm20_rem_s64
        .type           $__internal_201_$__cuda_sm20_rem_s64,@function
        .size           $__internal_201_$__cuda_sm20_rem_s64,(.L_x_6491 - $__internal_201_$__cuda_sm20_rem_s64)
$__internal_201_$__cuda_sm20_rem_s64:
        /* <DEDUP_REMOVED lines=79> */
[----:B------:R-:W-:Y:S06]  /*5cb0*/  RET.REL.NODEC R10 `(_ZN2at6native16triu_tril_kernelIhlLb0ELi8ELb0EEEvNS_4cuda6detail10TensorInfoIT_T0_EENS4_IKS5_S6_EEllS6_) ;  /* 0xffffffa00ad07950 */ /* 0x000fec0003c3ffff */
.L_x_6102:
        /* <DEDUP_REMOVED lines=12> */
.L_x_6491:


//--------------------- .text._ZN2at6native16triu_tril_kernelIhlLb0ELi8ELb1EEEvNS_4cuda6detail10TensorInfoIT_T0_EENS4_IKS5_S6_EEllS6_ --------------------------
	.section	.text._ZN2at6native16triu_tril_kernelIhlLb0ELi8ELb1EEEvNS_4cuda6detail10TensorInfoIT_T0_EENS4_IKS5_S6_EEllS6_,"ax",@progbits
	.align	128
        .global         _ZN2at6native16triu_tril_kernelIhlLb0ELi8ELb1EEEvNS_4cuda6detail10TensorInfoIT_T0_EENS4_IKS5_S6_EEllS6_
        .type           _ZN2at6native16triu_tril_kernelIhlLb0ELi8ELb1EEEvNS_4cuda6detail10TensorInfoIT_T0_EENS4_IKS5_S6_EEllS6_,@function
        .size           _ZN2at6native16triu_tril_kernelIhlLb0ELi8ELb1EEEvNS_4cuda6detail10TensorInfoIT_T0_EENS4_IKS5_S6_EEllS6_,(.L_x_6493 - _ZN2at6native16triu_tril_kernelIhlLb0ELi8ELb1EEEvNS_4cuda6detail10TensorInfoIT_T0_EENS4_IKS5_S6_EEllS6_)
        .other          _ZN2at6native16triu_tril_kernelIhlLb0ELi8ELb1EEEvNS_4cuda6detail10TensorInfoIT_T0_EENS4_IKS5_S6_EEllS6_,@"STO_CUDA_ENTRY STV_DEFAULT"
_ZN2at6native16triu_tril_kernelIhlLb0ELi8ELb1EEEvNS_4cuda6detail10TensorInfoIT_T0_EENS4_IKS5_S6_EEllS6_:
.text._ZN2at6native16triu_tril_kernelIhlLb0ELi8ELb1EEEvNS_4cuda6detail10TensorInfoIT_T0_EENS4_IKS5_S6_EEllS6_:
        /* <DEDUP_REMOVED lines=41> */
.L_x_6104:
[----:B------:R-:W0:Y:S01]  /*0290*/  LDCU.64 UR4, c[0x0][0x6d0] ;  /* 0x0000da00ff0477ac */ /* 0x000e220008000a00 */
[----:B------:R-:W-:Y:S01]  /*02a0*/  IMAD.MOV.U32 R8, RZ, RZ, R6 ;  /* 0x000000ffff087224 */ /* 0x000fe200078e0006 */
[----:B------:R-:W-:Y:S01]  /*02b0*/  MOV R4, 0x300 ;  /* 0x0000030000047802 */ /* 0x000fe20000000f00 */
[----:B------:R-:W-:Y:S02]  /*02c0*/  IMAD.MOV.U32 R29, RZ, RZ, R7 ;  /* 0x000000ffff1d7224 */ /* 0x000fe400078e0007 */
[----:B0-----:R-:W-:Y:S01]  /*02d0*/  IMAD.U32 R20, RZ, RZ, UR4 ;  /* 0x00000004ff147e24 */ /* 0x001fe2000f8e00ff */
[----:B------:R-:W-:-:S07]  /*02e0*/  MOV R9, UR5 ;  /* 0x0000000500097c02 */ /* 0x000fce0008000f00 */
[----:B------:R-:W-:Y:S05]  /*02f0*/  CALL.REL.NOINC `($__internal_202_$__cuda_sm20_div_s64) ;  /* 0x0000004000607944 */ /* 0x000fea0003c00000 */
[----:B------:R-:W0:Y:S01]  /*0300*/  LDCU.64 UR4, c[0x0][0x6d0] ;  /* 0x0000da00ff0477ac */ /* 0x000e220008000a00 */
[----:B------:R-:W-:-:S05]  /*0310*/  IADD3 R5, P0, PT, RZ, -R22, RZ ;  /* 0x80000016ff057210 */ /* 0x000fca0007f1e0ff */
[----:B------:R-:W-:-:S04]  /*0320*/  IMAD.X R0, RZ, RZ, ~R23, P0 ;  /* 0x000000ffff007224 */ /* 0x000fc800000e0e17 */
[----:B0-----:R-:W-:Y:S02]  /*0330*/  IMAD R0, R0, UR4, RZ ;  /* 0x0000000400007c24 */ /* 0x001fe4000f8e02ff */
[----:B------:R-:W-:-:S04]  /*0340*/  IMAD.WIDE.U32 R2, R5, UR4, R6 ;  /* 0x0000000405027c25 */ /* 0x000fc8000f8e0006 */
[----:B------:R-:W-:-:S05]  /*0350*/  IMAD R5, R5, UR5, R0 ;  /* 0x0000000505057c24 */ /* 0x000fca000f8e0200 */
[----:B------:R-:W-:-:S07]  /*0360*/  IADD3 R0, PT, PT, R3, R5, RZ ;  /* 0x0000000503007210 */ /* 0x000fce0007ffe0ff */
.L_x_6105:
[----:B------:R-:W-:Y:S05]  /*0370*/  BSYNC.RECONVERGENT B0 ;  /* 0x0000000000007941 */ /* 0x000fea0003800200 */
.L_x_6103:
        /* <DEDUP_REMOVED lines=26> */
.L_x_6107:
[----:B------:R-:W-:Y:S01]  /*0520*/  MOV R8, R22 ;  /* 0x0000001600087202 */ /* 0x000fe20000000f00 */
[----:B------:R-:W-:Y:S01]  /*0530*/  IMAD.MOV.U32 R25, RZ, RZ, R23 ;  /* 0x000000ffff197224 */ /* 0x000fe200078e0017 */
[----:B------:R-:W-:Y:S01]  /*0540*/  MOV R3, R21 ;  /* 0x0000001500037202 */ /* 0x000fe20000000f00 */
[----:B------:R-:W-:Y:S01]  /*0550*/  IMAD.MOV.U32 R4, RZ, RZ, R20 ;  /* 0x000000ffff047224 */ /* 0x000fe200078e0014 */
[----:B------:R-:W-:-:S07]  /*0560*/  MOV R24, 0x580 ;  /* 0x0000058000187802 */ /* 0x000fce0000000f00 */
[----:B------:R-:W-:Y:S05]  /*0570*/  CALL.REL.NOINC `($__internal_203_$__cuda_sm20_rem_s64) ;  /* 0x00000044001c7944 */ /* 0x000fea0003c00000 */
[----:B------:R-:W-:Y:S02]  /*0580*/  IMAD.MOV.U32 R10, RZ, RZ, R8 ;  /* 0x000000ffff0a7224 */ /* 0x000fe400078e0008 */
[----:B------:R-:W-:-:S07]  /*0590*/  IMAD.MOV.U32 R11, RZ, RZ, R3 ;  /* 0x000000ffff0b7224 */ /* 0x000fce00078e0003 */
.L_x_6108:
[----:B------:R-:W-:Y:S05]  /*05a0*/  BSYNC.RECONVERGENT B0 ;  /* 0x0000000000007941 */ /* 0x000fea0003800200 */
.L_x_6106:
        /* <DEDUP_REMOVED lines=32> */
.L_x_6110:
[----:B------:R-:W-:Y:S01]  /*07b0*/  IMAD.MOV.U32 R8, RZ, RZ, R22 ;  /* 0x000000ffff087224 */ /* 0x000fe200078e0016 */
[----:B------:R-:W-:Y:S01]  /*07c0*/  MOV R9, R21 ;  /* 0x0000001500097202 */ /* 0x000fe20000000f00 */
[----:B------:R-:W-:Y:S01]  /*07d0*/  IMAD.MOV.U32 R29, RZ, RZ, R23 ;  /* 0x000000ffff1d7224 */ /* 0x000fe200078e0017 */
[----:B------:R-:W-:-:S07]  /*07e0*/  MOV R4, 0x800 ;  /* 0x0000080000047802 */ /* 0x000fce0000000f00 */
[----:B-1----:R-:W-:Y:S05]  /*07f0*/  CALL.REL.NOINC `($__internal_202_$__cuda_sm20_div_s64) ;  /* 0x0000003c00207944 */ /* 0x002fea0003c00000 */
[----:B------:R-:W-:Y:S02]  /*0800*/  IMAD.MOV.U32 R8, RZ, RZ, R22 ;  /* 0x000000ffff087224 */ /* 0x000fe400078e0016 */
[----:B------:R-:W-:-:S07]  /*0810*/  IMAD.MOV.U32 R13, RZ, RZ, R23 ;  /* 0x000000ffff0d7224 */ /* 0x000fce00078e0017 */
.L_x_6111:
[----:B------:R-:W-:Y:S05]  /*0820*/  BSYNC.RECONVERGENT B0 ;  /* 0x0000000000007941 */ /* 0x000fea0003800200 */
.L_x_6109:
        /* <DEDUP_REMOVED lines=24> */
.L_x_6138:
        /* <DEDUP_REMOVED lines=28> */
.L_x_6115:
[----:B------:R-:W-:Y:S01]  /*0b70*/  MOV R17, UR9 ;  /* 0x0000000900117c02 */ /* 0x000fe20008000f00 */
[----:B------:R-:W-:Y:S01]  /*0b80*/  IMAD.U32 R21, RZ, RZ, UR9 ;  /* 0x00000009ff157e24 */ /* 0x000fe2000f8e00ff */
[----:B------:R-:W-:Y:S01]  /*0b90*/  MOV R20, UR8 ;  /* 0x0000000800147c02 */ /* 0x000fe20008000f00 */
[----:B------:R-:W-:Y:S01]  /*0ba0*/  IMAD.U32 R16, RZ, RZ, UR8 ;  /* 0x00000008ff107e24 */ /* 0x000fe2000f8e00ff */
[----:B------:R-:W-:Y:S01]  /*0bb0*/  MOV R4, 0xbf0 ;  /* 0x00000bf000047802 */ /* 0x000fe20000000f00 */
[----:B------:R-:W-:Y:S02]  /*0bc0*/  IMAD.MOV.U32 R9, RZ, RZ, R17 ;  /* 0x000000ffff097224 */ /* 0x000fe400078e0011 */
[----:B------:R-:W-:-:S07]  /*0bd0*/  IMAD.MOV.U32 R29, RZ, RZ, R13 ;  /* 0x000000ffff1d7224 */ /* 0x000fce00078e000d */
[----:B------:R-:W-:Y:S05]  /*0be0*/  CALL.REL.NOINC `($__internal_202_$__cuda_sm20_div_s64) ;  /* 0x0000003800247944 */ /* 0x000fea0003c00000 */
        /* <DEDUP_REMOVED lines=9> */
.L_x_6116:
[----:B------:R-:W-:Y:S05]  /*0c80*/  BSYNC.RECONVERGENT B0 ;  /* 0x0000000000007941 */ /* 0x000fea0003800200 */
.L_x_6114:
        /* <DEDUP_REMOVED lines=34> */
.L_x_6118:
[----:B------:R-:W-:Y:S01]  /*0eb0*/  IMAD.U32 R8, RZ, RZ, UR14 ;  /* 0x0000000eff087e24 */ /* 0x000fe2000f8e00ff */
[----:B------:R-:W-:Y:S01]  /*0ec0*/  MOV R21, UR15 ;  /* 0x0000000f00157c02 */ /* 0x000fe20008000f00 */
[----:B------:R-:W-:Y:S01]  /*0ed0*/  IMAD.U32 R20, RZ, RZ, UR14 ;  /* 0x0000000eff147e24 */ /* 0x000fe2000f8e00ff */
[----:B------:R-:W-:Y:S01]  /*0ee0*/  MOV R8, R16 ;  /* 0x0000001000087202 */ /* 0x000fe20000000f00 */
[----:B------:R-:W-:Y:S01]  /*0ef0*/  IMAD.U32 R9, RZ, RZ, UR15 ;  /* 0x0000000fff097e24 */ /* 0x000fe2000f8e00ff */
[----:B------:R-:W-:Y:S01]  /*0f00*/  MOV R4, 0xf30 ;  /* 0x00000f3000047802 */ /* 0x000fe20000000f00 */
[----:B------:R-:W-:-:S07]  /*0f10*/  IMAD.MOV.U32 R29, RZ, RZ, R17 ;  /* 0x000000ffff1d7224 */ /* 0x000fce00078e0011 */
[----:B------:R-:W-:Y:S05]  /*0f20*/  CALL.REL.NOINC `($__internal_202_$__cuda_sm20_div_s64) ;  /* 0x0000003400547944 */ /* 0x000fea0003c00000 */
        /* <DEDUP_REMOVED lines=10> */
.L_x_6119:
[----:B------:R-:W-:Y:S05]  /*0fd0*/  BSYNC.RECONVERGENT B0 ;  /* 0x0000000000007941 */ /* 0x000fea0003800200 */
.L_x_6117:
        /* <DEDUP_REMOVED lines=35> */
.L_x_6121:
[----:B------:R-:W-:Y:S01]  /*1210*/  IMAD.U32 R8, RZ, RZ, UR14 ;  /* 0x0000000eff087e24 */ /* 0x000fe2000f8e00ff */
[----:B------:R-:W-:Y:S01]  /*1220*/  MOV R20, UR14 ;  /* 0x0000000e00147c02 */ /* 0x000fe20008000f00 */
[----:B------:R-:W-:Y:S01]  /*1230*/  IMAD.U32 R21, RZ, RZ, UR15 ;  /* 0x0000000fff157e24 */ /* 0x000fe2000f8e00ff */
[----:B------:R-:W-:Y:S01]  /*1240*/  MOV R9, UR15 ;  /* 0x0000000f00097c02 */ /* 0x000fe20008000f00 */
[----:B------:R-:W-:Y:S01]  /*1250*/  IMAD.MOV.U32 R8, RZ, RZ, R16 ;  /* 0x000000ffff087224 */ /* 0x000fe200078e0010 */
[----:B------:R-:W-:Y:S01]  /*1260*/  MOV R4, 0x1290 ;  /* 0x0000129000047802 */ /* 0x000fe20000000f00 */
[----:B------:R-:W-:-:S07]  /*1270*/  IMAD.MOV.U32 R29, RZ, RZ, R17 ;  /* 0x000000ffff1d7224 */ /* 0x000fce00078e0011 */
[----:B------:R-:W-:Y:S05]  /*1280*/  CALL.REL.NOINC `($__internal_202_$__cuda_sm20_div_s64) ;  /* 0x00000030007c7944 */ /* 0x000fea0003c00000 */
        /* <DEDUP_REMOVED lines=10> */
.L_x_6122:
[----:B------:R-:W-:Y:S05]  /*1330*/  BSYNC.RECONVERGENT B0 ;  /* 0x0000000000007941 */ /* 0x000fea0003800200 */
.L_x_6120:
        /* <DEDUP_REMOVED lines=35> */
.L_x_6124:
[----:B------:R-:W-:Y:S01]  /*1570*/  MOV R8, UR14 ;  /* 0x0000000e00087c02 */ /* 0x000fe20008000f00 */
[----:B------:R-:W-:Y:S01]  /*1580*/  IMAD.U32 R21, RZ, RZ, UR15 ;  /* 0x0000000fff157e24 */ /* 0x000fe2000f8e00ff */
[----:B------:R-:W-:Y:S01]  /*1590*/  MOV R20, UR14 ;  /* 0x0000000e00147c02 */ /* 0x000fe20008000f00 */
[----:B------:R-:W-:Y:S01]  /*15a0*/  IMAD.U32 R9, RZ, RZ, UR15 ;  /* 0x0000000fff097e24 */ /* 0x000fe2000f8e00ff */
[----:B------:R-:W-:Y:S01]  /*15b0*/  MOV R8, R16 ;  /* 0x0000001000087202 */ /* 0x000fe20000000f00 */
[----:B------:R-:W-:Y:S01]  /*15c0*/  IMAD.MOV.U32 R29, RZ, RZ, R17 ;  /* 0x000000ffff1d7224 */ /* 0x000fe200078e0011 */
[----:B------:R-:W-:-:S07]  /*15d0*/  MOV R4, 0x15f0 ;  /* 0x000015f000047802 */ /* 0x000fce0000000f00 */
[----:B------:R-:W-:Y:S05]  /*15e0*/  CALL.REL.NOINC `($__internal_202_$__cuda_sm20_div_s64) ;  /* 0x0000002c00a47944 */ /* 0x000fea0003c00000 */
        /* <DEDUP_REMOVED lines=10> */
.L_x_6125:
[----:B------:R-:W-:Y:S05]  /*1690*/  BSYNC.RECONVERGENT B0 ;  /* 0x0000000000007941 */ /* 0x000fea0003800200 */
.L_x_6123:
        /* <DEDUP_REMOVED lines=35> */
.L_x_6127:
[----:B------:R-:W-:Y:S01]  /*18d0*/  IMAD.U32 R8, RZ, RZ, UR14 ;  /* 0x0000000eff087e24 */ /* 0x000fe2000f8e00ff */
[----:B------:R-:W-:Y:S01]  /*18e0*/  MOV R21, UR15 ;  /* 0x0000000f00157c02 */ /* 0x000fe20008000f00 */
[----:B------:R-:W-:Y:S01]  /*18f0*/  IMAD.U32 R20, RZ, RZ, UR14 ;  /* 0x0000000eff147e24 */ /* 0x000fe2000f8e00ff */
[----:B------:R-:W-:Y:S01]  /*1900*/  MOV R9, UR15 ;  /* 0x0000000f00097c02 */ /* 0x000fe20008000f00 */
[----:B------:R-:W-:Y:S01]  /*1910*/  IMAD.MOV.U32 R8, RZ, RZ, R16 ;  /* 0x000000ffff087224 */ /* 0x000fe200078e0010 */
[----:B------:R-:W-:Y:S02]  /*1920*/  MOV R29, R17 ;  /* 0x00000011001d7202 */ /* 0x000fe40000000f00 */
[----:B------:R-:W-:-:S07]  /*1930*/  MOV R4, 0x1950 ;  /* 0x0000195000047802 */ /* 0x000fce0000000f00 */
[----:B------:R-:W-:Y:S05]  /*1940*/  CALL.REL.NOINC `($__internal_202_$__cuda_sm20_div_s64) ;  /* 0x0000002800cc7944 */ /* 0x000fea0003c00000 */
        /* <DEDUP_REMOVED lines=10> */
.L_x_6128:
[----:B------:R-:W-:Y:S05]  /*19f0*/  BSYNC.RECONVERGENT B0 ;  /* 0x0000000000007941 */ /* 0x000fea0003800200 */
.L_x_6126:
        /* <DEDUP_REMOVED lines=35> */
.L_x_6130:
        /* <DEDUP_REMOVED lines=18> */
.L_x_6131:
[----:B------:R-:W-:Y:S05]  /*1d50*/  BSYNC.RECONVERGENT B0 ;  /* 0x0000000000007941 */ /* 0x000fea0003800200 */
.L_x_6129:
        /* <DEDUP_REMOVED lines=34> */
.L_x_6133:
        /* <DEDUP_REMOVED lines=18> */
.L_x_6134:
[----:B------:R-:W-:Y:S05]  /*20a0*/  BSYNC.RECONVERGENT B0 ;  /* 0x0000000000007941 */ /* 0x000fea0003800200 */
.L_x_6132:
        /* <DEDUP_REMOVED lines=34> */
.L_x_6136:
        /* <DEDUP_REMOVED lines=18> */
.L_x_6137:
[----:B------:R-:W-:Y:S05]  /*23f0*/  BSYNC.RECONVERGENT B0 ;  /* 0x0000000000007941 */ /* 0x000fea0003800200 */
.L_x_6135:
        /* <DEDUP_REMOVED lines=14> */
.L_x_6113:
        /* <DEDUP_REMOVED lines=36> */
.L_x_6141:
        /* <DEDUP_REMOVED lines=17> */
.L_x_6142:
[----:B------:R-:W-:Y:S05]  /*2830*/  BSYNC.RECONVERGENT B0 ;  /* 0x0000000000007941 */ /* 0x000fea0003800200 */
.L_x_6140:
        /* <DEDUP_REMOVED lines=33> */
.L_x_6144:
        /* <DEDUP_REMOVED lines=18> */
.L_x_6145:
[----:B------:R-:W-:Y:S05]  /*2b70*/  BSYNC.RECONVERGENT B0 ;  /* 0x0000000000007941 */ /* 0x000fea0003800200 */
.L_x_6143:
        /* <DEDUP_REMOVED lines=34> */
.L_x_6147:
        /* <DEDUP_REMOVED lines=18> */
.L_x_6148:
[----:B------:R-:W-:Y:S05]  /*2ec0*/  BSYNC.RECONVERGENT B0 ;  /* 0x0000000000007941 */ /* 0x000fea0003800200 */
.L_x_6146:
        /* <DEDUP_REMOVED lines=34> */
.L_x_6150:
        /* <DEDUP_REMOVED lines=16> */
.L_x_6151:
[----:B------:R-:W-:Y:S05]  /*31f0*/  BSYNC.RECONVERGENT B0 ;  /* 0x0000000000007941 */ /* 0x000fea0003800200 */
.L_x_6149:
[----:B------:R-:W0:Y:S01]  /*3200*/  LDCU.64 UR8, c[0x0][UR4+0x438] ;  /* 0x00008700040877ac */ /* 0x000e220008000a00 */
[----:B------:R-:W-:Y:S01]  /*3210*/  MOV R16, R14 ;  /* 0x0000000e00107202 */ /* 0x000fe20000000f00 */
[----:B------:R-:W-:Y:S01]  /*3220*/  UIADD3 UR5, UPT, UPT, UR5, -0x4, URZ ;  /* 0xfffffffc05057890 */ /* 0x000fe2000fffe0ff */
[----:B0-----:R-:W-:-:S03]  /*3230*/  IMAD R4, R12, UR9, RZ ;  /* 0x000000090c047c24 */ /* 0x001fc6000f8e02ff */
[----:B------:R-:W-:-:S04]  /*3240*/  IMAD.WIDE.U32 R14, R12, UR8, R16 ;  /* 0x000000080c0e7c25 */ /* 0x000fc8000f8e0010 */
[----:B------:R-:W-:-:S04]  /*3250*/  IMAD R3, R3, UR8, R4 ;  /* 0x0000000803037c24 */ /* 0x000fc8000f8e0204 */
[----:B------:R-:W-:-:S07]  /*3260*/  IMAD.IADD R15, R15, 0x1, R3 ;  /* 0x000000010f0f7824 */ /* 0x000fce00078e0203 */
.L_x_6139:
        /* <DEDUP_REMOVED lines=37> */
.L_x_6154:
        /* <DEDUP_REMOVED lines=17> */
.L_x_6155:
[----:B------:R-:W-:Y:S05]  /*35d0*/  BSYNC.RECONVERGENT B0 ;  /* 0x0000000000007941 */ /* 0x000fea0003800200 */
.L_x_6153:
        /* <DEDUP_REMOVED lines=33> */
.L_x_6157:
        /* <DEDUP_REMOVED lines=16> */
.L_x_6158:
[----:B------:R-:W-:Y:S05]  /*38f0*/  BSYNC.RECONVERGENT B0 ;  /* 0x0000000000007941 */ /* 0x000fea0003800200 */
.L_x_6156:
[----:B------:R-:W0:Y:S01]  /*3900*/  LDCU.64 UR8, c[0x0][UR4+0x448] ;  /* 0x00008900040877ac */ /* 0x000e220008000a00 */
[----:B------:R-:W-:Y:S01]  /*3910*/  MOV R16, R14 ;  /* 0x0000000e00107202 */ /* 0x000fe20000000f00 */
[----:B------:R-:W-:Y:S01]  /*3920*/  UIADD3 UR5, UPT, UPT, UR5, -0x2, URZ ;  /* 0xfffffffe05057890 */ /* 0x000fe2000fffe0ff */
[----:B0-----:R-:W-:-:S03]  /*3930*/  IMAD R4, R12, UR9, RZ ;  /* 0x000000090c047c24 */ /* 0x001fc6000f8e02ff */
[----:B------:R-:W-:-:S04]  /*3940*/  IMAD.WIDE.U32 R14, R12, UR8, R16 ;  /* 0x000000080c0e7c25 */ /* 0x000fc8000f8e0010 */
[----:B------:R-:W-:-:S04]  /*3950*/  IMAD R3, R3, UR8, R4 ;  /* 0x0000000803037c24 */ /* 0x000fc8000f8e0204 */
[----:B------:R-:W-:-:S07]  /*3960*/  IMAD.IADD R15, R15, 0x1, R3 ;  /* 0x000000010f0f7824 */ /* 0x000fce00078e0203 */
.L_x_6152:
        /* <DEDUP_REMOVED lines=29> */
.L_x_6160:
        /* <DEDUP_REMOVED lines=8> */
[----:B------:R-:W-:Y:S05]  /*3bc0*/  CALL.REL.NOINC `($__internal_203_$__cuda_sm20_rem_s64) ;  /* 0x0000000c00887944 */ /* 0x000fea0003c00000 */
[----:B------:R-:W-:-:S07]  /*3bd0*/  MOV R9, R3 ;  /* 0x0000000300097202 */ /* 0x000fce0000000f00 */
.L_x_6161:
[----:B------:R-:W-:Y:S05]  /*3be0*/  BSYNC.RECONVERGENT B0 ;  /* 0x0000000000007941 */ /* 0x000fea0003800200 */
.L_x_6159:
[----:B------:R-:W0:Y:S02]  /*3bf0*/  LDCU.64 UR8, c[0x0][UR8+0x450] ;  /* 0x00008a00080877ac */ /* 0x000e240008000a00 */
[C---:B0-----:R-:W-:Y:S02]  /*3c00*/  IMAD R3, R8.reuse, UR9, RZ ;  /* 0x0000000908037c24 */ /* 0x041fe4000f8e02ff */
[----:B------:R-:W-:-:S04]  /*3c10*/  IMAD.WIDE.U32 R14, R8, UR8, R14 ;  /* 0x00000008080e7c25 */ /* 0x000fc8000f8e000e */
[----:B------:R-:W-:-:S04]  /*3c20*/  IMAD R3, R9, UR8, R3 ;  /* 0x0000000809037c24 */ /* 0x000fc8000f8e0203 */
[----:B------:R-:W-:-:S07]  /*3c30*/  IMAD.IADD R15, R15, 0x1, R3 ;  /* 0x000000010f0f7824 */ /* 0x000fce00078e0203 */
.L_x_6112:
        /* <DEDUP_REMOVED lines=64> */
.L_x_6163:
[----:B------:R-:W-:Y:S05]  /*4040*/  BSYNC.RECONVERGENT B0 ;  /* 0x0000000000007941 */ /* 0x000fea0003800200 */
.L_x_6162:
        /* <DEDUP_REMOVED lines=34> */
.L_x_6165:
[----:B------:R-:W-:Y:S05]  /*4270*/  BSYNC.RECONVERGENT B0 ;  /* 0x0000000000007941 */ /* 0x000fea0003800200 */
.L_x_6164:
        /* <DEDUP_REMOVED lines=22> */
.L_x_6167:
[----:B------:R-:W-:Y:S05]  /*43e0*/  BSYNC.RECONVERGENT B0 ;  /* 0x0000000000007941 */ /* 0x000fea0003800200 */
.L_x_6166:
        /* <DEDUP_REMOVED lines=9> */
        .weak           $__internal_202_$__cuda_sm20_div_s64
        .type           $__internal_202_$__cuda_sm20_div_s64,@function
        .size           $__internal_202_$__cuda_sm20_div_s64,($__internal_203_$__cuda_sm20_rem_s64 - $__internal_202_$__cuda_sm20_div_s64)
$__internal_202_$__cuda_sm20_div_s64:
        /* <DEDUP_REMOVED lines=86> */
[----:B------:R-:W-:Y:S05]  /*49e0*/  RET.REL.NODEC R18 `(_ZN2at6native16triu_tril_kernelIhlLb0ELi8ELb1EEEvNS_4cuda6detail10TensorInfoIT_T0_EENS4_IKS5_S6_EEllS6_) ;  /* 0xffffffb412847950 */ /* 0x000fea0003c3ffff */
        .weak           $__internal_203_$__cuda_sm20_rem_s64
        .type           $__internal_203_$__cuda_sm20_rem_s64,@function
        .size           $__internal_203_$__cuda_sm20_rem_s64,(.L_x_6493 - $__internal_203_$__cuda_sm20_rem_s64)
$__internal_203_$__cuda_sm20_rem_s64:
        /* <DEDUP_REMOVED lines=79> */
[----:B------:R-:W-:Y:S06]  /*4ee0*/  RET.REL.NODEC R24 `(_ZN2at6native16triu_tril_kernelIhlLb0ELi8ELb1EEEvNS_4cuda6detail10TensorInfoIT_T0_EENS4_IKS5_S6_EEllS6_) ;  /* 0xffffffb018447950 */ /* 0x000fec0003c3ffff */
.L_x_6168:
        /* <DEDUP_REMOVED lines=9> */
.L_x_6493:


//--------------------- .text._ZN2at6native16triu_tril_kernelIhiLb0ELi8ELb0EEEvNS_4cuda6detail10TensorInfoIT_T0_EENS4_IKS5_S6_EEllS6_ --------------------------
	.section	.text._ZN2at6native16triu_tril_kernelIhiLb0ELi8ELb0EEEvNS_4cuda6detail10TensorInfoIT_T0_EENS4_IKS5_S6_EEllS6_,"ax",@progbits
	.align	128
        .global         _ZN2at6native16triu_tril_kernelIhiLb0ELi8ELb0EEEvNS_4cuda6detail10TensorInfoIT_T0_EENS4_IKS5_S6_EEllS6_
        .type           _ZN2at6native16triu_tril_kernelIhiLb0ELi8ELb0EEEvNS_4cuda6detail10TensorInfoIT_T0_EENS4_IKS5_S6_EEllS6_,@function
        .size           _ZN2at6native16triu_tril_kernelIhiLb0ELi8ELb0EEEvNS_4cuda6detail10TensorInfoIT_T0_EENS4_IKS5_S6_EEllS6_,(.L_x_6495 - _ZN2at6native16triu_tril_kernelIhiLb0ELi8ELb0EEEvNS_4cuda6detail10TensorInfoIT_T0_EENS4_IKS5_S6_EEllS6_)
        .other          _ZN2at6native16triu_tril_kernelIhiLb0ELi8ELb0EEEvNS_4cuda6detail10TensorInfoIT_T0_EENS4_IKS5_S6_EEllS6_,@"STO_CUDA_ENTRY STV_DEFAULT"
_ZN2at6native16triu_tril_kernelIhiLb0ELi8ELb0EEEvNS_4cuda6detail10TensorInfoIT_T0_EENS4_IKS5_S6_EEllS6_:
.text._ZN2at6native16triu_tril_kernelIhiLb0ELi8ELb0EEEvNS_4cuda6detail10TensorInfoIT_T0_EENS4_IKS5_S6_EEllS6_:
        /* <DEDUP_REMOVED lines=40> */
.L_x_6170:
[----:B------:R-:W0:Y:S01]  /*0280*/  LDCU UR6, c[0x0][0x540] ;  /* 0x0000a800ff0677ac */ /* 0x000e220008000800 */
[----:B------:R-:W-:Y:S01]  /*0290*/  MOV R18, R4 ;  /* 0x0000000400127202 */ /* 0x000fe20000000f00 */
[----:B------:R-:W-:Y:S01]  /*02a0*/  IMAD.U32 R3, RZ, RZ, UR4 ;  /* 0x00000004ff037e24 */ /* 0x000fe2000f8e00ff */
[----:B------:R-:W-:Y:S01]  /*02b0*/  MOV R6, 0x2e0 ;  /* 0x000002e000067802 */ /* 0x000fe20000000f00 */
[----:B0-----:R-:W-:-:S07]  /*02c0*/  IMAD.U32 R2, RZ, RZ, UR6 ;  /* 0x00000006ff027e24 */ /* 0x001fce000f8e00ff */
[----:B------:R-:W-:Y:S05]  /*02d0*/  CALL.REL.NOINC `($__internal_204_$__cuda_sm20_div_s64) ;  /* 0x0000003800bc7944 */ /* 0x000fea0003c00000 */
[----:B------:R-:W0:Y:S01]  /*02e0*/  LDCU UR6, c[0x0][0x540] ;  /* 0x0000a800ff0677ac */ /* 0x000e220008000800 */
[----:B------:R-:W-:Y:S01]  /*02f0*/  IMAD.MOV R3, RZ, RZ, -R9 ;  /* 0x000000ffff037224 */ /* 0x000fe200078e0a09 */
[----:B------:R-:W-:Y:S01]  /*0300*/  MOV R16, R9 ;  /* 0x0000000900107202 */ /* 0x000fe20000000f00 */
[----:B------:R-:W-:Y:S02]  /*0310*/  IMAD.MOV.U32 R17, RZ, RZ, R8 ;  /* 0x000000ffff117224 */ /* 0x000fe400078e0008 */
[----:B0-----:R-:W-:-:S07]  /*0320*/  IMAD R4, R3, UR6, R4 ;  /* 0x0000000603047c24 */ /* 0x001fce000f8e0204 */
.L_x_6171:
[----:B------:R-:W-:Y:S05]  /*0330*/  BSYNC.RECONVERGENT B0 ;  /* 0x0000000000007941 */ /* 0x000fea0003800200 */
.L_x_6169:
        /* <DEDUP_REMOVED lines=30> */
.L_x_6173:
[----:B------:R-:W-:Y:S01]  /*0520*/  MOV R18, R16 ;  /* 0x0000001000127202 */ /* 0x000fe20000000f00 */
[----:B------:R-:W-:Y:S01]  /*0530*/  IMAD.MOV.U32 R5, RZ, RZ, R17 ;  /* 0x000000ffff057224 */ /* 0x000fe200078e0011 */
[----:B------:R-:W-:-:S07]  /*0540*/  MOV R6, 0x560 ;  /* 0x0000056000067802 */ /* 0x000fce0000000f00 */
[----:B------:R-:W-:Y:S05]  /*0550*/  CALL.REL.NOINC `($__internal_204_$__cuda_sm20_div_s64) ;  /* 0x00000038001c7944 */ /* 0x000fea0003c00000 */
[--C-:B------:R-:W-:Y:S02]  /*0560*/  IMAD.MOV R7, RZ, RZ, -R9.reuse ;  /* 0x000000ffff077224 */ /* 0x100fe400078e0a09 */
[----:B------:R-:W-:Y:S02]  /*0570*/  IMAD.MOV.U32 R12, RZ, RZ, R9 ;  /* 0x000000ffff0c7224 */ /* 0x000fe400078e0009 */
[----:B------:R-:W-:-:S07]  /*0580*/  IMAD R7, R2, R7, R16 ;  /* 0x0000000702077224 */ /* 0x000fce00078e0210 */
.L_x_6174:
[----:B------:R-:W-:Y:S05]  /*0590*/  BSYNC.RECONVERGENT B0 ;  /* 0x0000000000007941 */ /* 0x000fea0003800200 */
.L_x_6172:
        /* <DEDUP_REMOVED lines=19> */
.L_x_6201:
        /* <DEDUP_REMOVED lines=30> */
.L_x_6178:
[----:B------:R-:W-:Y:S01]  /*08b0*/  IMAD.MOV.U32 R5, RZ, RZ, R8 ;  /* 0x000000ffff057224 */ /* 0x000fe200078e0008 */
[----:B------:R-:W-:Y:S01]  /*08c0*/  MOV R3, UR9 ;  /* 0x0000000900037c02 */ /* 0x000fe20008000f00 */
[----:B------:R-:W-:Y:S01]  /*08d0*/  IMAD.MOV.U32 R18, RZ, RZ, R12 ;  /* 0x000000ffff127224 */ /* 0x000fe200078e000c */
[----:B------:R-:W-:Y:S01]  /*08e0*/  MOV R6, 0x910 ;  /* 0x0000091000067802 */ /* 0x000fe20000000f00 */
[----:B------:R-:W-:-:S07]  /*08f0*/  IMAD.U32 R2, RZ, RZ, UR7 ;  /* 0x00000007ff027e24 */ /* 0x000fce000f8e00ff */
[----:B------:R-:W-:Y:S05]  /*0900*/  CALL.REL.NOINC `($__internal_204_$__cuda_sm20_div_s64) ;  /* 0x0000003400307944 */ /* 0x000fea0003c00000 */
[--C-:B------:R-:W-:Y:S02]  /*0910*/  IMAD.MOV R3, RZ, RZ, -R9.reuse ;  /* 0x000000ffff037224 */ /* 0x100fe400078e0a09 */
[----:B------:R-:W-:Y:S02]  /*0920*/  IMAD.MOV.U32 R16, RZ, RZ, R9 ;  /* 0x000000ffff107224 */ /* 0x000fe400078e0009 */
[----:B------:R-:W-:Y:S02]  /*0930*/  IMAD R3, R3, UR7, R12 ;  /* 0x0000000703037c24 */ /* 0x000fe4000f8e020c */
[----:B------:R-:W-:-:S07]  /*0940*/  IMAD.MOV.U32 R17, RZ, RZ, R8 ;  /* 0x000000ffff117224 */ /* 0x000fce00078e0008 */
.L_x_6179:
[----:B------:R-:W-:Y:S05]  /*0950*/  BSYNC.RECONVERGENT B0 ;  /* 0x0000000000007941 */ /* 0x000fea0003800200 */
.L_x_6177:
        /* <DEDUP_REMOVED lines=34> */
.L_x_6181:
        /* <DEDUP_REMOVED lines=10> */
.L_x_6182:
[----:B------:R-:W-:Y:S05]  /*0c20*/  BSYNC.RECONVERGENT B0 ;  /* 0x0000000000007941 */ /* 0x000fea0003800200 */
.L_x_6180:
        /* <DEDUP_REMOVED lines=34> */
.L_x_6184:
        /* <DEDUP_REMOVED lines=10> */
.L_x_6185:
[----:B------:R-:W-:Y:S05]  /*0ef0*/  BSYNC.RECONVERGENT B0 ;  /* 0x0000000000007941 */ /* 0x000fea0003800200 */
.L_x_6183:
        /* <DEDUP_REMOVED lines=34> */
.L_x_6187:
[----:B------:R-:W-:Y:S01]  /*1120*/  MOV R18, R16 ;  /* 0x0000001000127202 */ /* 0x000fe20000000f00 */
[----:B------:R-:W-:Y:S01]  /*1130*/  IMAD.MOV.U32 R5, RZ, RZ, R17 ;  /* 0x000000ffff057224 */ /* 0x000fe200078e0011 */
[----:B------:R-:W-:Y:S01]  /*1140*/  MOV R3, UR13 ;  /* 0x0000000d00037c02 */ /* 0x000fe20008000f00 */
[----:B------:R-:W-:Y:S01]  /*1150*/  IMAD.U32 R2, RZ, RZ, UR12 ;  /* 0x0000000cff027e24 */ /* 0x000fe2000f8e00ff */
[----:B------:R-:W-:-:S07]  /*1160*/  MOV R6, 0x1180 ;  /* 0x0000118000067802 */ /* 0x000fce0000000f00 */
[----:B------:R-:W-:Y:S05]  /*1170*/  CALL.REL.NOINC `($__internal_204_$__cuda_sm20_div_s64) ;  /* 0x0000002c00147944 */ /* 0x000fea0003c00000 */
[--C-:B------:R-:W-:Y:S01]  /*1180*/  IMAD.MOV R17, RZ, RZ, -R9.reuse ;  /* 0x000000ffff117224 */ /* 0x100fe200078e0a09 */
[----:B------:R-:W-:Y:S01]  /*1190*/  MOV R13, R8 ;  /* 0x00000008000d7202 */ /* 0x000fe20000000f00 */
[----:B------:R-:W-:Y:S02]  /*11a0*/  IMAD.MOV.U32 R12, RZ, RZ, R9 ;  /* 0x000000ffff0c7224 */ /* 0x000fe400078e0009 */
[----:B------:R-:W-:-:S07]  /*11b0*/  IMAD R17, R17, UR12, R16 ;  /* 0x0000000c11117c24 */ /* 0x000fce000f8e0210 */
.L_x_6188:
[----:B------:R-:W-:Y:S05]  /*11c0*/  BSYNC.RECONVERGENT B0 ;  /* 0x0000000000007941 */ /* 0x000fea0003800200 */
.L_x_6186:
        /* <DEDUP_REMOVED lines=34> */
.L_x_6190:
[----:B------:R-:W-:Y:S01]  /*13f0*/  IMAD.MOV.U32 R18, RZ, RZ, R12 ;  /* 0x000000ffff127224 */ /* 0x000fe200078e000c */
[----:B------:R-:W-:Y:S01]  /*1400*/  MOV R2, UR12 ;  /* 0x0000000c00027c02 */ /* 0x000fe20008000f00 */
[----:B------:R-:W-:Y:S01]  /*1410*/  IMAD.MOV.U32 R5, RZ, RZ, R13 ;  /* 0x000000ffff057224 */ /* 0x000fe200078e000d */
[----:B------:R-:W-:Y:S01]  /*1420*/  MOV R6, 0x1450 ;  /* 0x0000145000067802 */ /* 0x000fe20000000f00 */
[----:B------:R-:W-:-:S07]  /*1430*/  IMAD.U32 R3, RZ, RZ, UR13 ;  /* 0x0000000dff037e24 */ /* 0x000fce000f8e00ff */
[----:B------:R-:W-:Y:S05]  /*1440*/  CALL.REL.NOINC `($__internal_204_$__cuda_sm20_div_s64) ;  /* 0x0000002800607944 */ /* 0x000fea0003c00000 */
[----:B------:R-:W-:Y:S01]  /*1450*/  IMAD.MOV R13, RZ, RZ, -R9 ;  /* 0x000000ffff0d7224 */ /* 0x000fe200078e0a09 */
[----:B------:R-:W-:Y:S01]  /*1460*/  MOV R16, R9 ;  /* 0x0000000900107202 */ /* 0x000fe20000000f00 */
[----:B------:R-:W-:Y:S02]  /*1470*/  IMAD.MOV.U32 R17, RZ, RZ, R8 ;  /* 0x000000ffff117224 */ /* 0x000fe400078e0008 */
[----:B------:R-:W-:-:S07]  /*1480*/  IMAD R13, R13, UR12, R12 ;  /* 0x0000000c0d0d7c24 */ /* 0x000fce000f8e020c */
.L_x_6191:
[----:B------:R-:W-:Y:S05]  /*1490*/  BSYNC.RECONVERGENT B0 ;  /* 0x0000000000007941 */ /* 0x000fea0003800200 */
.L_x_6189:
        /* <DEDUP_REMOVED lines=34> */
.L_x_6193:
[----:B------:R-:W-:Y:S01]  /*16c0*/  IMAD.MOV.U32 R18, RZ, RZ, R16 ;  /* 0x000000ffff127224 */ /* 0x000fe200078e0010 */
[----:B------:R-:W-:Y:S01]  /*16d0*/  MOV R5, R17 ;  /* 0x0000001100057202 */ /* 0x000fe20000000f00 */
[----:B------:R-:W-:Y:S01]  /*16e0*/  IMAD.U32 R2, RZ, RZ, UR12 ;  /* 0x0000000cff027e24 */ /* 0x000fe2000f8e00ff */
[----:B------:R-:W-:Y:S01]  /*16f0*/  MOV R6, 0x1720 ;  /* 0x0000172000067802 */ /* 0x000fe20000000f00 */
[----:B------:R-:W-:-:S07]  /*1700*/  IMAD.U32 R3, RZ, RZ, UR13 ;  /* 0x0000000dff037e24 */ /* 0x000fce000f8e00ff */
[----:B------:R-:W-:Y:S05]  /*1710*/  CALL.REL.NOINC `($__internal_204_$__cuda_sm20_div_s64) ;  /* 0x0000002400ac7944 */ /* 0x000fea0003c00000 */
[----:B------:R-:W-:Y:S01]  /*1720*/  IADD3 R17, PT, PT, -R9, RZ, RZ ;  /* 0x000000ff09117210 */ /* 0x000fe20007ffe1ff */
[----:B------:R-:W-:Y:S02]  /*1730*/  IMAD.MOV.U32 R12, RZ, RZ, R9 ;  /* 0x000000ffff0c7224 */ /* 0x000fe400078e0009 */
[----:B------:R-:W-:Y:S02]  /*1740*/  IMAD.MOV.U32 R13, RZ, RZ, R8 ;  /* 0x000000ffff0d7224 */ /* 0x000fe400078e0008 */
[----:B------:R-:W-:-:S07]  /*1750*/  IMAD R17, R17, UR12, R16 ;  /* 0x0000000c11117c24 */ /* 0x000fce000f8e0210 */
.L_x_6194:
[----:B------:R-:W-:Y:S05]  /*1760*/  BSYNC.RECONVERGENT B0 ;  /* 0x0000000000007941 */ /* 0x000fea0003800200 */
.L_x_6192:
        /* <DEDUP_REMOVED lines=34> */
.L_x_6196:
        /* <DEDUP_REMOVED lines=10> */
.L_x_6197:
[----:B------:R-:W-:Y:S05]  /*1a30*/  BSYNC.RECONVERGENT B0 ;  /* 0x0000000000007941 */ /* 0x000fea0003800200 */
.L_x_6195:
        /* <DEDUP_REMOVED lines=33> */
.L_x_6199:
[----:B------:R-:W-:Y:S01]  /*1c50*/  IMAD.MOV.U32 R18, RZ, RZ, R16 ;  /* 0x000000ffff127224 */ /* 0x000fe200078e0010 */
[----:B------:R-:W-:Y:S01]  /*1c60*/  MOV R2, UR11 ;  /* 0x0000000b00027c02 */ /* 0x000fe20008000f00 */
[----:B------:R-:W-:Y:S01]  /*1c70*/  IMAD.MOV.U32 R5, RZ, RZ, R17 ;  /* 0x000000ffff057224 */ /* 0x000fe200078e0011 */
[----:B------:R-:W-:Y:S01]  /*1c80*/  MOV R6, 0x1cb0 ;  /* 0x00001cb000067802 */ /* 0x000fe20000000f00 */
[----:B------:R-:W-:-:S07]  /*1c90*/  IMAD.U32 R3, RZ, RZ, UR12 ;  /* 0x0000000cff037e24 */ /* 0x000fce000f8e00ff */
[----:B------:R-:W-:Y:S05]  /*1ca0*/  CALL.REL.NOINC `($__internal_204_$__cuda_sm20_div_s64) ;  /* 0x0000002000487944 */ /* 0x000fea0003c00000 */
[----:B------:R-:W-:Y:S01]  /*1cb0*/  IMAD.MOV R17, RZ, RZ, -R9 ;  /* 0x000000ffff117224 */ /* 0x000fe200078e0a09 */
[----:B------:R-:W-:-:S03]  /*1cc0*/  MOV R12, R9 ;  /* 0x00000009000c7202 */ /* 0x000fc60000000f00 */
[----:B------:R-:W-:-:S07]  /*1cd0*/  IMAD R17, R17, UR11, R16 ;  /* 0x0000000b11117c24 */ /* 0x000fce000f8e0210 */
.L_x_6200:
[----:B------:R-:W-:Y:S05]  /*1ce0*/  BSYNC.RECONVERGENT B0 ;  /* 0x0000000000007941 */ /* 0x000fea0003800200 */
.L_x_6198:
        /* <DEDUP_REMOVED lines=9> */
.L_x_6176:
        /* <DEDUP_REMOVED lines=34> */
.L_x_6204:
        /* <DEDUP_REMOVED lines=10> */
.L_x_6205:
[----:B------:R-:W-:Y:S05]  /*2040*/  BSYNC.RECONVERGENT B0 ;  /* 0x0000000000007941 */ /* 0x000fea0003800200 */
.L_x_6203:
        /* <DEDUP_REMOVED lines=36> */
.L_x_6207:
        /* <DEDUP_REMOVED lines=10> */
.L_x_6208:
[----:B------:R-:W-:Y:S05]  /*2330*/  BSYNC.RECONVERGENT B0 ;  /* 0x0000000000007941 */ /* 0x000fea0003800200 */
.L_x_6206:
        /* <DEDUP_REMOVED lines=36> */
.L_x_6210:
        /* <DEDUP_REMOVED lines=10> */
.L_x_6211:
[----:B------:R-:W-:Y:S05]  /*2620*/  BSYNC.RECONVERGENT B0 ;  /* 0x0000000000007941 */ /* 0x000fea0003800200 */
.L_x_6209:
        /* <DEDUP_REMOVED lines=36> */
.L_x_6213:
        /* <DEDUP_REMOVED lines=9> */
.L_x_6214:
[----:B------:R-:W-:Y:S05]  /*2900*/  BSYNC.RECONVERGENT B0 ;  /* 0x0000000000007941 */ /* 0x000fea0003800200 */
.L_x_6212:
[----:B------:R-:W-:Y:S01]  /*2910*/  UMOV UR6, 0x6c ;  /* 0x0000006c00067882 */ /* 0x000fe20000000000 */
[----:B------:R-:W0:Y:S01]  /*2920*/  LDCU UR8, c[0x0][UR8+0x4c4] ;  /* 0x00009880080877ac */ /* 0x000e220008000800 */
[----:B------:R-:W-:Y:S02]  /*2930*/  ULEA UR6, UR9, UR6, 0x2 ;  /* 0x0000000609067291 */ /* 0x000fe4000f8e10ff */
[----:B------:R-:W-:-:S10]  /*2940*/  UIADD3 UR4, UPT, UPT, UR4, -0x4, URZ ;  /* 0xfffffffc04047890 */ /* 0x000fd4000fffe0ff */
[----:B------:R-:W1:Y:S01]  /*2950*/  LDCU UR6, c[0x0][UR6+0x380] ;  /* 0x00007000060677ac */ /* 0x000e620008000800 */
[C---:B0-----:R-:W-:Y:S02]  /*2960*/  IMAD R20, R17.reuse, UR8, R20 ;  /* 0x0000000811147c24 */ /* 0x041fe4000f8e0214 */
[----:B-1----:R-:W-:-:S07]  /*2970*/  IMAD R22, R17, UR6, R22 ;  /* 0x0000000611167c24 */ /* 0x002fce000f8e0216 */
.L_x_6202:
        /* <DEDUP_REMOVED lines=33> */
.L_x_6217:
        /* <DEDUP_REMOVED lines=10> */
.L_x_6218:
[----:B------:R-:W-:Y:S05]  /*2c30*/  BSYNC.RECONVERGENT B0 ;  /* 0x0000000000007941 */ /* 0x000fea0003800200 */
.L_x_6216:
        /* <DEDUP_REMOVED lines=36> */
.L_x_6220:
[----:B------:R-:W-:Y:S01]  /*2e80*/  IMAD.MOV.U32 R18, RZ, RZ, R16 ;  /* 0x000000ffff127224 */ /* 0x000fe200078e0010 */
[----:B------:R-:W-:Y:S01]  /*2e90*/  MOV R5, R17 ;  /* 0x0000001100057202 */ /* 0x000fe20000000f00 */
[----:B------:R-:W-:Y:S01]  /*2ea0*/  IMAD.U32 R2, RZ, RZ, UR9 ;  /* 0x00000009ff027e24 */ /* 0x000fe2000f8e00ff */
[----:B------:R-:W-:Y:S01]  /*2eb0*/  MOV R6, 0x2ee0 ;  /* 0x00002ee000067802 */ /* 0x000fe20000000f00 */
[----:B------:R-:W-:-:S07]  /*2ec0*/  IMAD.U32 R3, RZ, RZ, UR10 ;  /* 0x0000000aff037e24 */ /* 0x000fce000f8e00ff */
[----:B------:R-:W-:Y:S05]  /*2ed0*/  CALL.REL.NOINC `($__internal_204_$__cuda_sm20_div_s64) ;  /* 0x0000000c00bc7944 */ /* 0x000fea0003c00000 */
[----:B------:R-:W-:Y:S01]  /*2ee0*/  IADD3 R17, PT, PT, -R9, RZ, RZ ;  /* 0x000000ff09117210 */ /* 0x000fe20007ffe1ff */
[----:B------:R-:W-:-:S04]  /*2ef0*/  IMAD.MOV.U32 R12, RZ, RZ, R9 ;  /* 0x000000ffff0c7224 */ /* 0x000fc800078e0009 */
[----:B------:R-:W-:-:S07]  /*2f00*/  IMAD R17, R17, UR9, R16 ;  /* 0x0000000911117c24 */ /* 0x000fce000f8e0210 */
.L_x_6221:
[----:B------:R-:W-:Y:S05]  /*2f10*/  BSYNC.RECONVERGENT B0 ;  /* 0x0000000000007941 */ /* 0x000fea0003800200 */
.L_x_6219:
[----:B------:R-:W-:Y:S01]  /*2f20*/  UMOV UR5, 0x6c ;  /* 0x0000006c00057882 */ /* 0x000fe20000000000 */
[----:B------:R-:W0:Y:S01]  /*2f30*/  LDCU UR7, c[0x0][UR7+0x4c4] ;  /* 0x00009880070777ac */ /* 0x000e220008000800 */
[----:B------:R-:W-:Y:S02]  /*2f40*/  ULEA UR5, UR8, UR5, 0x2 ;  /* 0x0000000508057291 */ /* 0x000fe4000f8e10ff */
[----:B------:R-:W-:-:S10]  /*2f50*/  UIADD3 UR4, UPT, UPT, UR4, -0x2, URZ ;  /* 0xfffffffe04047890 */ /* 0x000fd4000fffe0ff */
[----:B------:R-:W1:Y:S01]  /*2f60*/  LDCU UR5, c[0x0][UR5+0x380] ;  /* 0x00007000050577ac */ /* 0x000e620008000800 */
[C---:B0-----:R-:W-:Y:S02]  /*2f70*/  IMAD R20, R17.reuse, UR7, R20 ;  /* 0x0000000711147c24 */ /* 0x041fe4000f8e0214 */
[----:B-1----:R-:W-:-:S07]  /*2f80*/  IMAD R22, R17, UR5, R22 ;  /* 0x0000000511167c24 */ /* 0x002fce000f8e0216 */
.L_x_6215:
        /* <DEDUP_REMOVED lines=29> */
.L_x_6223:
[----:B------:R-:W-:Y:S01]  /*3160*/  IMAD.MOV.U32 R3, RZ, RZ, R8 ;  /* 0x000000ffff037224 */ /* 0x000fe200078e0008 */
[----:B------:R-:W-:-:S07]  /*3170*/  MOV R2, 0x3190 ;  /* 0x0000319000027802 */ /* 0x000fce0000000f00 */
[----:B------:R-:W-:Y:S05]  /*3180*/  CALL.REL.NOINC `($__internal_205_$__cuda_sm20_rem_s64) ;  /* 0x00000010006c7944 */ /* 0x000fea0003c00000 */
.L_x_6224:
[----:B------:R-:W-:Y:S05]  /*3190*/  BSYNC.RECONVERGENT B0 ;  /* 0x0000000000007941 */ /* 0x000fea0003800200 */
.L_x_6222:
[----:B------:R-:W0:Y:S01]  /*31a0*/  LDCU UR4, c[0x0][UR6+0x4c4] ;  /* 0x00009880060477ac */ /* 0x000e220008000800 */
[----:B------:R-:W1:Y:S01]  /*31b0*/  LDCU UR6, c[0x0][UR6+0x3ec] ;  /* 0x00007d80060677ac */ /* 0x000e620008000800 */
[C---:B0-----:R-:W-:Y:S02]  /*31c0*/  IMAD R20, R12.reuse, UR4, R20 ;  /* 0x000000040c147c24 */ /* 0x041fe4000f8e0214 */
[----:B-1----:R-:W-:-:S07]  /*31d0*/  IMAD R22, R12, UR6, R22 ;  /* 0x000000060c167c24 */ /* 0x002fce000f8e0216 */
.L_x_6175:
        /* <DEDUP_REMOVED lines=90> */
.L_x_6228:
[----:B------:R-:W-:Y:S05]  /*3780*/  BSYNC.RECONVERGENT B1 ;  /* 0x0000000000017941 */ /* 0x000fea0003800200 */
.L_x_6227:
        /* <DEDUP_REMOVED lines=47> */
.L_x_6226:
[----:B------:R-:W-:Y:S05]  /*3a80*/  BSYNC.RECONVERGENT B0 ;  /* 0x0000000000007941 */ /* 0x000fea0003800200 */
.L_x_6225:
        /* <DEDUP_REMOVED lines=52> */
        .weak           $__internal_204_$__cuda_sm20_div_s64
        .type           $__internal_204_$__cuda_sm20_div_s64,@function
        .size           $__internal_204_$__cuda_sm20_div_s64,($__internal_205_$__cuda_sm20_rem_s64 - $__internal_204_$__cuda_sm20_div_s64)
$__internal_204_$__cuda_sm20_div_s64:
        /* <DEDUP_REMOVED lines=86> */
[----:B------:R-:W-:Y:S06]  /*4330*/  RET.REL.NODEC R10 `(_ZN2at6native16triu_tril_kernelIhiLb0ELi8ELb0EEEvNS_4cuda6detail10TensorInfoIT_T0_EENS4_IKS5_S6_EEllS6_) ;  /* 0xffffffbc0a307950 */ /* 0x000fec0003c3ffff */
        .weak           $__internal_205_$__cuda_sm20_rem_s64
        .type           $__internal_205_$__cuda_sm20_rem_s64,@function
        .size           $__internal_205_$__cuda_sm20_rem_s64,(.L_x_6495 - $__internal_205_$__cuda_sm20_rem_s64)
$__internal_205_$__cuda_sm20_rem_s64:
        /* <DEDUP_REMOVED lines=74> */
[----:B------:R-:W-:Y:S06]  /*47e0*/  RET.REL.NODEC R2 `(_ZN2at6native16triu_tril_kernelIhiLb0ELi8ELb0EEEvNS_4cuda6detail10TensorInfoIT_T0_EENS4_IKS5_S6_EEllS6_) ;  /* 0xffffffb802047950 */ /* 0x000fec0003c3ffff */
.L_x_6229:
        /* <DEDUP_REMOVED lines=9> */
.L_x_6495:


//--------------------- .text._ZN2at6native16triu_tril_kernelIhiLb0ELi8ELb1EEEvNS_4cuda6detail10TensorInfoIT_T0_EENS4_IKS5_S6_EEllS6_ --------------------------
	.section	.text._ZN2at6native16triu_tril_kernelIhiLb0ELi8ELb1EEEvNS_4cuda6detail10TensorInfoIT_T0_EENS4_IKS5_S6_EEllS6_,"ax",@progbits
	.align	128
        .global         _ZN2at6native16triu_tril_kernelIhiLb0ELi8ELb1EEEvNS_4cuda6detail10TensorInfoIT_T0_EENS4_IKS5_S6_EEllS6_
        .type           _ZN2at6native16triu_tril_kernelIhiLb0ELi8ELb1EEEvNS_4cuda6detail10TensorInfoIT_T0_EENS4_IKS5_S6_EEllS6_,@function
        .size           _ZN2at6native16triu_tril_kernelIhiLb0ELi8ELb1EEEvNS_4cuda6detail10TensorInfoIT_T0_EENS4_IKS5_S6_EEllS6_,(.L_x_6497 - _ZN2at6native16triu_tril_kernelIhiLb0ELi8ELb1EEEvNS_4cuda6detail10TensorInfoIT_T0_EENS4_IKS5_S6_EEllS6_)
        .other          _ZN2at6native16triu_tril_kernelIhiLb0ELi8ELb1EEEvNS_4cuda6detail10TensorInfoIT_T0_EENS4_IKS5_S6_EEllS6_,@"STO_CUDA_ENTRY STV_DEFAULT"
_ZN2at6native16triu_tril_kernelIhiLb0ELi8ELb1EEEvNS_4cuda6detail10TensorInfoIT_T0_EENS4_IKS5_S6_EEllS6_:
.text._ZN2at6native16triu_tril_kernelIhiLb0ELi8ELb1EEEvNS_4cuda6detail10TensorInfoIT_T0_EENS4_IKS5_S6_EEllS6_:
        /* <DEDUP_REMOVED lines=40> */
.L_x_6231:
[----:B------:R-:W0:Y:S01]  /*0280*/  LDCU UR6, c[0x0][0x540] ;  /* 0x0000a800ff0677ac */ /* 0x000e220008000800 */
[----:B------:R-:W-:Y:S01]  /*0290*/  MOV R20, R6 ;  /* 0x0000000600147202 */ /* 0x000fe20000000f00 */
[----:B------:R-:W-:Y:S01]  /*02a0*/  IMAD.U32 R4, RZ, RZ, UR4 ;  /* 0x00000004ff047e24 */ /* 0x000fe2000f8e00ff */
[----:B------:R-:W-:Y:S01]  /*02b0*/  MOV R8, 0x2e0 ;  /* 0x000002e000087802 */ /* 0x000fe20000000f00 */
[----:B0-----:R-:W-:-:S07]  /*02c0*/  IMAD.U32 R3, RZ, RZ, UR6 ;  /* 0x00000006ff037e24 */ /* 0x001fce000f8e00ff */
[----:B------:R-:W-:Y:S05]  /*02d0*/  CALL.REL.NOINC `($__internal_206_$__cuda_sm20_div_s64) ;  /* 0x0000003400907944 */ /* 0x000fea0003c00000 */
[----:B------:R-:W0:Y:S01]  /*02e0*/  LDCU UR6, c[0x0][0x540] ;  /* 0x0000a800ff0677ac */ /* 0x000e220008000800 */
[----:B------:R-:W-:-:S05]  /*02f0*/  IADD3 R3, PT, PT, -R10, RZ, RZ ;  /* 0x000000ff0a037210 */ /* 0x000fca0007ffe1ff */
[----:B0-----:R-:W-:-:S07]  /*0300*/  IMAD R6, R3, UR6, R6 ;  /* 0x0000000603067c24 */ /* 0x001fce000f8e0206 */
.L_x_6232:
[----:B------:R-:W-:Y:S05]  /*0310*/  BSYNC.RECONVERGENT B0 ;  /* 0x0000000000007941 */ /* 0x000fea0003800200 */
.L_x_6230:
        /* <DEDUP_REMOVED lines=26> */
.L_x_6234:
[----:B------:R-:W-:Y:S01]  /*04c0*/  IMAD.MOV.U32 R16, RZ, RZ, R10 ;  /* 0x000000ffff107224 */ /* 0x000fe200078e000a */
[----:B------:R-:W-:Y:S02]  /*04d0*/  MOV R15, R11 ;  /* 0x0000000b000f7202 */ /* 0x000fe40000000f00 */
[----:B------:R-:W-:-:S07]  /*04e0*/  MOV R18, 0x500 ;  /* 0x0000050000127802 */ /* 0x000fce0000000f00 */
[----:B------:R-:W-:Y:S05]  /*04f0*/  CALL.REL.NOINC `($__internal_207_$__cuda_sm20_rem_s64) ;  /* 0x0000003800607944 */ /* 0x000fea0003c00000 */
[----:B------:R-:W-:-:S07]  /*0500*/  IMAD.MOV.U32 R21, RZ, RZ, R13 ;  /* 0x000000ffff157224 */ /* 0x000fce00078e000d */
.L_x_6235:
[----:B------:R-:W-:Y:S05]  /*0510*/  BSYNC.RECONVERGENT B0 ;  /* 0x0000000000007941 */ /* 0x000fea0003800200 */
.L_x_6233:
        /* <DEDUP_REMOVED lines=31> */
.L_x_6237:
[----:B------:R-:W-:Y:S01]  /*0710*/  MOV R20, R10 ;  /* 0x0000000a00147202 */ /* 0x000fe20000000f00 */
[----:B------:R-:W-:Y:S01]  /*0720*/  IMAD.MOV.U32 R5, RZ, RZ, R11 ;  /* 0x000000ffff057224 */ /* 0x000fe200078e000b */
[----:B------:R-:W-:Y:S01]  /*0730*/  MOV R8, 0x760 ;  /* 0x0000076000087802 */ /* 0x000fe20000000f00 */
[----:B------:R-:W-:-:S07]  /*0740*/  IMAD.MOV.U32 R4, RZ, RZ, R7 ;  /* 0x000000ffff047224 */ /* 0x000fce00078e0007 */
[----:B-1----:R-:W-:Y:S05]  /*0750*/  CALL.REL.NOINC `($__internal_206_$__cuda_sm20_div_s64) ;  /* 0x0000003000707944 */ /* 0x002fea0003c00000 */
[----:B------:R-:W-:-:S07]  /*0760*/  MOV R13, R10 ;  /* 0x0000000a000d7202 */ /* 0x000fce0000000f00 */
.L_x_6238:
[----:B------:R-:W-:Y:S05]  /*0770*/  BSYNC.RECONVERGENT B0 ;  /* 0x0000000000007941 */ /* 0x000fea0003800200 */
.L_x_6236:
        /* <DEDUP_REMOVED lines=14> */
.L_x_6265:
        /* <DEDUP_REMOVED lines=30> */
.L_x_6242:
[----:B------:R-:W-:Y:S01]  /*0a40*/  IMAD.MOV.U32 R5, RZ, RZ, R11 ;  /* 0x000000ffff057224 */ /* 0x000fe200078e000b */
[----:B------:R-:W-:Y:S01]  /*0a50*/  MOV R3, UR6 ;  /* 0x0000000600037c02 */ /* 0x000fe20008000f00 */
[----:B------:R-:W-:Y:S01]  /*0a60*/  IMAD.MOV.U32 R20, RZ, RZ, R13 ;  /* 0x000000ffff147224 */ /* 0x000fe200078e000d */
[----:B------:R-:W-:Y:S01]  /*0a70*/  MOV R8, 0xaa0 ;  /* 0x00000aa000087802 */ /* 0x000fe20000000f00 */
[----:B------:R-:W-:-:S07]  /*0a80*/  IMAD.U32 R4, RZ, RZ, UR8 ;  /* 0x00000008ff047e24 */ /* 0x000fce000f8e00ff */
[----:B------:R-:W-:Y:S05]  /*0a90*/  CALL.REL.NOINC `($__internal_206_$__cuda_sm20_div_s64) ;  /* 0x0000002c00a07944 */ /* 0x000fea0003c00000 */
[----:B------:R-:W-:Y:S01]  /*0aa0*/  IMAD.MOV R4, RZ, RZ, -R10 ;  /* 0x000000ffff047224 */ /* 0x000fe200078e0a0a */
[----:B------:R-:W-:Y:S01]  /*0ab0*/  MOV R22, R10 ;  /* 0x0000000a00167202 */ /* 0x000fe20000000f00 */
[----:B------:R-:W-:Y:S02]  /*0ac0*/  IMAD.MOV.U32 R23, RZ, RZ, R11 ;  /* 0x000000ffff177224 */ /* 0x000fe400078e000b */
[----:B------:R-:W-:-:S07]  /*0ad0*/  IMAD R4, R4, UR6, R13 ;  /* 0x0000000604047c24 */ /* 0x000fce000f8e020d */
.L_x_6243:
[----:B------:R-:W-:Y:S05]  /*0ae0*/  BSYNC.RECONVERGENT B0 ;  /* 0x0000000000007941 */ /* 0x000fea0003800200 */
.L_x_6241:
        /* <DEDUP_REMOVED lines=34> */
.L_x_6245:
[----:B------:R-:W-:Y:S01]  /*0d10*/  IMAD.MOV.U32 R20, RZ, RZ, R22 ;  /* 0x000000ffff147224 */ /* 0x000fe200078e0016 */
[----:B------:R-:W-:Y:S01]  /*0d20*/  MOV R5, R23 ;  /* 0x0000001700057202 */ /* 0x000fe20000000f00 */
[----:B------:R-:W-:Y:S01]  /*0d30*/  IMAD.U32 R3, RZ, RZ, UR9 ;  /* 0x00000009ff037e24 */ /* 0x000fe2000f8e00ff */
[----:B------:R-:W-:Y:S01]  /*0d40*/  MOV R8, 0xd70 ;  /* 0x00000d7000087802 */ /* 0x000fe20000000f00 */
[----:B------:R-:W-:-:S07]  /*0d50*/  IMAD.U32 R4, RZ, RZ, UR7 ;  /* 0x00000007ff047e24 */ /* 0x000fce000f8e00ff */
[----:B------:R-:W-:Y:S05]  /*0d60*/  CALL.REL.NOINC `($__internal_206_$__cuda_sm20_div_s64) ;  /* 0x0000002800ec7944 */ /* 0x000fea0003c00000 */
[----:B------:R-:W-:Y:S01]  /*0d70*/  IADD3 R3, PT, PT, -R10, RZ, RZ ;  /* 0x000000ff0a037210 */ /* 0x000fe20007ffe1ff */
[----:B------:R-:W-:Y:S02]  /*0d80*/  IMAD.MOV.U32 R16, RZ, RZ, R10 ;  /* 0x000000ffff107224 */ /* 0x000fe400078e000a */
[----:B------:R-:W-:Y:S02]  /*0d90*/  IMAD.MOV.U32 R17, RZ, RZ, R11 ;  /* 0x000000ffff117224 */ /* 0x000fe400078e000b */
[----:B------:R-:W-:-:S07]  /*0da0*/  IMAD R22, R3, UR9, R22 ;  /* 0x0000000903167c24 */ /* 0x000fce000f8e0216 */
.L_x_6246:
[----:B------:R-:W-:Y:S05]  /*0db0*/  BSYNC.RECONVERGENT B0 ;  /* 0x0000000000007941 */ /* 0x000fea0003800200 */
.L_x_6244:
        /* <DEDUP_REMOVED lines=34> */
.L_x_6248:
[----:B------:R-:W-:Y:S01]  /*0fe0*/  MOV R20, R16 ;  /* 0x0000001000147202 */ /* 0x000fe20000000f00 */
[----:B------:R-:W-:Y:S01]  /*0ff0*/  IMAD.MOV.U32 R5, RZ, RZ, R17 ;  /* 0x000000ffff057224 */ /* 0x000fe200078e0011 */
[----:B------:R-:W-:Y:S01]  /*1000*/  MOV R4, UR8 ;  /* 0x0000000800047c02 */ /* 0x000fe20008000f00 */
[----:B------:R-:W-:Y:S01]  /*1010*/  IMAD.U32 R3, RZ, RZ, UR9 ;  /* 0x00000009ff037e24 */ /* 0x000fe2000f8e00ff */
[----:B------:R-:W-:-:S07]  /*1020*/  MOV R8, 0x1040 ;  /* 0x0000104000087802 */ /* 0x000fce0000000f00 */
[----:B------:R-:W-:Y:S05]  /*1030*/  CALL.REL.NOINC `($__internal_206_$__cuda_sm20_div_s64) ;  /* 0x0000002800387944 */ /* 0x000fea0003c00000 */
[--C-:B------:R-:W-:Y:S01]  /*1040*/  IMAD.MOV R3, RZ, RZ, -R10.reuse ;  /* 0x000000ffff037224 */ /* 0x100fe200078e0a0a */
[----:B------:R-:W-:Y:S01]  /*1050*/  MOV R13, R11 ;  /* 0x0000000b000d7202 */ /* 0x000fe20000000f00 */
[----:B------:R-:W-:Y:S02]  /*1060*/  IMAD.MOV.U32 R12, RZ, RZ, R10 ;  /* 0x000000ffff0c7224 */ /* 0x000fe400078e000a */
[----:B------:R-:W-:-:S07]  /*1070*/  IMAD R16, R3, UR9, R16 ;  /* 0x0000000903107c24 */ /* 0x000fce000f8e0210 */
.L_x_6249:
[----:B------:R-:W-:Y:S05]  /*1080*/  BSYNC.RECONVERGENT B0 ;  /* 0x0000000000007941 */ /* 0x000fea0003800200 */
.L_x_6247:
        /* <DEDUP_REMOVED lines=34> */
.L_x_6251:
        /* <DEDUP_REMOVED lines=10> */
.L_x_6252:
[----:B------:R-:W-:Y:S05]  /*1350*/  BSYNC.RECONVERGENT B0 ;  /* 0x0000000000007941 */ /* 0x000fea0003800200 */
.L_x_6250:
        /* <DEDUP_REMOVED lines=34> */
.L_x_6254:
        /* <DEDUP_REMOVED lines=10> */
.L_x_6255:
[----:B------:R-:W-:Y:S05]  /*1620*/  BSYNC.RECONVERGENT B0 ;  /* 0x0000000000007941 */ /* 0x000fea0003800200 */
.L_x_6253:
        /* <DEDUP_REMOVED lines=34> */
.L_x_6257:
        /* <DEDUP_REMOVED lines=10> */
.L_x_6258:
[----:B------:R-:W-:Y:S05]  /*18f0*/  BSYNC.RECONVERGENT B0 ;  /* 0x0000000000007941 */ /* 0x000fea0003800200 */
.L_x_6256:
        /* <DEDUP_REMOVED lines=34> */
.L_x_6260:
        /* <DEDUP_REMOVED lines=10> */
.L_x_6261:
[----:B------:R-:W-:Y:S05]  /*1bc0*/  BSYNC.RECONVERGENT B0 ;  /* 0x0000000000007941 */ /* 0x000fea0003800200 */
.L_x_6259:
        /* <DEDUP_REMOVED lines=33> */
.L_x_6263:
[----:B------:R-:W-:Y:S01]  /*1de0*/  IMAD.MOV.U32 R20, RZ, RZ, R12 ;  /* 0x000000ffff147224 */ /* 0x000fe200078e000c */
[----:B------:R-:W-:Y:S01]  /*1df0*/  MOV R5, R13 ;  /* 0x0000000d00057202 */ /* 0x000fe20000000f00 */
[----:B------:R-:W-:Y:S01]  /*1e00*/  IMAD.U32 R3, RZ, RZ, UR8 ;  /* 0x00000008ff037e24 */ /* 0x000fe2000f8e00ff */
[----:B------:R-:W-:Y:S01]  /*1e10*/  MOV R8, 0x1e40 ;  /* 0x00001e4000087802 */ /* 0x000fe20000000f00 */
[----:B------:R-:W-:-:S07]  /*1e20*/  IMAD.U32 R4, RZ, RZ, UR9 ;  /* 0x00000009ff047e24 */ /* 0x000fce000f8e00ff */
[----:B------:R-:W-:Y:S05]  /*1e30*/  CALL.REL.NOINC `($__internal_206_$__cuda_sm20_div_s64) ;  /* 0x0000001800b87944 */ /* 0x000fea0003c00000 */
[----:B------:R-:W-:Y:S01]  /*1e40*/  IADD3 R3, PT, PT, -R10, RZ, RZ ;  /* 0x000000ff0a037210 */ /* 0x000fe20007ffe1ff */
[----:B------:R-:W-:-:S04]  /*1e50*/  IMAD.MOV.U32 R13, RZ, RZ, R10 ;  /* 0x000000ffff0d7224 */ /* 0x000fc800078e000a */
[----:B------:R-:W-:-:S07]  /*1e60*/  IMAD R12, R3, UR8, R12 ;  /* 0x00000008030c7c24 */ /* 0x000fce000f8e020c */
.L_x_6264:
[----:B------:R-:W-:Y:S05]  /*1e70*/  BSYNC.RECONVERGENT B0 ;  /* 0x0000000000007941 */ /* 0x000fea0003800200 */
.L_x_6262:
        /* <DEDUP_REMOVED lines=9> */
.L_x_6240:
        /* <DEDUP_REMOVED lines=34> */
.L_x_6268:
        /* <DEDUP_REMOVED lines=10> */
.L_x_6269:
[----:B------:R-:W-:Y:S05]  /*21d0*/  BSYNC.RECONVERGENT B0 ;  /* 0x0000000000007941 */ /* 0x000fea0003800200 */
.L_x_6267:
        /* <DEDUP_REMOVED lines=34> */
.L_x_6271:
        /* <DEDUP_REMOVED lines=10> */
.L_x_6272:
[----:B------:R-:W-:Y:S05]  /*24a0*/  BSYNC.RECONVERGENT B0 ;  /* 0x0000000000007941 */ /* 0x000fea0003800200 */
.L_x_6270:
        /* <DEDUP_REMOVED lines=34> */
.L_x_6274:
        /* <DEDUP_REMOVED lines=10> */
.L_x_6275:
[----:B------:R-:W-:Y:S05]  /*2770*/  BSYNC.RECONVERGENT B0 ;  /* 0x0000000000007941 */ /* 0x000fea0003800200 */
.L_x_6273:
        /* <DEDUP_REMOVED lines=34> */
.L_x_6277:
[----:B------:R-:W-:Y:S01]  /*29a0*/  MOV R20, R16 ;  /* 0x0000001000147202 */ /* 0x000fe20000000f00 */
[----:B------:R-:W-:Y:S01]  /*29b0*/  IMAD.MOV.U32 R5, RZ, RZ, R17 ;  /* 0x000000ffff057224 */ /* 0x000fe200078e0011 */
[----:B------:R-:W-:Y:S01]  /*29c0*/  MOV R3, UR8 ;  /* 0x0000000800037c02 */ /* 0x000fe20008000f00 */
[----:B------:R-:W-:Y:S01]  /*29d0*/  IMAD.U32 R4, RZ, RZ, UR7 ;  /* 0x00000007ff047e24 */ /* 0x000fe2000f8e00ff */
[----:B------:R-:W-:-:S07]  /*29e0*/  MOV R8, 0x2a00 ;  /* 0x00002a0000087802 */ /* 0x000fce0000000f00 */
[----:B------:R-:W-:Y:S05]  /*29f0*/  CALL.REL.NOINC `($__internal_206_$__cuda_sm20_div_s64) ;  /* 0x0000000c00c87944 */ /* 0x000fea0003c00000 */
[----:B------:R-:W-:Y:S01]  /*2a00*/  IADD3 R3, PT, PT, -R10, RZ, RZ ;  /* 0x000000ff0a037210 */ /* 0x000fe20007ffe1ff */
[----:B------:R-:W-:-:S04]  /*2a10*/  IMAD.MOV.U32 R13, RZ, RZ, R10 ;  /* 0x000000ffff0d7224 */ /* 0x000fc800078e000a */
[----:B------:R-:W-:-:S07]  /*2a20*/  IMAD R16, R3, UR8, R16 ;  /* 0x0000000803107c24 */ /* 0x000fce000f8e0210 */
.L_x_6278:
[----:B------:R-:W-:Y:S05]  /*2a30*/  BSYNC.RECONVERGENT B0 ;  /* 0x0000000000007941 */ /* 0x000fea0003800200 */
.L_x_6276:
[----:B------:R-:W-:Y:S01]  /*2a40*/  UMOV UR5, 0x6c ;  /* 0x0000006c00057882 */ /* 0x000fe20000000000 */
[----:B------:R-:W-:Y:S02]  /*2a50*/  UIADD3 UR4, UPT, UPT, UR4, -0x4, URZ ;  /* 0xfffffffc04047890 */ /* 0x000fe4000fffe0ff */
[----:B------:R-:W-:-:S12]  /*2a60*/  ULEA UR5, UR6, UR5, 0x2 ;  /* 0x0000000506057291 */ /* 0x000fd8000f8e10ff */
[----:B------:R-:W0:Y:S02]  /*2a70*/  LDCU UR5, c[0x0][UR5+0x380] ;  /* 0x00007000050577ac */ /* 0x000e240008000800 */
[----:B0-----:R-:W-:-:S07]  /*2a80*/  IMAD R21, R16, UR5, R21 ;  /* 0x0000000510157c24 */ /* 0x001fce000f8e0215 */
.L_x_6266:
        /* <DEDUP_REMOVED lines=33> */
.L_x_6281:
[----:B------:R-:W-:Y:S01]  /*2ca0*/  IMAD.MOV.U32 R5, RZ, RZ, R11 ;  /* 0x000000ffff057224 */ /* 0x000fe200078e000b */
[----:B------:R-:W-:Y:S01]  /*2cb0*/  MOV R20, R13 ;  /* 0x0000000d00147202 */ /* 0x000fe20000000f00 */
[----:B------:R-:W-:Y:S01]  /*2cc0*/  IMAD.U32 R3, RZ, RZ, UR5 ;  /* 0x00000005ff037e24 */ /* 0x000fe2000f8e00ff */
[----:B------:R-:W-:Y:S02]  /*2cd0*/  MOV R4, UR6 ;  /* 0x0000000600047c02 */ /* 0x000fe40008000f00 */
[----:B------:R-:W-:-:S07]  /*2ce0*/  MOV R8, 0x2d00 ;  /* 0x00002d0000087802 */ /* 0x000fce0000000f00 */
[----:B------:R-:W-:Y:S05]  /*2cf0*/  CALL.REL.NOINC `($__internal_206_$__cuda_sm20_div_s64) ;  /* 0x0000000c00087944 */ /* 0x000fea0003c00000 */
[----:B------:R-:W-:Y:S01]  /*2d00*/  IMAD.MOV R4, RZ, RZ, -R10 ;  /* 0x000000ffff047224 */ /* 0x000fe200078e0a0a */
[----:B------:R-:W-:Y:S01]  /*2d10*/  MOV R16, R10 ;  /* 0x0000000a00107202 */ /* 0x000fe20000000f00 */
[----:B------:R-:W-:Y:S02]  /*2d20*/  IMAD.MOV.U32 R17, RZ, RZ, R11 ;  /* 0x000000ffff117224 */ /* 0x000fe400078e000b */
[----:B------:R-:W-:-:S07]  /*2d30*/  IMAD R4, R4, UR5, R13 ;  /* 0x0000000504047c24 */ /* 0x000fce000f8e020d */
.L_x_6282:
[----:B------:R-:W-:Y:S05]  /*2d40*/  BSYNC.RECONVERGENT B0 ;  /* 0x0000000000007941 */ /* 0x000fea0003800200 */
.L_x_6280:
        /* <DEDUP_REMOVED lines=34> */
.L_x_6284:
[----:B------:R-:W-:Y:S01]  /*2f70*/  IMAD.MOV.U32 R20, RZ, RZ, R16 ;  /* 0x000000ffff147224 */ /* 0x000fe200078e0010 */
[----:B------:R-:W-:Y:S01]  /*2f80*/  MOV R5, R17 ;  /* 0x0000001100057202 */ /* 0x000fe20000000f00 */
[----:B------:R-:W-:Y:S01]  /*2f90*/  IMAD.U32 R3, RZ, RZ, UR6 ;  /* 0x00000006ff037e24 */ /* 0x000fe2000f8e00ff */
[----:B------:R-:W-:Y:S02]  /*2fa0*/  MOV R4, UR8 ;  /* 0x0000000800047c02 */ /* 0x000fe40008000f00 */
[----:B------:R-:W-:-:S07]  /*2fb0*/  MOV R8, 0x2fd0 ;  /* 0x00002fd000087802 */ /* 0x000fce0000000f00 */
[----:B------:R-:W-:Y:S05]  /*2fc0*/  CALL.REL.NOINC `($__internal_206_$__cuda_sm20_div_s64) ;  /* 0x0000000800547944 */ /* 0x000fea0003c00000 */
[----:B------:R-:W-:Y:S01]  /*2fd0*/  IMAD.MOV R3, RZ, RZ, -R10 ;  /* 0x000000ffff037224 */ /* 0x000fe200078e0a0a */
[----:B------:R-:W-:-:S03]  /*2fe0*/  MOV R13, R10 ;  /* 0x0000000a000d7202 */ /* 0x000fc60000000f00 */
[----:B------:R-:W-:-:S07]  /*2ff0*/  IMAD R16, R3, UR6, R16 ;  /* 0x0000000603107c24 */ /* 0x000fce000f8e0210 */
.L_x_6285:
[----:B------:R-:W-:Y:S05]  /*3000*/  BSYNC.RECONVERGENT B0 ;  /* 0x0000000000007941 */ /* 0x000fea0003800200 */
.L_x_6283:
[----:B------:R-:W-:Y:S01]  /*3010*/  UMOV UR5, 0x6c ;  /* 0x0000006c00057882 */ /* 0x000fe20000000000 */
[----:B------:R-:W-:Y:S02]  /*3020*/  UIADD3 UR4, UPT, UPT, UR4, -0x2, URZ ;  /* 0xfffffffe04047890 */ /* 0x000fe4000fffe0ff */
[----:B------:R-:W-:-:S12]  /*3030*/  ULEA UR5, UR7, UR5, 0x2 ;  /* 0x0000000507057291 */ /* 0x000fd8000f8e10ff */
[----:B------:R-:W0:Y:S02]  /*3040*/  LDCU UR5, c[0x0][UR5+0x380] ;  /* 0x00007000050577ac */ /* 0x000e240008000800 */
[----:B0-----:R-:W-:-:S07]  /*3050*/  IMAD R21, R16, UR5, R21 ;  /* 0x0000000510157c24 */ /* 0x001fce000f8e0215 */
.L_x_6279:
        /* <DEDUP_REMOVED lines=29> */
.L_x_6287:
[----:B------:R-:W-:Y:S01]  /*3230*/  IMAD.MOV.U32 R16, RZ, RZ, R13 ;  /* 0x000000ffff107224 */ /* 0x000fe200078e000d */
[----:B------:R-:W-:Y:S01]  /*3240*/  MOV R15, R11 ;  /* 0x0000000b000f7202 */ /* 0x000fe20000000f00 */
[----:B------:R-:W-:Y:S01]  /*3250*/  IMAD.U32 R3, RZ, RZ, UR5 ;  /* 0x00000005ff037e24 */ /* 0x000fe2000f8e00ff */
[----:B------:R-:W-:Y:S02]  /*3260*/  MOV R7, UR6 ;  /* 0x0000000600077c02 */ /* 0x000fe40008000f00 */
[----:B------:R-:W-:-:S07]  /*3270*/  MOV R18, 0x3290 ;  /* 0x0000329000127802 */ /* 0x000fce0000000f00 */
[----:B------:R-:W-:Y:S05]  /*3280*/  CALL.REL.NOINC `($__internal_207_$__cuda_sm20_rem_s64) ;  /* 0x0000000800fc7944 */ /* 0x000fea0003c00000 */
.L_x_6288:
[----:B------:R-:W-:Y:S05]  /*3290*/  BSYNC.RECONVERGENT B0 ;  /* 0x0000000000007941 */ /* 0x000fea0003800200 */
.L_x_6286:
[----:B------:R-:W-:Y:S02]  /*32a0*/  UMOV UR5, 0x6c ;  /* 0x0000006c00057882 */ /* 0x000fe40000000000 */
[----:B------:R-:W-:-:S12]  /*32b0*/  ULEA UR5, UR4, UR5, 0x2 ;  /* 0x0000000504057291 */ /* 0x000fd8000f8e10ff */
[----:B------:R-:W0:Y:S02]  /*32c0*/  LDCU UR5, c[0x0][UR5+0x380] ;  /* 0x00007000050577ac */ /* 0x000e240008000800 */
[----:B0-----:R-:W-:-:S07]  /*32d0*/  IMAD R21, R13, UR5, R21 ;  /* 0x000000050d157c24 */ /* 0x001fce000f8e0215 */
.L_x_6239:
        /* <DEDUP_REMOVED lines=100> */
        .weak           $__internal_206_$__cuda_sm20_div_s64
        .type           $__internal_206_$__cuda_sm20_div_s64,@function
        .size           $__internal_206_$__cuda_sm20_div_s64,($__internal_207_$__cuda_sm20_rem_s64 - $__internal_206_$__cuda_sm20_div_s64)
$__internal_206_$__cuda_sm20_div_s64:
        /* <DEDUP_REMOVED lines=85> */
[----:B------:R-:W-:Y:S06]  /*3e70*/  RET.REL.NODEC R8 `(_ZN2at6native16triu_tril_kernelIhiLb0ELi8ELb1EEEvNS_4cuda6detail10TensorInfoIT_T0_EENS4_IKS5_S6_EEllS6_) ;  /* 0xffffffc008607950 */ /* 0x000fec0003c3ffff */
        .weak           $__internal_207_$__cuda_sm20_rem_s64
        .type           $__internal_207_$__cuda_sm20_rem_s64,@function
        .size           $__internal_207_$__cuda_sm20_rem_s64,(.L_x_6497 - $__internal_207_$__cuda_sm20_rem_s64)
$__internal_207_$__cuda_sm20_rem_s64:
        /* <DEDUP_REMOVED lines=74> */
[----:B------:R-:W-:Y:S06]  /*4320*/  RET.REL.NODEC R18 `(_ZN2at6native16triu_tril_kernelIhiLb0ELi8ELb1EEEvNS_4cuda6detail10TensorInfoIT_T0_EENS4_IKS5_S6_EEllS6_) ;  /* 0xffffffbc12347950 */ /* 0x000fec0003c3ffff */
.L_x_6289:
        /* <DEDUP_REMOVED lines=13> */
.L_x_6497:


//--------------------- .nv.shared.reserved.0     --------------------------
	.section	.nv.shared.reserved.0,"aw",@nobits
	.weak		__nv_reservedSMEM_offset_0_alias
	.size		__nv_reservedSMEM_offset_0_alias, 0, 64
	.other		__nv_reservedSMEM_offset_0_alias,@"STO_CUDA_RESERVED_SHARED STV_DEFAULT"
__nv_reservedSMEM_offset_0_alias:
	.zero		0
	.zero		64


//--------------------- .nv.global                --------------------------
	.section	.nv.global,"aw",@nobits
.nv.global:
	.type		_ZN47_INTERNAL_e1ca6bac_16_TriangularOps_cu_eef3a9e24cuda3std3__48in_placeE,@object
	.size		_ZN47_INTERNAL_e1ca6bac_16_TriangularOps_cu_eef3a9e24cuda3std3__48in_placeE,(_ZN47_INTERNAL_e1ca6bac_16_TriangularOps_cu_eef3a9e24cuda3std6ranges3__45__cpo8distanceE - _ZN47_INTERNAL_e1ca6bac_16_TriangularOps_cu_eef3a9e24cuda3std3__48in_placeE)
_ZN47_INTERNAL_e1ca6bac_16_TriangularOps_cu_eef3a9e24cuda3std3__48in_placeE:
	.zero		1
	.type		_ZN47_INTERNAL_e1ca6bac_16_TriangularOps_cu_eef3a9e24cuda3std6ranges3__45__cpo8distanceE,@object
	.size		_ZN47_INTERNAL_e1ca6bac_16_TriangularOps_cu_eef3a9e24cuda3std6ranges3__45__cpo8distanceE,(_ZN47_INTERNAL_e1ca6bac_16_TriangularOps_cu_eef3a9e24cuda3std3__45__cpo6cbeginE - _ZN47_INTERNAL_e1ca6bac_16_TriangularOps_cu_eef3a9e24cuda3std6ranges3__45__cpo8distanceE)
_ZN47_INTERNAL_e1ca6bac_16_TriangularOps_cu_eef3a9e24cuda3std6ranges3__45__cpo8distanceE:
	.zero		1
	.type		_ZN47_INTERNAL_e1ca6bac_16_TriangularOps_cu_eef3a9e24cuda3std3__45__cpo6cbeginE,@object
	.size		_ZN47_INTERNAL_e1ca6bac_16_TriangularOps_cu_eef3a9e24cuda3std3__45__cpo6cbeginE,(_ZN47_INTERNAL_e1ca6bac_16_TriangularOps_cu_eef3a9e24cuda3std6ranges3__45__cpo7advanceE - _ZN47_INTERNAL_e1ca6bac_16_TriangularOps_cu_eef3a9e24cuda3std3__45__cpo6cbeginE)
_ZN47_INTERNAL_e1ca6bac_16_TriangularOps_cu_eef3a9e24cuda3std3__45__cpo6cbeginE:
	.zero		1
	.type		_ZN47_INTERNAL_e1ca6bac_16_TriangularOps_cu_eef3a9e24cuda3std6ranges3__45__cpo7advanceE,@object
	.size		_ZN47_INTERNAL_e1ca6bac_16_TriangularOps_cu_eef3a9e24cuda3std6ranges3__45__cpo7advanceE,(_ZN47_INTERNAL_e1ca6bac_16_TriangularOps_cu_eef3a9e24cuda3std3__45__cpo7crbeginE - _ZN47_INTERNAL_e1ca6bac_16_TriangularOps_cu_eef3a9e24cuda3std6ranges3__45__cpo7advanceE)
_ZN47_INTERNAL_e1ca6bac_16_TriangularOps_cu_eef3a9e24cuda3std6ranges3__45__cpo7advanceE:
	.zero		1
	.type		_ZN47_INTERNAL_e1ca6bac_16_TriangularOps_cu_eef3a9e24cuda3std3__45__cpo7crbeginE,@object
	.size		_ZN47_INTERNAL_e1ca6bac_16_TriangularOps_cu_eef3a9e24cuda3std3__45__cpo7crbeginE,(_ZN47_INTERNAL_e1ca6bac_16_TriangularOps_cu_eef3a9e24cuda3std6ranges3__45__cpo4dataE - _ZN47_INTERNAL_e1ca6bac_16_TriangularOps_cu_eef3a9e24cuda3std3__45__cpo7crbeginE)
_ZN47_INTERNAL_e1ca6bac_16_TriangularOps_cu_eef3a9e24cuda3std3__45__cpo7crbeginE:
	.zero		1
	.type		_ZN47_INTERNAL_e1ca6bac_16_TriangularOps_cu_eef3a9e24cuda3std6ranges3__45__cpo4dataE,@object
	.size		_ZN47_INTERNAL_e1ca6bac_16_TriangularOps_cu_eef3a9e24cuda3std6ranges3__45__cpo4dataE,(_ZN47_INTERNAL_e1ca6bac_16_TriangularOps_cu_eef3a9e24cuda3std6ranges3__45__cpo5beginE - _ZN47_INTERNAL_e1ca6bac_16_TriangularOps_cu_eef3a9e24cuda3std6ranges3__45__cpo4dataE)
_ZN47_INTERNAL_e1ca6bac_16_TriangularOps_cu_eef3a9e24cuda3std6ranges3__45__cpo4dataE:
	.zero		1
	.type		_ZN47_INTERNAL_e1ca6bac_16_TriangularOps_cu_eef3a9e24cuda3std6ranges3__45__cpo5beginE,@object
	.size		_ZN47_INTERNAL_e1ca6bac_16_TriangularOps_cu_eef3a9e24cuda3std6ranges3__45__cpo5beginE,(_ZN47_INTERNAL_e1ca6bac_16_TriangularOps_cu_eef3a9e24cuda3std3__449_GLOBAL__N__e1ca6bac_16_TriangularOps_cu_eef3a9e26ignoreE - _ZN47_INTERNAL_e1ca6bac_16_TriangularOps_cu_eef3a9e24cuda3std6ranges3__45__cpo5beginE)
_ZN47_INTERNAL_e1ca6bac_16_TriangularOps_cu_eef3a9e24cuda3std6ranges3__45__cpo5beginE:
	.zero		1
	.type		_ZN47_INTERNAL_e1ca6bac_16_TriangularOps_cu_eef3a9e24cuda3std3__449_GLOBAL__N__e1ca6bac_16_TriangularOps_cu_eef3a9e26ignoreE,@object
	.size		_ZN47_INTERNAL_e1ca6bac_16_TriangularOps_cu_eef3a9e24cuda3std3__449_GLOBAL__N__e1ca6bac_16_TriangularOps_cu_eef3a9e26ignoreE,(_ZN47_INTERNAL_e1ca6bac_16_TriangularOps_cu_eef3a9e24cuda3std6ranges3__45__cpo4sizeE - _ZN47_INTERNAL_e1ca6bac_16_TriangularOps_cu_eef3a9e24cuda3std3__449_GLOBAL__N__e1ca6bac_16_TriangularOps_cu_eef3a9e26ignoreE)
_ZN47_INTERNAL_e1ca6bac_16_TriangularOps_cu_eef3a9e24cuda3std3__449_GLOBAL__N__e1ca6bac_16_TriangularOps_cu_eef3a9e26ignoreE:
	.zero		1
	.type		_ZN47_INTERNAL_e1ca6bac_16_TriangularOps_cu_eef3a9e24cuda3std6ranges3__45__cpo4sizeE,@object
	.size		_ZN47_INTERNAL_e1ca6bac_16_TriangularOps_cu_eef3a9e24cuda3std6ranges3__45__cpo4sizeE,(_ZN47_INTERNAL_e1ca6bac_16_TriangularOps_cu_eef3a9e24cuda3std3__45__cpo5beginE - _ZN47_INTERNAL_e1ca6bac_16_TriangularOps_cu_eef3a9e24cuda3std6ranges3__45__cpo4sizeE)
_ZN47_INTERNAL_e1ca6bac_16_TriangularOps_cu_eef3a9e24cuda3std6ranges3__45__cpo4sizeE:
	.zero		1
	.type		_ZN47_INTERNAL_e1ca6bac_16_TriangularOps_cu_eef3a9e24cuda3std3__45__cpo5beginE,@object
	.size		_ZN47_INTERNAL_e1ca6bac_16_TriangularOps_cu_eef3a9e24cuda3std3__45__cpo5beginE,(_ZN47_INTERNAL_e1ca6bac_16_TriangularOps_cu_eef3a9e24cuda3std6ranges3__45__cpo6cbeginE - _ZN47_INTERNAL_e1ca6bac_16_TriangularOps_cu_eef3a9e24cuda3std3__45__cpo5beginE)
_ZN47_INTERNAL_e1ca6bac_16_TriangularOps_cu_eef3a9e24cuda3std3__45__cpo5beginE:
	.zero		1
	.type		_ZN47_INTERNAL_e1ca6bac_16_TriangularOps_cu_eef3a9e24cuda3std6ranges3__45__cpo6cbeginE,@object
	.size		_ZN47_INTERNAL_e1ca6bac_16_TriangularOps_cu_eef3a9e24cuda3std6ranges3__45__cpo6cbeginE,(_ZN47_INTERNAL_e1ca6bac_16_TriangularOps_cu_eef3a9e24cuda3std3__45__cpo6rbeginE - _ZN47_INTERNAL_e1ca6bac_16_TriangularOps_cu_eef3a9e24cuda3std6ranges3__45__cpo6cbeginE)
_ZN47_INTERNAL_e1ca6bac_16_TriangularOps_cu_eef3a9e24cuda3std6ranges3__45__cpo6cbeginE:
	.zero		1
	.type		_ZN47_INTERNAL_e1ca6bac_16_TriangularOps_cu_eef3a9e24cuda3std3__45__cpo6rbeginE,@object
	.size		_ZN47_INTERNAL_e1ca6bac_16_TriangularOps_cu_eef3a9e24cuda3std3__45__cpo6rbeginE,(_ZN47_INTERNAL_e1ca6bac_16_TriangularOps_cu_eef3a9e24cuda3std6ranges3__45__cpo4nextE - _ZN47_INTERNAL_e1ca6bac_16_TriangularOps_cu_eef3a9e24cuda3std3__45__cpo6rbeginE)
_ZN47_INTERNAL_e1ca6bac_16_TriangularOps_cu_eef3a9e24cuda3std3__45__cpo6rbeginE:
	.zero		1
	.type		_ZN47_INTERNAL_e1ca6bac_16_TriangularOps_cu_eef3a9e24cuda3std6ranges3__45__cpo4nextE,@object
	.size		_ZN47_INTERNAL_e1ca6bac_16_TriangularOps_cu_eef3a9e24cuda3std6ranges3__45__cpo4nextE,(_ZN47_INTERNAL_e1ca6bac_16_TriangularOps_cu_eef3a9e24cuda3std6ranges3__45__cpo4swapE - _ZN47_INTERNAL_e1ca6bac_16_TriangularOps_cu_eef3a9e24cuda3std6ranges3__45__cpo4nextE)
_ZN47_INTERNAL_e1ca6bac_16_TriangularOps_cu_eef3a9e24cuda3std6ranges3__45__cpo4nextE:
	.zero		1
	.type		_ZN47_INTERNAL_e1ca6bac_16_TriangularOps_cu_eef3a9e24cuda3std6ranges3__45__cpo4swapE,@object
	.size		_ZN47_INTERNAL_e1ca6bac_16_TriangularOps_cu_eef3a9e24cuda3std6ranges3__45__cpo4swapE,(_ZN47_INTERNAL_e1ca6bac_16_TriangularOps_cu_eef3a9e24cuda3std3__420unreachable_sentinelE - _ZN47_INTERNAL_e1ca6bac_16_TriangularOps_cu_eef3a9e24cuda3std6ranges3__45__cpo4swapE)
_ZN47_INTERNAL_e1ca6bac_16_TriangularOps_cu_eef3a9e24cuda3std6ranges3__45__cpo4swapE:
	.zero		1
	.type		_ZN47_INTERNAL_e1ca6bac_16_TriangularOps_cu_eef3a9e24cuda3std3__420unreachable_sentinelE,@object
	.size		_ZN47_INTERNAL_e1ca6bac_16_TriangularOps_cu_eef3a9e24cuda3std3__420unreachable_sentinelE,(_ZN47_INTERNAL_e1ca6bac_16_TriangularOps_cu_eef3a9e26thrust24THRUST_300001_SM_1030_NS6system6detail10sequential3seqE - _ZN47_INTERNAL_e1ca6bac_16_TriangularOps_cu_eef3a9e24cuda3std3__420unreachable_sentinelE)
_ZN47_INTERNAL_e1ca6bac_16_TriangularOps_cu_eef3a9e24cuda3std3__420unreachable_sentinelE:
	.zero		1
	.type		_ZN47_INTERNAL_e1ca6bac_16_TriangularOps_cu_eef3a9e26thrust24THRUST_300001_SM_1030_NS6system6detail10sequential3seqE,@object
	.size		_ZN47_INTERNAL_e1ca6bac_16_TriangularOps_cu_eef3a9e26thrust24THRUST_300001_SM_1030_NS6system6detail10sequential3seqE,(_ZN47_INTERNAL_e1ca6bac_16_TriangularOps_cu_eef3a9e24cuda3std3__45__cpo4cendE - _ZN47_INTERNAL_e1ca6bac_16_TriangularOps_cu_eef3a9e26thrust24THRUST_300001_SM_1030_NS6system6detail10sequential3seqE)
_ZN47_INTERNAL_e1ca6bac_16_TriangularOps_cu_eef3a9e26thrust24THRUST_300001_SM_1030_NS6system6detail10sequential3seqE:
	.zero		1
	.type		_ZN47_INTERNAL_e1ca6bac_16_TriangularOps_cu_eef3a9e24cuda3std3__45__cpo4cendE,@object
	.size		_ZN47_INTERNAL_e1ca6bac_16_TriangularOps_cu_eef3a9e24cuda3std3__45__cpo4cendE,(_ZN47_INTERNAL_e1ca6bac_16_TriangularOps_cu_eef3a9e24cuda3std6ranges3__45__cpo9iter_swapE - _ZN47_INTERNAL_e1ca6bac_16_TriangularOps_cu_eef3a9e24cuda3std3__45__cpo4cendE)
_ZN47_INTERNAL_e1ca6bac_16_TriangularOps_cu_eef3a9e24cuda3std3__45__cpo4cendE:
	.zero		1
	.type		_ZN47_INTERNAL_e1ca6bac_16_TriangularOps_cu_eef3a9e24cuda3std6ranges3__45__cpo9iter_swapE,@object
	.size		_ZN47_INTERNAL_e1ca6bac_16_TriangularOps_cu_eef3a9e24cuda3std6ranges3__45__cpo9iter_swapE,(_ZN47_INTERNAL_e1ca6bac_16_TriangularOps_cu_eef3a9e24cuda3std3__45__cpo5crendE - _ZN47_INTERNAL_e1ca6bac_16_TriangularOps_cu_eef3a9e24cuda3std6ranges3__45__cpo9iter_swapE)
_ZN47_INTERNAL_e1ca6bac_16_TriangularOps_cu_eef3a9e24cuda3std6ranges3__45__cpo9iter_swapE:
	.zero		1
	.type		_ZN47_INTERNAL_e1ca6bac_16_TriangularOps_cu_eef3a9e24cuda3std3__45__cpo5crendE,@object
	.size		_ZN47_INTERNAL_e1ca6bac_16_TriangularOps_cu_eef3a9e24cuda3std3__45__cpo5crendE,(_ZN47_INTERNAL_e1ca6bac_16_TriangularOps_cu_eef3a9e24cuda3std6ranges3__45__cpo5cdataE - _ZN47_INTERNAL_e1ca6bac_16_TriangularOps_cu_eef3a9e24cuda3std3__45__cpo5crendE)
_ZN47_INTERNAL_e1ca6bac_16_TriangularOps_cu_eef3a9e24cuda3std3__45__cpo5crendE:
	.zero		1
	.type		_ZN47_INTERNAL_e1ca6bac_16_TriangularOps_cu_eef3a9e24cuda3std6ranges3__45__cpo5cdataE,@object
	.size		_ZN47_INTERNAL_e1ca6bac_16_TriangularOps_cu_eef3a9e24cuda3std6ranges3__45__cpo5cdataE,(_ZN47_INTERNAL_e1ca6bac_16_TriangularOps_cu_eef3a9e24cuda3std6ranges3__45__cpo3endE - _ZN47_INTERNAL_e1ca6bac_16_TriangularOps_cu_eef3a9e24cuda3std6ranges3__45__cpo5cdataE)
_ZN47_INTERNAL_e1ca6bac_16_TriangularOps_cu_eef3a9e24cuda3std6ranges3__45__cpo5cdataE:
	.zero		1
	.type		_ZN47_INTERNAL_e1ca6bac_16_TriangularOps_cu_eef3a9e24cuda3std6ranges3__45__cpo3endE,@object
	.size		_ZN47_INTERNAL_e1ca6bac_16_TriangularOps_cu_eef3a9e24cuda3std6ranges3__45__cpo3endE,(_ZN47_INTERNAL_e1ca6bac_16_TriangularOps_cu_eef3a9e24cuda3std3__419piecewise_constructE - _ZN47_INTERNAL_e1ca6bac_16_TriangularOps_cu_eef3a9e24cuda3std6ranges3__45__cpo3endE)
_ZN47_INTERNAL_e1ca6bac_16_TriangularOps_cu_eef3a9e24cuda3std6ranges3__45__cpo3endE:
	.zero		1
	.type		_ZN47_INTERNAL_e1ca6bac_16_TriangularOps_cu_eef3a9e24cuda3std3__419piecewise_constructE,@object
	.size		_ZN47_INTERNAL_e1ca6bac_16_TriangularOps_cu_eef3a9e24cuda3std3__419piecewise_constructE,(_ZN47_INTERNAL_e1ca6bac_16_TriangularOps_cu_eef3a9e24cuda3std6ranges3__45__cpo5ssizeE - _ZN47_INTERNAL_e1ca6bac_16_TriangularOps_cu_eef3a9e24cuda3std3__419piecewise_constructE)
_ZN47_INTERNAL_e1ca6bac_16_TriangularOps_cu_eef3a9e24cuda3std3__419piecewise_constructE:
	.zero		1
	.type		_ZN47_INTERNAL_e1ca6bac_16_TriangularOps_cu_eef3a9e24cuda3std6ranges3__45__cpo5ssizeE,@object
	.size		_ZN47_INTERNAL_e1ca6bac_16_TriangularOps_cu_eef3a9e24cuda3std6ranges3__45__cpo5ssizeE,(_ZN47_INTERNAL_e1ca6bac_16_TriangularOps_cu_eef3a9e24cuda3std3__45__cpo3endE - _ZN47_INTERNAL_e1ca6bac_16_TriangularOps_cu_eef3a9e24cuda3std6ranges3__45__cpo5ssizeE)
_ZN47_INTERNAL_e1ca6bac_16_TriangularOps_cu_eef3a9e24cuda3std6ranges3__45__cpo5ssizeE:
	.zero		1
	.type		_ZN47_INTERNAL_e1ca6bac_16_TriangularOps_cu_eef3a9e24cuda3std3__45__cpo3endE,@object
	.size		_ZN47_INTERNAL_e1ca6bac_16_TriangularOps_cu_eef3a9e24cuda3std3__45__cpo3endE,(_ZN47_INTERNAL_e1ca6bac_16_TriangularOps_cu_eef3a9e24cuda3std6ranges3__45__cpo4cendE - _ZN47_INTERNAL_e1ca6bac_16_TriangularOps_cu_eef3a9e24cuda3std3__45__cpo3endE)
_ZN47_INTERNAL_e1ca6bac_16_TriangularOps_cu_eef3a9e24cuda3std3__45__cpo3endE:
	.zero		1
	.type		_ZN47_INTERNAL_e1ca6bac_16_TriangularOps_cu_eef3a9e24cuda3std6ranges3__45__cpo4cendE,@object
	.size		_ZN47_INTERNAL_e1ca6bac_16_TriangularOps_cu_eef3a9e24cuda3std6ranges3__45__cpo4cendE,(_ZN47_INTERNAL_e1ca6bac_16_TriangularOps_cu_eef3a9e24cuda3std3__45__cpo4rendE - _ZN47_INTERNAL_e1ca6bac_16_TriangularOps_cu_eef3a9e24cuda3std6ranges3__45__cpo4cendE)
_ZN47_INTERNAL_e1ca6bac_16_TriangularOps_cu_eef3a9e24cuda3std6ranges3__45__cpo4cendE:
	.zero		1
	.type		_ZN47_INTERNAL_e1ca6bac_16_TriangularOps_cu_eef3a9e24cuda3std3__45__cpo4rendE,@object
	.size		_ZN47_INTERNAL_e1ca6bac_16_TriangularOps_cu_eef3a9e24cuda3std3__45__cpo4rendE,(_ZN47_INTERNAL_e1ca6bac_16_TriangularOps_cu_eef3a9e24cuda3std6ranges3__45__cpo4prevE - _ZN47_INTERNAL_e1ca6bac_16_TriangularOps_cu_eef3a9e24cuda3std3__45__cpo4rendE)
_ZN47_INTERNAL_e1ca6bac_16_TriangularOps_cu_eef3a9e24cuda3std3__45__cpo4rendE:
	.zero		1
	.type		_ZN47_INTERNAL_e1ca6bac_16_TriangularOps_cu_eef3a9e24cuda3std6ranges3__45__cpo4prevE,@object
	.size		_ZN47_INTERNAL_e1ca6bac_16_TriangularOps_cu_eef3a9e24cuda3std6ranges3__45__cpo4prevE,(_ZN47_INTERNAL_e1ca6bac_16_TriangularOps_cu_eef3a9e24cuda3std6ranges3__45__cpo9iter_moveE - _ZN47_INTERNAL_e1ca6bac_16_TriangularOps_cu_eef3a9e24cuda3std6ranges3__45__cpo4prevE)
_ZN47_INTERNAL_e1ca6bac_16_TriangularOps_cu_eef3a9e24cuda3std6ranges3__45__cpo4prevE:
	.zero		1
	.type		_ZN47_INTERNAL_e1ca6bac_16_TriangularOps_cu_eef3a9e24cuda3std6ranges3__45__cpo9iter_moveE,@object
	.size		_ZN47_INTERNAL_e1ca6bac_16_TriangularOps_cu_eef3a9e24cuda3std6ranges3__45__cpo9iter_moveE,(.L_13 - _ZN47_INTERNAL_e1ca6bac_16_TriangularOps_cu_eef3a9e24cuda3std6ranges3__45__cpo9iter_moveE)
_ZN47_INTERNAL_e1ca6bac_16_TriangularOps_cu_eef3a9e24cuda3std6ranges3__45__cpo9iter_moveE:
	.zero		1
.L_13:


//--------------------- .nv.constant0._ZN2at6native16triu_tril_kernelIblLb1ELi8ELb0EEEvNS_4cuda6detail10TensorInfoIT_T0_EENS4_IKS5_S6_EEllS6_ --------------------------
	.section	.nv.constant0._ZN2at6native16triu_tril_kernelIblLb1ELi8ELb0EEEvNS_4cuda6detail10TensorInfoIT_T0_EENS4_IKS5_S6_EEllS6_,"a",@progbits
	.sectionflags	@""
	.align	4
.nv.constant0._ZN2at6native16triu_tril_kernelIblLb1ELi8ELb0EEEvNS_4cuda6detail10TensorInfoIT_T0_EENS4_IKS5_S6_EEllS6_:
	.zero		1752


//--------------------- .nv.constant0._ZN2at6native16triu_tril_kernelIblLb1ELi8ELb1EEEvNS_4cuda6detail10TensorInfoIT_T0_EENS4_IKS5_S6_EEllS6_ --------------------------
	.section	.nv.constant0._ZN2at6native16triu_tril_kernelIblLb1ELi8ELb1EEEvNS_4cuda6detail10TensorInfoIT_T0_EENS4_IKS5_S6_EEllS6_,"a",@progbits
	.sectionflags	@""
	.align	4
.nv.constant0._ZN2at6native16triu_tril_kernelIblLb1ELi8ELb1EEEvNS_4cuda6detail10TensorInfoIT_T0_EENS4_IKS5_S6_EEllS6_:
	.zero		1752


//--------------------- .nv.constant0._ZN2at6native16triu_tril_kernelIbiLb1ELi8ELb0EEEvNS_4cuda6detail10TensorInfoIT_T0_EENS4_IKS5_S6_EEllS6_ --------------------------
	.section	.nv.constant0._ZN2at6native16triu_tril_kernelIbiLb1ELi8ELb0EEEvNS_4cuda6detail10TensorInfoIT_T0_EENS4_IKS5_S6_EEllS6_,"a",@progbits
	.sectionflags	@""
	.align	4
.nv.constant0._ZN2at6native16triu_tril_kernelIbiLb1ELi8ELb0EEEvNS_4cuda6detail10TensorInfoIT_T0_EENS4_IKS5_S6_EEllS6_:
	.zero		1348


//--------------------- .nv.constant0._ZN2at6native16triu_tril_kernelIbiLb1ELi8ELb1EEEvNS_4cuda6detail10TensorInfoIT_T0_EENS4_IKS5_S6_EEllS6_ --------------------------
	.section	.nv.constant0._ZN2at6native16triu_tril_kernelIbiLb1ELi8ELb1EEEvNS_4cuda6detail10TensorInfoIT_T0_EENS4_IKS5_S6_EEllS6_,"a",@progbits
	.sectionflags	@""
	.align	4
.nv.constant0._ZN2at6native16triu_tril_kernelIbiLb1ELi8ELb1EEEvNS_4cuda6detail10TensorInfoIT_T0_EENS4_IKS5_S6_EEllS6_:
	.zero		1348


//--------------------- .nv.constant0._ZN2at6native16triu_tril_kernelIN3c108BFloat16ElLb1ELi4ELb0EEEvNS_4cuda6detail10TensorInfoIT_T0_EENS6_IKS7_S8_EEllS8_ --------------------------
	.section	.nv.constant0._ZN2at6native16triu_tril_kernelIN3c108BFloat16ElLb1ELi4ELb0EEEvNS_4cuda6detail10TensorInfoIT_T0_EENS6_IKS7_S8_EEllS8_,"a",@progbits
	.sectionflags	@""
	.align	4
.nv.constant0._ZN2at6native16triu_tril_kernelIN3c108BFloat16ElLb1ELi4ELb0EEEvNS_4cuda6detail10TensorInfoIT_T0_EENS6_IKS7_S8_EEllS8_:
	.zero		1752


//--------------------- .nv.constant0._ZN2at6native16triu_tril_kernelIN3c108BFloat16ElLb1ELi4ELb1EEEvNS_4cuda6detail10TensorInfoIT_T0_EENS6_IKS7_S8_EEllS8_ --------------------------
	.section	.nv.constant0._ZN2at6native16triu_tril_kernelIN3c108BFloat16ElLb1ELi4ELb1EEEvNS_4cuda6detail10TensorInfoIT_T0_EENS6_IKS7_S8_EEllS8_,"a",@progbits
	.sectionflags	@""
	.align	4
.nv.constant0._ZN2at6native16triu_tril_kernelIN3c108BFloat16ElLb1ELi4ELb1EEEvNS_4cuda6detail10TensorInfoIT_T0_EENS6_IKS7_S8_EEllS8_:
	.zero		1752


//--------------------- .nv.constant0._ZN2at6native16triu_tril_kernelIN3c108BFloat16EiLb1ELi4ELb0EEEvNS_4cuda6detail10TensorInfoIT_T0_EENS6_IKS7_S8_EEllS8_ --------------------------
	.section	.nv.constant0._ZN2at6native16triu_tril_kernelIN3c108BFloat16EiLb1ELi4ELb0EEEvNS_4cuda6detail10TensorInfoIT_T0_EENS6_IKS7_S8_EEllS8_,"a",@progbits
	.sectionflags	@""
	.align	4
.nv.constant0._ZN2at6native16triu_tril_kernelIN3c108BFloat16EiLb1ELi4ELb0EEEvNS_4cuda6detail10TensorInfoIT_T0_EENS6_IKS7_S8_EEllS8_:
	.zero		1348


//--------------------- .nv.constant0._ZN2at6native16triu_tril_kernelIN3c108BFloat16EiLb1ELi4ELb1EEEvNS_4cuda6detail10TensorInfoIT_T0_EENS6_IKS7_S8_EEllS8_ --------------------------
	.section	.nv.constant0._ZN2at6native16triu_tril_kernelIN3c108BFloat16EiLb1ELi4ELb1EEEvNS_4cuda6detail10TensorInfoIT_T0_EENS6_IKS7_S8_EEllS8_,"a",@progbits
	.sectionflags	@""
	.align	4
.nv.constant0._ZN2at6native16triu_tril_kernelIN3c108BFloat16EiLb1ELi4ELb1EEEvNS_4cuda6detail10TensorInfoIT_T0_EENS6_IKS7_S8_EEllS8_:
	.zero		1348


//--------------------- .nv.constant0._ZN2at6native16triu_tril_kernelIN3c104HalfElLb1ELi4ELb0EEEvNS_4cuda6detail10TensorInfoIT_T0_EENS6_IKS7_S8_EEllS8_ --------------------------
	.section	.nv.constant0._ZN2at6native16triu_tril_kernelIN3c104HalfElLb1ELi4ELb0EEEvNS_4cuda6detail10TensorInfoIT_T0_EENS6_IKS7_S8_EEllS8_,"a",@progbits
	.sectionflags	@""
	.align	4
.nv.constant0._ZN2at6native16triu_tril_kernelIN3c104HalfElLb1ELi4ELb0EEEvNS_4cuda6detail10TensorInfoIT_T0_EENS6_IKS7_S8_EEllS8_:
	.zero		1752


//--------------------- .nv.constant0._ZN2at6native16triu_tril_kernelIN3c104HalfElLb1ELi4ELb1EEEvNS_4cuda6detail10TensorInfoIT_T0_EENS6_IKS7_S8_EEllS8_ --------------------------
	.section	.nv.constant0._ZN2at6native16triu_tril_kernelIN3c104HalfElLb1ELi4ELb1EEEvNS_4cuda6detail10TensorInfoIT_T0_EENS6_IKS7_S8_EEllS8_,"a",@progbits
	.sectionflags	@""
	.align	4
.nv.constant0._ZN2at6native16triu_tril_kernelIN3c104HalfElLb1ELi4ELb1EEEvNS_4cuda6detail10TensorInfoIT_T0_EENS6_IKS7_S8_EEllS8_:
	.zero		1752


//--------------------- .nv.constant0._ZN2at6native16triu_tril_kernelIN3c104HalfEiLb1ELi4ELb0EEEvNS_4cuda6detail10TensorInfoIT_T0_EENS6_IKS7_S8_EEllS8_ --------------------------
	.section	.nv.constant0._ZN2at6native16triu_tril_kernelIN3c104HalfEiLb1ELi4ELb0EEEvNS_4cuda6detail10TensorInfoIT_T0_EENS6_IKS7_S8_EEllS8_,"a",@progbits
	.sectionflags	@""
	.align	4
.nv.constant0._ZN2at6native16triu_tril_kernelIN3c104HalfEiLb1ELi4ELb0EEEvNS_4cuda6detail10TensorInfoIT_T0_EENS6_IKS7_S8_EEllS8_:
	.zero		1348


//--------------------- .nv.constant0._ZN2at6native16triu_tril_kernelIN3c104HalfEiLb1ELi4ELb1EEEvNS_4cuda6detail10TensorInfoIT_T0_EENS6_IKS7_S8_EEllS8_ --------------------------
	.section	.nv.constant0._ZN2at6native16triu_tril_kernelIN3c104HalfEiLb1ELi4ELb1EEEvNS_4cuda6detail10TensorInfoIT_T0_EENS6_IKS7_S8_EEllS8_,"a",@progbits
	.sectionflags	@""
	.align	4
.nv.constant0._ZN2at6native16triu_tril_kernelIN3c104HalfEiLb1ELi4ELb1EEEvNS_4cuda6detail10TensorInfoIT_T0_EENS6_IKS7_S8_EEllS8_:
	.zero		1348


//--------------------- .nv.constant0._ZN2at6native16triu_tril_kernelIN3c107complexINS2_4HalfEEElLb1ELi2ELb0EEEvNS_4cuda6detail10TensorInfoIT_T0_EENS8_IKS9_SA_EEllSA_ --------------------------
	.section	.nv.constant0._ZN2at6native16triu_tril_kernelIN3c107complexINS2_4HalfEEElLb1ELi2ELb0EEEvNS_4cuda6detail10TensorInfoIT_T0_EENS8_IKS9_SA_EEllSA_,"a",@progbits
	.sectionflags	@""
	.align	4
.nv.constant0._ZN2at6native16triu_tril_kernelIN3c107complexINS2_4HalfEEElLb1ELi2ELb0EEEvNS_4cuda6detail10TensorInfoIT_T0_EENS8_IKS9_SA_EEllSA_:
	.zero		1752


//--------------------- .nv.constant0._ZN2at6native16triu_tril_kernelIN3c107complexINS2_4HalfEEElLb1ELi2ELb1EEEvNS_4cuda6detail10TensorInfoIT_T0_EENS8_IKS9_SA_EEllSA_ --------------------------
	.section	.nv.constant0._ZN2at6native16triu_tril_kernelIN3c107complexINS2_4HalfEEElLb1ELi2ELb1EEEvNS_4cuda6detail10TensorInfoIT_T0_EENS8_IKS9_SA_EEllSA_,"a",@progbits
	.sectionflags	@""
	.align	4
.nv.constant0._ZN2at6native16triu_tril_kernelIN3c107complexINS2_4HalfEEElLb1ELi2ELb1EEEvNS_4cuda6detail10TensorInfoIT_T0_EENS8_IKS9_SA_EEllSA_:
	.zero		1752


//--------------------- .nv.constant0._ZN2at6native16triu_tril_kernelIN3c107complexINS2_4HalfEEEiLb1ELi2ELb0EEEvNS_4cuda6detail10TensorInfoIT_T0_EENS8_IKS9_SA_EEllSA_ --------------------------
	.section	.nv.constant0._ZN2at6native16triu_tril_kernelIN3c107complexINS2_4HalfEEEiLb1ELi2ELb0EEEvNS_4cuda6detail10TensorInfoIT_T0_EENS8_IKS9_SA_EEllSA_,"a",@progbits
	.sectionflags	@""
	.align	4
.nv.constant0._ZN2at6native16triu_tril_kernelIN3c107complexINS2_4HalfEEEiLb1ELi2ELb0EEEvNS_4cuda6detail10TensorInfoIT_T0_EENS8_IKS9_SA_EEllSA_:
	.zero		1348


//--------------------- .nv.constant0._ZN2at6native16triu_tril_kernelIN3c107complexINS2_4HalfEEEiLb1ELi2ELb1EEEvNS_4cuda6detail10TensorInfoIT_T0_EENS8_IKS9_SA_EEllSA_ --------------------------
	.section	.nv.constant0._ZN2at6native16triu_tril_kernelIN3c107complexINS2_4HalfEEEiLb1ELi2ELb1EEEvNS_4cuda6detail10TensorInfoIT_T0_EENS8_IKS9_SA_EEllSA_,"a",@progbits
	.sectionflags	@""
	.align	4
.nv.constant0._ZN2at6native16triu_tril_kernelIN3c107complexINS2_4HalfEEEiLb1ELi2ELb1EEEvNS_4cuda6detail10TensorInfoIT_T0_EENS8_IKS9_SA_EEllSA_:
	.zero		1348


//--------------------- .nv.constant0._ZN2at6native16triu_tril_kernelIN3c107complexIfEElLb1ELi1ELb0EEEvNS_4cuda6detail10TensorInfoIT_T0_EENS7_IKS8_S9_EEllS9_ --------------------------
	.section	.nv.constant0._ZN2at6native16triu_tril_kernelIN3c107complexIfEElLb1ELi1ELb0EEEvNS_4cuda6detail10TensorInfoIT_T0_EENS7_IKS8_S9_EEllS9_,"a",@progbits
	.sectionflags	@""
	.align	4
.nv.constant0._ZN2at6native16triu_tril_kernelIN3c107complexIfEElLb1ELi1ELb0EEEvNS_4cuda6detail10TensorInfoIT_T0_EENS7_IKS8_S9_EEllS9_:
	.zero		1752


//--------------------- .nv.constant0._ZN2at6native16triu_tril_kernelIN3c107complexIfEElLb1ELi1ELb1EEEvNS_4cuda6detail10TensorInfoIT_T0_EENS7_IKS8_S9_EEllS9_ --------------------------
	.section	.nv.constant0._ZN2at6native16triu_tril_kernelIN3c107complexIfEElLb1ELi1ELb1EEEvNS_4cuda6detail10TensorInfoIT_T0_EENS7_IKS8_S9_EEllS9_,"a",@progbits
	.sectionflags	@""
	.align	4
.nv.constant0._ZN2at6native16triu_tril_kernelIN3c107complexIfEElLb1ELi1ELb1EEEvNS_4cuda6detail10TensorInfoIT_T0_EENS7_IKS8_S9_EEllS9_:
	.zero		1752


//--------------------- .nv.constant0._ZN2at6native16triu_tril_kernelIN3c107complexIfEEiLb1ELi1ELb0EEEvNS_4cuda6detail10TensorInfoIT_T0_EENS7_IKS8_S9_EEllS9_ --------------------------
	.section	.nv.constant0._ZN2at6native16triu_tril_kernelIN3c107complexIfEEiLb1ELi1ELb0EEEvNS_4cuda6detail10TensorInfoIT_T0_EENS7_IKS8_S9_EEllS9_,"a",@progbits
	.sectionflags	@""
	.align	4
.nv.constant0._ZN2at6native16triu_tril_kernelIN3c107complexIfEEiLb1ELi1ELb0EEEvNS_4cuda6detail10TensorInfoIT_T0_EENS7_IKS8_S9_EEllS9_:
	.zero		1348


//--------------------- .nv.constant0._ZN2at6native16triu_tril_kernelIN3c107complexIfEEiLb1ELi1ELb1EEEvNS_4cuda6detail10TensorInfoIT_T0_EENS7_IKS8_S9_EEllS9_ --------------------------
	.section	.nv.constant0._ZN2at6native16triu_tril_kernelIN3c107complexIfEEiLb1ELi1ELb1EEEvNS_4cuda6detail10TensorInfoIT_T0_EENS7_IKS8_S9_EEllS9_,"a",@progbits
	.sectionflags	@""
	.align	4
.nv.constant0._ZN2at6native16triu_tril_kernelIN3c107complexIfEEiLb1ELi1ELb1EEEvNS_4cuda6detail10TensorInfoIT_T0_EENS7_IKS8_S9_EEllS9_:
	.zero		1348


//--------------------- .nv.constant0._ZN2at6native16triu_tril_kernelIN3c107complexIdEElLb1ELi1ELb0EEEvNS_4cuda6detail10TensorInfoIT_T0_EENS7_IKS8_S9_EEllS9_ --------------------------
	.section	.nv.constant0._ZN2at6native16triu_tril_kernelIN3c107complexIdEElLb1ELi1ELb0EEEvNS_4cuda6detail10TensorInfoIT_T0_EENS7_IKS8_S9_EEllS9_,"a",@progbits
	.sectionflags	@""
	.align	4
.nv.constant0._ZN2at6native16triu_tril_kernelIN3c107complexIdEElLb1ELi1ELb0EEEvNS_4cuda6detail10TensorInfoIT_T0_EENS7_IKS8_S9_EEllS9_:
	.zero		1752


//--------------------- .nv.constant0._ZN2at6native16triu_tril_kernelIN3c107complexIdEElLb1ELi1ELb1EEEvNS_4cuda6detail10TensorInfoIT_T0_EENS7_IKS8_S9_EEllS9_ --------------------------
	.section	.nv.constant0._ZN2at6native16triu_tril_kernelIN3c107complexIdEElLb1ELi1ELb1EEEvNS_4cuda6detail10TensorInfoIT_T0_EENS7_IKS8_S9_EEllS9_,"a",@progbits
	.sectionflags	@""
	.align	4
.nv.constant0._ZN2at6native16triu_tril_kernelIN3c107complexIdEElLb1ELi1ELb1EEEvNS_4cuda6detail10TensorInfoIT_T0_EENS7_IKS8_S9_EEllS9_:
	.zero		1752


//--------------------- .nv.constant0._ZN2at6native16triu_tril_kernelIN3c107complexIdEEiLb1ELi1ELb0EEEvNS_4cuda6detail10TensorInfoIT_T0_EENS7_IKS8_S9_EEllS9_ --------------------------
	.section	.nv.constant0._ZN2at6native16triu_tril_kernelIN3c107complexIdEEiLb1ELi1ELb0EEEvNS_4cuda6detail10TensorInfoIT_T0_EENS7_IKS8_S9_EEllS9_,"a",@progbits
	.sectionflags	@""
	.align	4
.nv.constant0._ZN2at6native16triu_tril_kernelIN3c107complexIdEEiLb1ELi1ELb0EEEvNS_4cuda6detail10TensorInfoIT_T0_EENS7_IKS8_S9_EEllS9_:
	.zero		1348


//--------------------- .nv.constant0._ZN2at6native16triu_tril_kernelIN3c107complexIdEEiLb1ELi1ELb1EEEvNS_4cuda6detail10TensorInfoIT_T0_EENS7_IKS8_S9_EEllS9_ --------------------------
	.section	.nv.constant0._ZN2at6native16triu_tril_kernelIN3c107complexIdEEiLb1ELi1ELb1EEEvNS_4cuda6detail10TensorInfoIT_T0_EENS7_IKS8_S9_EEllS9_,"a",@progbits
	.sectionflags	@""
	.align	4
.nv.constant0._ZN2at6native16triu_tril_kernelIN3c107complexIdEEiLb1ELi1ELb1EEEvNS_4cuda6detail10TensorInfoIT_T0_EENS7_IKS8_S9_EEllS9_:
	.zero		1348


//--------------------- .nv.constant0._ZN2at6native16triu_tril_kernelIflLb1ELi2ELb0EEEvNS_4cuda6detail10TensorInfoIT_T0_EENS4_IKS5_S6_EEllS6_ --------------------------
	.section	.nv.constant0._ZN2at6native16triu_tril_kernelIflLb1ELi2ELb0EEEvNS_4cuda6detail10TensorInfoIT_T0_EENS4_IKS5_S6_EEllS6_,"a",@progbits
	.sectionflags	@""
	.align	4
.nv.constant0._ZN2at6native16triu_tril_kernelIflLb1ELi2ELb0EEEvNS_4cuda6detail10TensorInfoIT_T0_EENS4_IKS5_S6_EEllS6_:
	.zero		1752


//--------------------- .nv.constant0._ZN2at6native16triu_tril_kernelIflLb1ELi2ELb1EEEvNS_4cuda6detail10TensorInfoIT_T0_EENS4_IKS5_S6_EEllS6_ --------------------------
	.section	.nv.constant0._ZN2at6native16triu_tril_kernelIflLb1ELi2ELb1EEEvNS_4cuda6detail10TensorInfoIT_T0_EENS4_IKS5_S6_EEllS6_,"a",@progbits
	.sectionflags	@""
	.align	4
.nv.constant0._ZN2at6native16triu_tril_kernelIflLb1ELi2ELb1EEEvNS_4cuda6detail10TensorInfoIT_T0_EENS4_IKS5_S6_EEllS6_:
	.zero		1752


//--------------------- .nv.constant0._ZN2at6native16triu_tril_kernelIfiLb1ELi2ELb0EEEvNS_4cuda6detail10TensorInfoIT_T0_EENS4_IKS5_S6_EEllS6_ --------------------------
	.section	.nv.constant0._ZN2at6native16triu_tril_kernelIfiLb1ELi2ELb0EEEvNS_4cuda6detail10TensorInfoIT_T0_EENS4_IKS5_S6_EEllS6_,"a",@progbits
	.sectionflags	@""
	.align	4
.nv.constant0._ZN2at6native16triu_tril_kernelIfiLb1ELi2ELb0EEEvNS_4cuda6detail10TensorInfoIT_T0_EENS4_IKS5_S6_EEllS6_:
	.zero		1348


//--------------------- .nv.constant0._ZN2at6native16triu_tril_kernelIfiLb1ELi2ELb1EEEvNS_4cuda6detail10TensorInfoIT_T0_EENS4_IKS5_S6_EEllS6_ --------------------------
	.section	.nv.constant0._ZN2at6native16triu_tril_kernelIfiLb1ELi2ELb1EEEvNS_4cuda6detail10TensorInfoIT_T0_EENS4_IKS5_S6_EEllS6_,"a",@progbits
	.sectionflags	@""
	.align	4
.nv.constant0._ZN2at6native16triu_tril_kernelIfiLb1ELi2ELb1EEEvNS_4cuda6detail10TensorInfoIT_T0_EENS4_IKS5_S6_EEllS6_:
	.zero		1348


//--------------------- .nv.constant0._ZN2at6native16triu_tril_kernelIdlLb1ELi1ELb0EEEvNS_4cuda6detail10TensorInfoIT_T0_EENS4_IKS5_S6_EEllS6_ --------------------------
	.section	.nv.constant0._ZN2at6native16triu_tril_kernelIdlLb1ELi1ELb0EEEvNS_4cuda6detail10TensorInfoIT_T0_EENS4_IKS5_S6_EEllS6_,"a",@progbits
	.sectionflags	@""
	.align	4
.nv.constant0._ZN2at6native16triu_tril_kernelIdlLb1ELi1ELb0EEEvNS_4cuda6detail10TensorInfoIT_T0_EENS4_IKS5_S6_EEllS6_:
	.zero		1752


//--------------------- .nv.constant0._ZN2at6native16triu_tril_kernelIdlLb1ELi1ELb1EEEvNS_4cuda6detail10TensorInfoIT_T0_EENS4_IKS5_S6_EEllS6_ --------------------------
	.section	.nv.constant0._ZN2at6native16triu_tril_kernelIdlLb1ELi1ELb1EEEvNS_4cuda6detail10TensorInfoIT_T0_EENS4_IKS5_S6_EEllS6_,"a",@progbits
	.sectionflags	@""
	.align	4
.nv.constant0._ZN2at6native16triu_tril_kernelIdlLb1ELi1ELb1EEEvNS_4cuda6detail10TensorInfoIT_T0_EENS4_IKS5_S6_EEllS6_:
	.zero		1752


//--------------------- .nv.constant0._ZN2at6native16triu_tril_kernelIdiLb1ELi1ELb0EEEvNS_4cuda6detail10TensorInfoIT_T0_EENS4_IKS5_S6_EEllS6_ --------------------------
	.section	.nv.constant0._ZN2at6native16triu_tril_kernelIdiLb1ELi1ELb0EEEvNS_4cuda6detail10TensorInfoIT_T0_EENS4_IKS5_S6_EEllS6_,"a",@progbits
	.sectionflags	@""
	.align	4
.nv.constant0._ZN2at6native16triu_tril_kernelIdiLb1ELi1ELb0EEEvNS_4cuda6detail10TensorInfoIT_T0_EENS4_IKS5_S6_EEllS6_:
	.zero		1348


//--------------------- .nv.constant0._ZN2at6native16triu_tril_kernelIdiLb1ELi1ELb1EEEvNS_4cuda6detail10TensorInfoIT_T0_EENS4_IKS5_S6_EEllS6_ --------------------------
	.section	.nv.constant0._ZN2at6native16triu_tril_kernelIdiLb1ELi1ELb1EEEvNS_4cuda6detail10TensorInfoIT_T0_EENS4_IKS5_S6_EEllS6_,"a",@progbits
	.sectionflags	@""
	.align	4
.nv.constant0._ZN2at6native16triu_tril_kernelIdiLb1ELi1ELb1EEEvNS_4cuda6detail10TensorInfoIT_T0_EENS4_IKS5_S6_EEllS6_:
	.zero		1348


//--------------------- .nv.constant0._ZN2at6native16triu_tril_kernelIslLb1ELi4ELb0EEEvNS_4cuda6detail10TensorInfoIT_T0_EENS4_IKS5_S6_EEllS6_ --------------------------
	.section	.nv.constant0._ZN2at6native16triu_tril_kernelIslLb1ELi4ELb0EEEvNS_4cuda6detail10TensorInfoIT_T0_EENS4_IKS5_S6_EEllS6_,"a",@progbits
	.sectionflags	@""
	.align	4
.nv.constant0._ZN2at6native16triu_tril_kernelIslLb1ELi4ELb0EEEvNS_4cuda6detail10TensorInfoIT_T0_EENS4_IKS5_S6_EEllS6_:
	.zero		1752


//--------------------- .nv.constant0._ZN2at6native16triu_tril_kernelIslLb1ELi4ELb1EEEvNS_4cuda6detail10TensorInfoIT_T0_EENS4_IKS5_S6_EEllS6_ --------------------------
	.section	.nv.constant0._ZN2at6native16triu_tril_kernelIslLb1ELi4ELb1EEEvNS_4cuda6detail10TensorInfoIT_T0_EENS4_IKS5_S6_EEllS6_,"a",@progbits
	.sectionflags	@""
	.align	4
.nv.constant0._ZN2at6native16triu_tril_kernelIslLb1ELi4ELb1EEEvNS_4cuda6detail10TensorInfoIT_T0_EENS4_IKS5_S6_EEllS6_:
	.zero		1752


//--------------------- .nv.constant0._ZN2at6native16triu_tril_kernelIsiLb1ELi4ELb0EEEvNS_4cuda6detail10TensorInfoIT_T0_EENS4_IKS5_S6_EEllS6_ --------------------------
	.section	.nv.constant0._ZN2at6native16triu_tril_kernelIsiLb1ELi4ELb0EEEvNS_4cuda6detail10TensorInfoIT_T0_EENS4_IKS5_S6_EEllS6_,"a",@progbits
	.sectionflags	@""
	.align	4
.nv.constant0._ZN2at6native16triu_tril_kernelIsiLb1ELi4ELb0EEEvNS_4cuda6detail10TensorInfoIT_T0_EENS4_IKS5_S6_EEllS6_:
	.zero		1348


//--------------------- .nv.constant0._ZN2at6native16triu_tril_kernelIsiLb1ELi4ELb1EEEvNS_4cuda6detail10TensorInfoIT_T0_EENS4_IKS5_S6_EEllS6_ --------------------------
	.section	.nv.constant0._ZN2at6native16triu_tril_kernelIsiLb1ELi4ELb1EEEvNS_4cuda6detail10TensorInfoIT_T0_EENS4_IKS5_S6_EEllS6_,"a",@progbits
	.sectionflags	@""
	.align	4
.nv.constant0._ZN2at6native16triu_tril_kernelIsiLb1ELi4ELb1EEEvNS_4cuda6detail10TensorInfoIT_T0_EENS4_IKS5_S6_EEllS6_:
	.zero		1348


//--------------------- .nv.constant0._ZN2at6native16triu_tril_kernelIllLb1ELi1ELb0EEEvNS_4cuda6detail10TensorInfoIT_T0_EENS4_IKS5_S6_EEllS6_ --------------------------
	.section	.nv.constant0._ZN2at6native16triu_tril_kernelIllLb1ELi1ELb0EEEvNS_4cuda6detail10TensorInfoIT_T0_EENS4_IKS5_S6_EEllS6_,"a",@progbits
	.sectionflags	@""
	.align	4
.nv.constant0._ZN2at6native16triu_tril_kernelIllLb1ELi1ELb0EEEvNS_4cuda6detail10TensorInfoIT_T0_EENS4_IKS5_S6_EEllS6_:
	.zero		1752


//--------------------- .nv.constant0._ZN2at6native16triu_tril_kernelIllLb1ELi1ELb1EEEvNS_4cuda6detail10TensorInfoIT_T0_EENS4_IKS5_S6_EEllS6_ --------------------------
	.section	.nv.constant0._ZN2at6native16triu_tril_kernelIllLb1ELi1ELb1EEEvNS_4cuda6detail10TensorInfoIT_T0_EENS4_IKS5_S6_EEllS6_,"a",@progbits
	.sectionflags	@""
	.align	4
.nv.constant0._ZN2at6native16triu_tril_kernelIllLb1ELi1ELb1EEEvNS_4cuda6detail10TensorInfoIT_T0_EENS4_IKS5_S6_EEllS6_:
	.zero		1752


//--------------------- .nv.constant0._ZN2at6native16triu_tril_kernelIliLb1ELi1ELb0EEEvNS_4cuda6detail10TensorInfoIT_T0_EENS4_IKS5_S6_EEllS6_ --------------------------
	.section	.nv.constant0._ZN2at6native16triu_tril_kernelIliLb1ELi1ELb0EEEvNS_4cuda6detail10TensorInfoIT_T0_EENS4_IKS5_S6_EEllS6_,"a",@progbits
	.sectionflags	@""
	.align	4
.nv.constant0._ZN2at6native16triu_tril_kernelIliLb1ELi1ELb0EEEvNS_4cuda6detail10TensorInfoIT_T0_EENS4_IKS5_S6_EEllS6_:
	.zero		1348


//--------------------- .nv.constant0._ZN2at6native16triu_tril_kernelIliLb1ELi1ELb1EEEvNS_4cuda6detail10TensorInfoIT_T0_EENS4_IKS5_S6_EEllS6_ --------------------------
	.section	.nv.constant0._ZN2at6native16triu_tril_kernelIliLb1ELi1ELb1EEEvNS_4cuda6detail10TensorInfoIT_T0_EENS4_IKS5_S6_EEllS6_,"a",@progbits
	.sectionflags	@""
	.align	4
.nv.constant0._ZN2at6native16triu_tril_kernelIliLb1ELi1ELb1EEEvNS_4cuda6detail10TensorInfoIT_T0_EENS4_IKS5_S6_EEllS6_:
	.zero		1348


//--------------------- .nv.constant0._ZN2at6native16triu_tril_kernelIilLb1ELi2ELb0EEEvNS_4cuda6detail10TensorInfoIT_T0_EENS4_IKS5_S6_EEllS6_ --------------------------
	.section	.nv.constant0._ZN2at6native16triu_tril_kernelIilLb1ELi2ELb0EEEvNS_4cuda6detail10TensorInfoIT_T0_EENS4_IKS5_S6_EEllS6_,"a",@progbits
	.sectionflags	@""
	.align	4
.nv.constant0._ZN2at6native16triu_tril_kernelIilLb1ELi2ELb0EEEvNS_4cuda6detail10TensorInfoIT_T0_EENS4_IKS5_S6_EEllS6_:
	.zero		1752


//--------------------- .nv.constant0._ZN2at6native16triu_tril_kernelIilLb1ELi2ELb1EEEvNS_4cuda6detail10TensorInfoIT_T0_EENS4_IKS5_S6_EEllS6_ --------------------------
	.section	.nv.constant0._ZN2at6native16triu_tril_kernelIilLb1ELi2ELb1EEEvNS_4cuda6detail10TensorInfoIT_T0_EENS4_IKS5_S6_EEllS6_,"a",@progbits
	.sectionflags	@""
	.align	4
.nv.constant0._ZN2at6native16triu_tril_kernelIilLb1ELi2ELb1EEEvNS_4cuda6detail10TensorInfoIT_T0_EENS4_IKS5_S6_EEllS6_:
	.zero		1752


//--------------------- .nv.constant0._ZN2at6native16triu_tril_kernelIiiLb1ELi2ELb0EEEvNS_4cuda6detail10TensorInfoIT_T0_EENS4_IKS5_S6_EEllS6_ --------------------------
	.section	.nv.constant0._ZN2at6native16triu_tril_kernelIiiLb1ELi2ELb0EEEvNS_4cuda6detail10TensorInfoIT_T0_EENS4_IKS5_S6_EEllS6_,"a",@progbits
	.sectionflags	@""
	.align	4
.nv.constant0._ZN2at6native16triu_tril_kernelIiiLb1ELi2ELb0EEEvNS_4cuda6detail10TensorInfoIT_T0_EENS4_IKS5_S6_EEllS6_:
	.zero		1348


//--------------------- .nv.constant0._ZN2at6native16triu_tril_kernelIiiLb1ELi2ELb1EEEvNS_4cuda6detail10TensorInfoIT_T0_EENS4_IKS5_S6_EEllS6_ --------------------------
	.section	.nv.constant0._ZN2at6native16triu_tril_kernelIiiLb1ELi2ELb1EEEvNS_4cuda6detail10TensorInfoIT_T0_EENS4_IKS5_S6_EEllS6_,"a",@progbits
	.sectionflags	@""
	.align	4
.nv.constant0._ZN2at6native16triu_tril_kernelIiiLb1ELi2ELb1EEEvNS_4cuda6detail10TensorInfoIT_T0_EENS4_IKS5_S6_EEllS6_:
	.zero		1348


//--------------------- .nv.constant0._ZN2at6native16triu_tril_kernelIalLb1ELi8ELb0EEEvNS_4cuda6detail10TensorInfoIT_T0_EENS4_IKS5_S6_EEllS6_ --------------------------
	.section	.nv.constant0._ZN2at6native16triu_tril_kernelIalLb1ELi8ELb0EEEvNS_4cuda6detail10TensorInfoIT_T0_EENS4_IKS5_S6_EEllS6_,"a",@progbits
	.sectionflags	@""
	.align	4
.nv.constant0._ZN2at6native16triu_tril_kernelIalLb1ELi8ELb0EEEvNS_4cuda6detail10TensorInfoIT_T0_EENS4_IKS5_S6_EEllS6_:
	.zero		1752


//--------------------- .nv.constant0._ZN2at6native16triu_tril_kernelIalLb1ELi8ELb1EEEvNS_4cuda6detail10TensorInfoIT_T0_EENS4_IKS5_S6_EEllS6_ --------------------------
	.section	.nv.constant0._ZN2at6native16triu_tril_kernelIalLb1ELi8ELb1EEEvNS_4cuda6detail10TensorInfoIT_T0_EENS4_IKS5_S6_EEllS6_,"a",@progbits
	.sectionflags	@""
	.align	4
.nv.constant0._ZN2at6native16triu_tril_kernelIalLb1ELi8ELb1EEEvNS_4cuda6detail10TensorInfoIT_T0_EENS4_IKS5_S6_EEllS6_:
	.zero		1752


//--------------------- .nv.constant0._ZN2at6native16triu_tril_kernelIaiLb1ELi8ELb0EEEvNS_4cuda6detail10TensorInfoIT_T0_EENS4_IKS5_S6_EEllS6_ --------------------------
	.section	.nv.constant0._ZN2at6native16triu_tril_kernelIaiLb1ELi8ELb0EEEvNS_4cuda6detail10TensorInfoIT_T0_EENS4_IKS5_S6_EEllS6_,"a",@progbits
	.sectionflags	@""
	.align	4
.nv.constant0._ZN2at6native16triu_tril_kernelIaiLb1ELi8ELb0EEEvNS_4cuda6detail10TensorInfoIT_T0_EENS4_IKS5_S6_EEllS6_:
	.zero		1348


//--------------------- .nv.constant0._ZN2at6native16triu_tril_kernelIaiLb1ELi8ELb1EEEvNS_4cuda6detail10TensorInfoIT_T0_EENS4_IKS5_S6_EEllS6_ --------------------------
	.section	.nv.constant0._ZN2at6native16triu_tril_kernelIaiLb1ELi8ELb1EEEvNS_4cuda6detail10TensorInfoIT_T0_EENS4_IKS5_S6_EEllS6_,"a",@progbits
	.sectionflags	@""
	.align	4
.nv.constant0._ZN2at6native16triu_tril_kernelIaiLb1ELi8ELb1EEEvNS_4cuda6detail10TensorInfoIT_T0_EENS4_IKS5_S6_EEllS6_:
	.zero		1348


//--------------------- .nv.constant0._ZN2at6native16triu_tril_kernelIhlLb1ELi8ELb0EEEvNS_4cuda6detail10TensorInfoIT_T0_EENS4_IKS5_S6_EEllS6_ --------------------------
	.section	.nv.constant0._ZN2at6native16triu_tril_kernelIhlLb1ELi8ELb0EEEvNS_4cuda6detail10TensorInfoIT_T0_EENS4_IKS5_S6_EEllS6_,"a",@progbits
	.sectionflags	@""
	.align	4
.nv.constant0._ZN2at6native16triu_tril_kernelIhlLb1ELi8ELb0EEEvNS_4cuda6detail10TensorInfoIT_T0_EENS4_IKS5_S6_EEllS6_:
	.zero		1752


//--------------------- .nv.constant0._ZN2at6native16triu_tril_kernelIhlLb1ELi8ELb1EEEvNS_4cuda6detail10TensorInfoIT_T0_EENS4_IKS5_S6_EEllS6_ --------------------------
	.section	.nv.constant0._ZN2at6native16triu_tril_kernelIhlLb1ELi8ELb1EEEvNS_4cuda6detail10TensorInfoIT_T0_EENS4_IKS5_S6_EEllS6_,"a",@progbits
	.sectionflags	@""
	.align	4
.nv.constant0._ZN2at6native16triu_tril_kernelIhlLb1ELi8ELb1EEEvNS_4cuda6detail10TensorInfoIT_T0_EENS4_IKS5_S6_EEllS6_:
	.zero		1752


//--------------------- .nv.constant0._ZN2at6native16triu_tril_kernelIhiLb1ELi8ELb0EEEvNS_4cuda6detail10TensorInfoIT_T0_EENS4_IKS5_S6_EEllS6_ --------------------------
	.section	.nv.constant0._ZN2at6native16triu_tril_kernelIhiLb1ELi8ELb0EEEvNS_4cuda6detail10TensorInfoIT_T0_EENS4_IKS5_S6_EEllS6_,"a",@progbits
	.sectionflags	@""
	.align	4
.nv.constant0._ZN2at6native16triu_tril_kernelIhiLb1ELi8ELb0EEEvNS_4cuda6detail10TensorInfoIT_T0_EENS4_IKS5_S6_EEllS6_:
	.zero		1348


//--------------------- .nv.constant0._ZN2at6native16triu_tril_kernelIhiLb1ELi8ELb1EEEvNS_4cuda6detail10TensorInfoIT_T0_EENS4_IKS5_S6_EEllS6_ --------------------------
	.section	.nv.constant0._ZN2at6native16triu_tril_kernelIhiLb1ELi8ELb1EEEvNS_4cuda6detail10TensorInfoIT_T0_EENS4_IKS5_S6_EEllS6_,"a",@progbits
	.sectionflags	@""
	.align	4
.nv.constant0._ZN2at6native16triu_tril_kernelIhiLb1ELi8ELb1EEEvNS_4cuda6detail10TensorInfoIT_T0_EENS4_IKS5_S6_EEllS6_:
	.zero		1348


//--------------------- .nv.constant0._ZN2at6native16triu_tril_kernelIblLb0ELi8ELb0EEEvNS_4cuda6detail10TensorInfoIT_T0_EENS4_IKS5_S6_EEllS6_ --------------------------
	.section	.nv.constant0._ZN2at6native16triu_tril_kernelIblLb0ELi8ELb0EEEvNS_4cuda6detail10TensorInfoIT_T0_EENS4_IKS5_S6_EEllS6_,"a",@progbits
	.sectionflags	@""
	.align	4
.nv.constant0._ZN2at6native16triu_tril_kernelIblLb0ELi8ELb0EEEvNS_4cuda6detail10TensorInfoIT_T0_EENS4_IKS5_S6_EEllS6_:
	.zero		1752


//--------------------- .nv.constant0._ZN2at6native16triu_tril_kernelIblLb0ELi8ELb1EEEvNS_4cuda6detail10TensorInfoIT_T0_EENS4_IKS5_S6_EEllS6_ --------------------------
	.section	.nv.constant0._ZN2at6native16triu_tril_kernelIblLb0ELi8ELb1EEEvNS_4cuda6detail10TensorInfoIT_T0_EENS4_IKS5_S6_EEllS6_,"a",@progbits
	.sectionflags	@""
	.align	4
.nv.constant0._ZN2at6native16triu_tril_kernelIblLb0ELi8ELb1EEEvNS_4cuda6detail10TensorInfoIT_T0_EENS4_IKS5_S6_EEllS6_:
	.zero		1752


//--------------------- .nv.constant0._ZN2at6native16triu_tril_kernelIbiLb0ELi8ELb0EEEvNS_4cuda6detail10TensorInfoIT_T0_EENS4_IKS5_S6_EEllS6_ --------------------------
	.section	.nv.constant0._ZN2at6native16triu_tril_kernelIbiLb0ELi8ELb0EEEvNS_4cuda6detail10TensorInfoIT_T0_EENS4_IKS5_S6_EEllS6_,"a",@progbits
	.sectionflags	@""
	.align	4
.nv.constant0._ZN2at6native16triu_tril_kernelIbiLb0ELi8ELb0EEEvNS_4cuda6detail10TensorInfoIT_T0_EENS4_IKS5_S6_EEllS6_:
	.zero		1348


//--------------------- .nv.constant0._ZN2at6native16triu_tril_kernelIbiLb0ELi8ELb1EEEvNS_4cuda6detail10TensorInfoIT_T0_EENS4_IKS5_S6_EEllS6_ --------------------------
	.section	.nv.constant0._ZN2at6native16triu_tril_kernelIbiLb0ELi8ELb1EEEvNS_4cuda6detail10TensorInfoIT_T0_EENS4_IKS5_S6_EEllS6_,"a",@progbits
	.sectionflags	@""
	.align	4
.nv.constant0._ZN2at6native16triu_tril_kernelIbiLb0ELi8ELb1EEEvNS_4cuda6detail10TensorInfoIT_T0_EENS4_IKS5_S6_EEllS6_:
	.zero		1348


//--------------------- .nv.constant0._ZN2at6native16triu_tril_kernelIN3c108BFloat16ElLb0ELi4ELb0EEEvNS_4cuda6detail10TensorInfoIT_T0_EENS6_IKS7_S8_EEllS8_ --------------------------
	.section	.nv.constant0._ZN2at6native16triu_tril_kernelIN3c108BFloat16ElLb0ELi4ELb0EEEvNS_4cuda6detail10TensorInfoIT_T0_EENS6_IKS7_S8_EEllS8_,"a",@progbits
	.sectionflags	@""
	.align	4
.nv.constant0._ZN2at6native16triu_tril_kernelIN3c108BFloat16ElLb0ELi4ELb0EEEvNS_4cuda6detail10TensorInfoIT_T0_EENS6_IKS7_S8_EEllS8_:
	.zero		1752


//--------------------- .nv.constant0._ZN2at6native16triu_tril_kernelIN3c108BFloat16ElLb0ELi4ELb1EEEvNS_4cuda6detail10TensorInfoIT_T0_EENS6_IKS7_S8_EEllS8_ --------------------------
	.section	.nv.constant0._ZN2at6native16triu_tril_kernelIN3c108BFloat16ElLb0ELi4ELb1EEEvNS_4cuda6detail10TensorInfoIT_T0_EENS6_IKS7_S8_EEllS8_,"a",@progbits
	.sectionflags	@""
	.align	4
.nv.constant0._ZN2at6native16triu_tril_kernelIN3c108BFloat16ElLb0ELi4ELb1EEEvNS_4cuda6detail10TensorInfoIT_T0_EENS6_IKS7_S8_EEllS8_:
	.zero		1752


//--------------------- .nv.constant0._ZN2at6native16triu_tril_kernelIN3c108BFloat16EiLb0ELi4ELb0EEEvNS_4cuda6detail10TensorInfoIT_T0_EENS6_IKS7_S8_EEllS8_ --------------------------
	.section	.nv.constant0._ZN2at6native16triu_tril_kernelIN3c108BFloat16EiLb0ELi4ELb0EEEvNS_4cuda6detail10TensorInfoIT_T0_EENS6_IKS7_S8_EEllS8_,"a",@progbits
	.sectionflags	@""
	.align	4
.nv.constant0._ZN2at6native16triu_tril_kernelIN3c108BFloat16EiLb0ELi4ELb0EEEvNS_4cuda6detail10TensorInfoIT_T0_EENS6_IKS7_S8_EEllS8_:
	.zero		1348


//--------------------- .nv.constant0._ZN2at6native16triu_tril_kernelIN3c108BFloat16EiLb0ELi4ELb1EEEvNS_4cuda6detail10TensorInfoIT_T0_EENS6_IKS7_S8_EEllS8_ --------------------------
	.section	.nv.constant0._ZN2at6native16triu_tril_kernelIN3c108BFloat16EiLb0ELi4ELb1EEEvNS_4cuda6detail10TensorInfoIT_T0_EENS6_IKS7_S8_EEllS8_,"a",@progbits
	.sectionflags	@""
	.align	4
.nv.constant0._ZN2at6native16triu_tril_kernelIN3c108BFloat16EiLb0ELi4ELb1EEEvNS_4cuda6detail10TensorInfoIT_T0_EENS6_IKS7_S8_EEllS8_:
	.zero		1348


//--------------------- .nv.constant0._ZN2at6native16triu_tril_kernelIN3c104HalfElLb0ELi4ELb0EEEvNS_4cuda6detail10TensorInfoIT_T0_EENS6_IKS7_S8_EEllS8_ --------------------------
	.section	.nv.constant0._ZN2at6native16triu_tril_kernelIN3c104HalfElLb0ELi4ELb0EEEvNS_4cuda6detail10TensorInfoIT_T0_EENS6_IKS7_S8_EEllS8_,"a",@progbits
	.sectionflags	@""
	.align	4
.nv.constant0._ZN2at6native16triu_tril_kernelIN3c104HalfElLb0ELi4ELb0EEEvNS_4cuda6detail10TensorInfoIT_T0_EENS6_IKS7_S8_EEllS8_:
	.zero		1752


//--------------------- .nv.constant0._ZN2at6native16triu_tril_kernelIN3c104HalfElLb0ELi4ELb1EEEvNS_4cuda6detail10TensorInfoIT_T0_EENS6_IKS7_S8_EEllS8_ --------------------------
	.section	.nv.constant0._ZN2at6native16triu_tril_kernelIN3c104HalfElLb0ELi4ELb1EEEvNS_4cuda6detail10TensorInfoIT_T0_EENS6_IKS7_S8_EEllS8_,"a",@progbits
	.sectionflags	@""
	.align	4
.nv.constant0._ZN2at6native16triu_tril_kernelIN3c104HalfElLb0ELi4ELb1EEEvNS_4cuda6detail10TensorInfoIT_T0_EENS6_IKS7_S8_EEllS8_:
	.zero		1752


//--------------------- .nv.constant0._ZN2at6native16triu_tril_kernelIN3c104HalfEiLb0ELi4ELb0EEEvNS_4cuda6detail10TensorInfoIT_T0_EENS6_IKS7_S8_EEllS8_ --------------------------
	.section	.nv.constant0._ZN2at6native16triu_tril_kernelIN3c104HalfEiLb0ELi4ELb0EEEvNS_4cuda6detail10TensorInfoIT_T0_EENS6_IKS7_S8_EEllS8_,"a",@progbits
	.sectionflags	@""
	.align	4
.nv.constant0._ZN2at6native16triu_tril_kernelIN3c104HalfEiLb0ELi4ELb0EEEvNS_4cuda6detail10TensorInfoIT_T0_EENS6_IKS7_S8_EEllS8_:
	.zero		1348


//--------------------- .nv.constant0._ZN2at6native16triu_tril_kernelIN3c104HalfEiLb0ELi4ELb1EEEvNS_4cuda6detail10TensorInfoIT_T0_EENS6_IKS7_S8_EEllS8_ --------------------------
	.section	.nv.constant0._ZN2at6native16triu_tril_kernelIN3c104HalfEiLb0ELi4ELb1EEEvNS_4cuda6detail10TensorInfoIT_T0_EENS6_IKS7_S8_EEllS8_,"a",@progbits
	.sectionflags	@""
	.align	4
.nv.constant0._ZN2at6native16triu_tril_kernelIN3c104HalfEiLb0ELi4ELb1EEEvNS_4cuda6detail10TensorInfoIT_T0_EENS6_IKS7_S8_EEllS8_:
	.zero		1348


//--------------------- .nv.constant0._ZN2at6native16triu_tril_kernelIN3c107complexINS2_4HalfEEElLb0ELi2ELb0EEEvNS_4cuda6detail10TensorInfoIT_T0_EENS8_IKS9_SA_EEllSA_ --------------------------
	.section	.nv.constant0._ZN2at6native16triu_tril_kernelIN3c107complexINS2_4HalfEEElLb0ELi2ELb0EEEvNS_4cuda6detail10TensorInfoIT_T0_EENS8_IKS9_SA_EEllSA_,"a",@progbits
	.sectionflags	@""
	.align	4
.nv.constant0._ZN2at6native16triu_tril_kernelIN3c107complexINS2_4HalfEEElLb0ELi2ELb0EEEvNS_4cuda6detail10TensorInfoIT_T0_EENS8_IKS9_SA_EEllSA_:
	.zero		1752


//--------------------- .nv.constant0._ZN2at6native16triu_tril_kernelIN3c107complexINS2_4HalfEEElLb0ELi2ELb1EEEvNS_4cuda6detail10TensorInfoIT_T0_EENS8_IKS9_SA_EEllSA_ --------------------------
	.section	.nv.constant0._ZN2at6native16triu_tril_kernelIN3c107complexINS2_4HalfEEElLb0ELi2ELb1EEEvNS_4cuda6detail10TensorInfoIT_T0_EENS8_IKS9_SA_EEllSA_,"a",@progbits
	.sectionflags	@""
	.align	4
.nv.constant0._ZN2at6native16triu_tril_kernelIN3c107complexINS2_4HalfEEElLb0ELi2ELb1EEEvNS_4cuda6detail10TensorInfoIT_T0_EENS8_IKS9_SA_EEllSA_:
	.zero		1752


//--------------------- .nv.constant0._ZN2at6native16triu_tril_kernelIN3c107complexINS2_4HalfEEEiLb0ELi2ELb0EEEvNS_4cuda6detail10TensorInfoIT_T0_EENS8_IKS9_SA_EEllSA_ --------------------------
	.section	.nv.constant0._ZN2at6native16triu_tril_kernelIN3c107complexINS2_4HalfEEEiLb0ELi2ELb0EEEvNS_4cuda6detail10TensorInfoIT_T0_EENS8_IKS9_SA_EEllSA_,"a",@progbits
	.sectionflags	@""
	.align	4
.nv.constant0._ZN2at6native16triu_tril_kernelIN3c107complexINS2_4HalfEEEiLb0ELi2ELb0EEEvNS_4cuda6detail10TensorInfoIT_T0_EENS8_IKS9_SA_EEllSA_:
	.zero		1348


//--------------------- .nv.constant0._ZN2at6native16triu_tril_kernelIN3c107complexINS2_4HalfEEEiLb0ELi2ELb1EEEvNS_4cuda6detail10TensorInfoIT_T0_EENS8_IKS9_SA_EEllSA_ --------------------------
	.section	.nv.constant0._ZN2at6native16triu_tril_kernelIN3c107complexINS2_4HalfEEEiLb0ELi2ELb1EEEvNS_4cuda6detail10TensorInfoIT_T0_EENS8_IKS9_SA_EEllSA_,"a",@progbits
	.sectionflags	@""
	.align	4
.nv.constant0._ZN2at6native16triu_tril_kernelIN3c107complexINS2_4HalfEEEiLb0ELi2ELb1EEEvNS_4cuda6detail10TensorInfoIT_T0_EENS8_IKS9_SA_EEllSA_:
	.zero		1348


//--------------------- .nv.constant0._ZN2at6native16triu_tril_kernelIN3c107complexIfEElLb0ELi1ELb0EEEvNS_4cuda6detail10TensorInfoIT_T0_EENS7_IKS8_S9_EEllS9_ --------------------------
	.section	.nv.constant0._ZN2at6native16triu_tril_kernelIN3c107complexIfEElLb0ELi1ELb0EEEvNS_4cuda6detail10TensorInfoIT_T0_EENS7_IKS8_S9_EEllS9_,"a",@progbits
	.sectionflags	@""
	.align	4
.nv.constant0._ZN2at6native16triu_tril_kernelIN3c107complexIfEElLb0ELi1ELb0EEEvNS_4cuda6detail10TensorInfoIT_T0_EENS7_IKS8_S9_EEllS9_:
	.zero		1752


//--------------------- .nv.constant0._ZN2at6native16triu_tril_kernelIN3c107complexIfEElLb0ELi1ELb1EEEvNS_4cuda6detail10TensorInfoIT_T0_EENS7_IKS8_S9_EEllS9_ --------------------------
	.section	.nv.constant0._ZN2at6native16triu_tril_kernelIN3c107complexIfEElLb0ELi1ELb1EEEvNS_4cuda6detail10TensorInfoIT_T0_EENS7_IKS8_S9_EEllS9_,"a",@progbits
	.sectionflags	@""
	.align	4
.nv.constant0._ZN2at6native16triu_tril_kernelIN3c107complexIfEElLb0ELi1ELb1EEEvNS_4cuda6detail10TensorInfoIT_T0_EENS7_IKS8_S9_EEllS9_:
	.zero		1752


//--------------------- .nv.constant0._ZN2at6native16triu_tril_kernelIN3c107complexIfEEiLb0ELi1ELb0EEEvNS_4cuda6detail10TensorInfoIT_T0_EENS7_IKS8_S9_EEllS9_ --------------------------
	.section	.nv.constant0._ZN2at6native16triu_tril_kernelIN3c107complexIfEEiLb0ELi1ELb0EEEvNS_4cuda6detail10TensorInfoIT_T0_EENS7_IKS8_S9_EEllS9_,"a",@progbits
	.sectionflags	@""
	.align	4
.nv.constant0._ZN2at6native16triu_tril_kernelIN3c107complexIfEEiLb0ELi1ELb0EEEvNS_4cuda6detail10TensorInfoIT_T0_EENS7_IKS8_S9_EEllS9_:
	.zero		1348


//--------------------- .nv.constant0._ZN2at6native16triu_tril_kernelIN3c107complexIfEEiLb0ELi1ELb1EEEvNS_4cuda6detail10TensorInfoIT_T0_EENS7_IKS8_S9_EEllS9_ --------------------------
	.section	.nv.constant0._ZN2at6native16triu_tril_kernelIN3c107complexIfEEiLb0ELi1ELb1EEEvNS_4cuda6detail10TensorInfoIT_T0_EENS7_IKS8_S9_EEllS9_,"a",@progbits
	.sectionflags	@""
	.align	4
.nv.constant0._ZN2at6native16triu_tril_kernelIN3c107complexIfEEiLb0ELi1ELb1EEEvNS_4cuda6detail10TensorInfoIT_T0_EENS7_IKS8_S9_EEllS9_:
	.zero		1348


//--------------------- .nv.constant0._ZN2at6native16triu_tril_kernelIN3c107complexIdEElLb0ELi1ELb0EEEvNS_4cuda6detail10TensorInfoIT_T0_EENS7_IKS8_S9_EEllS9_ --------------------------
	.section	.nv.constant0._ZN2at6native16triu_tril_kernelIN3c107complexIdEElLb0ELi1ELb0EEEvNS_4cuda6detail10TensorInfoIT_T0_EENS7_IKS8_S9_EEllS9_,"a",@progbits
	.sectionflags	@""
	.align	4
.nv.constant0._ZN2at6native16triu_tril_kernelIN3c107complexIdEElLb0ELi1ELb0EEEvNS_4cuda6detail10TensorInfoIT_T0_EENS7_IKS8_S9_EEllS9_:
	.zero		1752


//--------------------- .nv.constant0._ZN2at6native16triu_tril_kernelIN3c107complexIdEElLb0ELi1ELb1EEEvNS_4cuda6detail10TensorInfoIT_T0_EENS7_IKS8_S9_EEllS9_ --------------------------
	.section	.nv.constant0._ZN2at6native16triu_tril_kernelIN3c107complexIdEElLb0ELi1ELb1EEEvNS_4cuda6detail10TensorInfoIT_T0_EENS7_IKS8_S9_EEllS9_,"a",@progbits
	.sectionflags	@""
	.align	4
.nv.constant0._ZN2at6native16triu_tril_kernelIN3c107complexIdEElLb0ELi1ELb1EEEvNS_4cuda6detail10TensorInfoIT_T0_EENS7_IKS8_S9_EEllS9_:
	.zero		1752


//--------------------- .nv.constant0._ZN2at6native16triu_tril_kernelIN3c107complexIdEEiLb0ELi1ELb0EEEvNS_4cuda6detail10TensorInfoIT_T0_EENS7_IKS8_S9_EEllS9_ --------------------------
	.section	.nv.constant0._ZN2at6native16triu_tril_kernelIN3c107complexIdEEiLb0ELi1ELb0EEEvNS_4cuda6detail10TensorInfoIT_T0_EENS7_IKS8_S9_EEllS9_,"a",@progbits
	.sectionflags	@""
	.align	4
.nv.constant0._ZN2at6native16triu_tril_kernelIN3c107complexIdEEiLb0ELi1ELb0EEEvNS_4cuda6detail10TensorInfoIT_T0_EENS7_IKS8_S9_EEllS9_:
	.zero		1348


//--------------------- .nv.constant0._ZN2at6native16triu_tril_kernelIN3c107complexIdEEiLb0ELi1ELb1EEEvNS_4cuda6detail10TensorInfoIT_T0_EENS7_IKS8_S9_EEllS9_ --------------------------
	.section	.nv.constant0._ZN2at6native16triu_tril_kernelIN3c107complexIdEEiLb0ELi1ELb1EEEvNS_4cuda6detail10TensorInfoIT_T0_EENS7_IKS8_S9_EEllS9_,"a",@progbits
	.sectionflags	@""
	.align	4
.nv.constant0._ZN2at6native16triu_tril_kernelIN3c107complexIdEEiLb0ELi1ELb1EEEvNS_4cuda6detail10TensorInfoIT_T0_EENS7_IKS8_S9_EEllS9_:
	.zero		1348


//--------------------- .nv.constant0._ZN2at6native16triu_tril_kernelIflLb0ELi2ELb0EEEvNS_4cuda6detail10TensorInfoIT_T0_EENS4_IKS5_S6_EEllS6_ --------------------------
	.section	.nv.constant0._ZN2at6native16triu_tril_kernelIflLb0ELi2ELb0EEEvNS_4cuda6detail10TensorInfoIT_T0_EENS4_IKS5_S6_EEllS6_,"a",@progbits
	.sectionflags	@""
	.align	4
.nv.constant0._ZN2at6native16triu_tril_kernelIflLb0ELi2ELb0EEEvNS_4cuda6detail10TensorInfoIT_T0_EENS4_IKS5_S6_EEllS6_:
	.zero		1752


//--------------------- .nv.constant0._ZN2at6native16triu_tril_kernelIflLb0ELi2ELb1EEEvNS_4cuda6detail10TensorInfoIT_T0_EENS4_IKS5_S6_EEllS6_ --------------------------
	.section	.nv.constant0._ZN2at6native16triu_tril_kernelIflLb0ELi2ELb1EEEvNS_4cuda6detail10TensorInfoIT_T0_EENS4_IKS5_S6_EEllS6_,"a",@progbits
	.sectionflags	@""
	.align	4
.nv.constant0._ZN2at6native16triu_tril_kernelIflLb0ELi2ELb1EEEvNS_4cuda6detail10TensorInfoIT_T0_EENS4_IKS5_S6_EEllS6_:
	.zero		1752


//--------------------- .nv.constant0._ZN2at6native16triu_tril_kernelIfiLb0ELi2ELb0EEEvNS_4cuda6detail10TensorInfoIT_T0_EENS4_IKS5_S6_EEllS6_ --------------------------
	.section	.nv.constant0._ZN2at6native16triu_tril_kernelIfiLb0ELi2ELb0EEEvNS_4cuda6detail10TensorInfoIT_T0_EENS4_IKS5_S6_EEllS6_,"a",@progbits
	.sectionflags	@""
	.align	4
.nv.constant0._ZN2at6native16triu_tril_kernelIfiLb0ELi2ELb0EEEvNS_4cuda6detail10TensorInfoIT_T0_EENS4_IKS5_S6_EEllS6_:
	.zero		1348


//--------------------- .nv.constant0._ZN2at6native16triu_tril_kernelIfiLb0ELi2ELb1EEEvNS_4cuda6detail10TensorInfoIT_T0_EENS4_IKS5_S6_EEllS6_ --------------------------
	.section	.nv.constant0._ZN2at6native16triu_tril_kernelIfiLb0ELi2ELb1EEEvNS_4cuda6detail10TensorInfoIT_T0_EENS4_IKS5_S6_EEllS6_,"a",@progbits
	.sectionflags	@""
	.align	4
.nv.constant0._ZN2at6native16triu_tril_kernelIfiLb0ELi2ELb1EEEvNS_4cuda6detail10TensorInfoIT_T0_EENS4_IKS5_S6_EEllS6_:
	.zero		1348


//--------------------- .nv.constant0._ZN2at6native16triu_tril_kernelIdlLb0ELi1ELb0EEEvNS_4cuda6detail10TensorInfoIT_T0_EENS4_IKS5_S6_EEllS6_ --------------------------
	.section	.nv.constant0._ZN2at6native16triu_tril_kernelIdlLb0ELi1ELb0EEEvNS_4cuda6detail10TensorInfoIT_T0_EENS4_IKS5_S6_EEllS6_,"a",@progbits
	.sectionflags	@""
	.align	4
.nv.constant0._ZN2at6native16triu_tril_kernelIdlLb0ELi1ELb0EEEvNS_4cuda6detail10TensorInfoIT_T0_EENS4_IKS5_S6_EEllS6_:
	.zero		1752


//--------------------- .nv.constant0._ZN2at6native16triu_tril_kernelIdlLb0ELi1ELb1EEEvNS_4cuda6detail10TensorInfoIT_T0_EENS4_IKS5_S6_EEllS6_ --------------------------
	.section	.nv.constant0._ZN2at6native16triu_tril_kernelIdlLb0ELi1ELb1EEEvNS_4cuda6detail10TensorInfoIT_T0_EENS4_IKS5_S6_EEllS6_,"a",@progbits
	.sectionflags	@""
	.align	4
.nv.constant0._ZN2at6native16triu_tril_kernelIdlLb0ELi1ELb1EEEvNS_4cuda6detail10TensorInfoIT_T0_EENS4_IKS5_S6_EEllS6_:
	.zero		1752


//--------------------- .nv.constant0._ZN2at6native16triu_tril_kernelIdiLb0ELi1ELb0EEEvNS_4cuda6detail10TensorInfoIT_T0_EENS4_IKS5_S6_EEllS6_ --------------------------
	.section	.nv.constant0._ZN2at6native16triu_tril_kernelIdiLb0ELi1ELb0EEEvNS_4cuda6detail10TensorInfoIT_T0_EENS4_IKS5_S6_EEllS6_,"a",@progbits
	.sectionflags	@""
	.align	4
.nv.constant0._ZN2at6native16triu_tril_kernelIdiLb0ELi1ELb0EEEvNS_4cuda6detail10TensorInfoIT_T0_EENS4_IKS5_S6_EEllS6_:
	.zero		1348


//--------------------- .nv.constant0._ZN2at6native16triu_tril_kernelIdiLb0ELi1ELb1EEEvNS_4cuda6detail10TensorInfoIT_T0_EENS4_IKS5_S6_EEllS6_ --------------------------
	.section	.nv.constant0._ZN2at6native16triu_tril_kernelIdiLb0ELi1ELb1EEEvNS_4cuda6detail10TensorInfoIT_T0_EENS4_IKS5_S6_EEllS6_,"a",@progbits
	.sectionflags	@""
	.align	4
.nv.constant0._ZN2at6native16triu_tril_kernelIdiLb0ELi1ELb1EEEvNS_4cuda6detail10TensorInfoIT_T0_EENS4_IKS5_S6_EEllS6_:
	.zero		1348


//--------------------- .nv.constant0._ZN2at6native16triu_tril_kernelIslLb0ELi4ELb0EEEvNS_4cuda6detail10TensorInfoIT_T0_EENS4_IKS5_S6_EEllS6_ --------------------------
	.section	.nv.constant0._ZN2at6native16triu_tril_kernelIslLb0ELi4ELb0EEEvNS_4cuda6detail10TensorInfoIT_T0_EENS4_IKS5_S6_EEllS6_,"a",@progbits
	.sectionflags	@""
	.align	4
.nv.constant0._ZN2at6native16triu_tril_kernelIslLb0ELi4ELb0EEEvNS_4cuda6detail10TensorInfoIT_T0_EENS4_IKS5_S6_EEllS6_:
	.zero		1752


//--------------------- .nv.constant0._ZN2at6native16triu_tril_kernelIslLb0ELi4ELb1EEEvNS_4cuda6detail10TensorInfoIT_T0_EENS4_IKS5_S6_EEllS6_ --------------------------
	.section	.nv.constant0._ZN2at6native16triu_tril_kernelIslLb0ELi4ELb1EEEvNS_4cuda6detail10TensorInfoIT_T0_EENS4_IKS5_S6_EEllS6_,"a",@progbits
	.sectionflags	@""
	.align	4
.nv.constant0._ZN2at6native16triu_tril_kernelIslLb0ELi4ELb1EEEvNS_4cuda6detail10TensorInfoIT_T0_EENS4_IKS5_S6_EEllS6_:
	.zero		1752


//--------------------- .nv.constant0._ZN2at6native16triu_tril_kernelIsiLb0ELi4ELb0EEEvNS_4cuda6detail10TensorInfoIT_T0_EENS4_IKS5_S6_EEllS6_ --------------------------
	.section	.nv.constant0._ZN2at6native16triu_tril_kernelIsiLb0ELi4ELb0EEEvNS_4cuda6detail10TensorInfoIT_T0_EENS4_IKS5_S6_EEllS6_,"a",@progbits
	.sectionflags	@""
	.align	4
.nv.constant0._ZN2at6native16triu_tril_kernelIsiLb0ELi4ELb0EEEvNS_4cuda6detail10TensorInfoIT_T0_EENS4_IKS5_S6_EEllS6_:
	.zero		1348


//--------------------- .nv.constant0._ZN2at6native16triu_tril_kernelIsiLb0ELi4ELb1EEEvNS_4cuda6detail10TensorInfoIT_T0_EENS4_IKS5_S6_EEllS6_ --------------------------
	.section	.nv.constant0._ZN2at6native16triu_tril_kernelIsiLb0ELi4ELb1EEEvNS_4cuda6detail10TensorInfoIT_T0_EENS4_IKS5_S6_EEllS6_,"a",@progbits
	.sectionflags	@""
	.align	4
.nv.constant0._ZN2at6native16triu_tril_kernelIsiLb0ELi4ELb1EEEvNS_4cuda6detail10TensorInfoIT_T0_EENS4_IKS5_S6_EEllS6_:
	.zero		1348


//--------------------- .nv.constant0._ZN2at6native16triu_tril_kernelIllLb0ELi1ELb0EEEvNS_4cuda6detail10TensorInfoIT_T0_EENS4_IKS5_S6_EEllS6_ --------------------------
	.section	.nv.constant0._ZN2at6native16triu_tril_kernelIllLb0ELi1ELb0EEEvNS_4cuda6detail10TensorInfoIT_T0_EENS4_IKS5_S6_EEllS6_,"a",@progbits
	.sectionflags	@""
	.align	4
.nv.constant0._ZN2at6native16triu_tril_kernelIllLb0ELi1ELb0EEEvNS_4cuda6detail10TensorInfoIT_T0_EENS4_IKS5_S6_EEllS6_:
	.zero		1752


//--------------------- .nv.constant0._ZN2at6native16triu_tril_kernelIllLb0ELi1ELb1EEEvNS_4cuda6detail10TensorInfoIT_T0_EENS4_IKS5_S6_EEllS6_ --------------------------
	.section	.nv.constant0._ZN2at6native16triu_tril_kernelIllLb0ELi1ELb1EEEvNS_4cuda6detail10TensorInfoIT_T0_EENS4_IKS5_S6_EEllS6_,"a",@progbits
	.sectionflags	@""
	.align	4
.nv.constant0._ZN2at6native16triu_tril_kernelIllLb0ELi1ELb1EEEvNS_4cuda6detail10TensorInfoIT_T0_EENS4_IKS5_S6_EEllS6_:
	.zero		1752


//--------------------- .nv.constant0._ZN2at6native16triu_tril_kernelIliLb0ELi1ELb0EEEvNS_4cuda6detail10TensorInfoIT_T0_EENS4_IKS5_S6_EEllS6_ --------------------------
	.section	.nv.constant0._ZN2at6native16triu_tril_kernelIliLb0ELi1ELb0EEEvNS_4cuda6detail10TensorInfoIT_T0_EENS4_IKS5_S6_EEllS6_,"a",@progbits
	.sectionflags	@""
	.align	4
.nv.constant0._ZN2at6native16triu_tril_kernelIliLb0ELi1ELb0EEEvNS_4cuda6detail10TensorInfoIT_T0_EENS4_IKS5_S6_EEllS6_:
	.zero		1348


//--------------------- .nv.constant0._ZN2at6native16triu_tril_kernelIliLb0ELi1ELb1EEEvNS_4cuda6detail10TensorInfoIT_T0_EENS4_IKS5_S6_EEllS6_ --------------------------
	.section	.nv.constant0._ZN2at6native16triu_tril_kernelIliLb0ELi1ELb1EEEvNS_4cuda6detail10TensorInfoIT_T0_EENS4_IKS5_S6_EEllS6_,"a",@progbits
	.sectionflags	@""
	.align	4
.nv.constant0._ZN2at6native16triu_tril_kernelIliLb0ELi1ELb1EEEvNS_4cuda6detail10TensorInfoIT_T0_EENS4_IKS5_S6_EEllS6_:
	.zero		1348


//--------------------- .nv.constant0._ZN2at6native16triu_tril_kernelIilLb0ELi2ELb0EEEvNS_4cuda6detail10TensorInfoIT_T0_EENS4_IKS5_S6_EEllS6_ --------------------------
	.section	.nv.constant0._ZN2at6native16triu_tril_kernelIilLb0ELi2ELb0EEEvNS_4cuda6detail10TensorInfoIT_T0_EENS4_IKS5_S6_EEllS6_,"a",@progbits
	.sectionflags	@""
	.align	4
.nv.constant0._ZN2at6native16triu_tril_kernelIilLb0ELi2ELb0EEEvNS_4cuda6detail10TensorInfoIT_T0_EENS4_IKS5_S6_EEllS6_:
	.zero		1752


//--------------------- .nv.constant0._ZN2at6native16triu_tril_kernelIilLb0ELi2ELb1EEEvNS_4cuda6detail10TensorInfoIT_T0_EENS4_IKS5_S6_EEllS6_ --------------------------
	.section	.nv.constant0._ZN2at6native16triu_tril_kernelIilLb0ELi2ELb1EEEvNS_4cuda6detail10TensorInfoIT_T0_EENS4_IKS5_S6_EEllS6_,"a",@progbits
	.sectionflags	@""
	.align	4
.nv.constant0._ZN2at6native16triu_tril_kernelIilLb0ELi2ELb1EEEvNS_4cuda6detail10TensorInfoIT_T0_EENS4_IKS5_S6_EEllS6_:
	.zero		1752


//--------------------- .nv.constant0._ZN2at6native16triu_tril_kernelIiiLb0ELi2ELb0EEEvNS_4cuda6detail10TensorInfoIT_T0_EENS4_IKS5_S6_EEllS6_ --------------------------
	.section	.nv.constant0._ZN2at6native16triu_tril_kernelIiiLb0ELi2ELb0EEEvNS_4cuda6detail10TensorInfoIT_T0_EENS4_IKS5_S6_EEllS6_,"a",@progbits
	.sectionflags	@""
	.align	4
.nv.constant0._ZN2at6native16triu_tril_kernelIiiLb0ELi2ELb0EEEvNS_4cuda6detail10TensorInfoIT_T0_EENS4_IKS5_S6_EEllS6_:
	.zero		1348


//--------------------- .nv.constant0._ZN2at6native16triu_tril_kernelIiiLb0ELi2ELb1EEEvNS_4cuda6detail10TensorInfoIT_T0_EENS4_IKS5_S6_EEllS6_ --------------------------
	.section	.nv.constant0._ZN2at6native16triu_tril_kernelIiiLb0ELi2ELb1EEEvNS_4cuda6detail10TensorInfoIT_T0_EENS4_IKS5_S6_EEllS6_,"a",@progbits
	.sectionflags	@""
	.align	4
.nv.constant0._ZN2at6native16triu_tril_kernelIiiLb0ELi2ELb1EEEvNS_4cuda6detail10TensorInfoIT_T0_EENS4_IKS5_S6_EEllS6_:
	.zero		1348


//--------------------- .nv.constant0._ZN2at6native16triu_tril_kernelIalLb0ELi8ELb0EEEvNS_4cuda6detail10TensorInfoIT_T0_EENS4_IKS5_S6_EEllS6_ --------------------------
	.section	.nv.constant0._ZN2at6native16triu_tril_kernelIalLb0ELi8ELb0EEEvNS_4cuda6detail10TensorInfoIT_T0_EENS4_IKS5_S6_EEllS6_,"a",@progbits
	.sectionflags	@""
	.align	4
.nv.constant0._ZN2at6native16triu_tril_kernelIalLb0ELi8ELb0EEEvNS_4cuda6detail10TensorInfoIT_T0_EENS4_IKS5_S6_EEllS6_:
	.zero		1752


//--------------------- .nv.constant0._ZN2at6native16triu_tril_kernelIalLb0ELi8ELb1EEEvNS_4cuda6detail10TensorInfoIT_T0_EENS4_IKS5_S6_EEllS6_ --------------------------
	.section	.nv.constant0._ZN2at6native16triu_tril_kernelIalLb0ELi8ELb1EEEvNS_4cuda6detail10TensorInfoIT_T0_EENS4_IKS5_S6_EEllS6_,"a",@progbits
	.sectionflags	@""
	.align	4
.nv.constant0._ZN2at6native16triu_tril_kernelIalLb0ELi8ELb1EEEvNS_4cuda6detail10TensorInfoIT_T0_EENS4_IKS5_S6_EEllS6_:
	.zero		1752


//--------------------- .nv.constant0._ZN2at6native16triu_tril_kernelIaiLb0ELi8ELb0EEEvNS_4cuda6detail10TensorInfoIT_T0_EENS4_IKS5_S6_EEllS6_ --------------------------
	.section	.nv.constant0._ZN2at6native16triu_tril_kernelIaiLb0ELi8ELb0EEEvNS_4cuda6detail10TensorInfoIT_T0_EENS4_IKS5_S6_EEllS6_,"a",@progbits
	.sectionflags	@""
	.align	4
.nv.constant0._ZN2at6native16triu_tril_kernelIaiLb0ELi8ELb0EEEvNS_4cuda6detail10TensorInfoIT_T0_EENS4_IKS5_S6_EEllS6_:
	.zero		1348


//--------------------- .nv.constant0._ZN2at6native16triu_tril_kernelIaiLb0ELi8ELb1EEEvNS_4cuda6detail10TensorInfoIT_T0_EENS4_IKS5_S6_EEllS6_ --------------------------
	.section	.nv.constant0._ZN2at6native16triu_tril_kernelIaiLb0ELi8ELb1EEEvNS_4cuda6detail10TensorInfoIT_T0_EENS4_IKS5_S6_EEllS6_,"a",@progbits
	.sectionflags	@""
	.align	4
.nv.constant0._ZN2at6native16triu_tril_kernelIaiLb0ELi8ELb1EEEvNS_4cuda6detail10TensorInfoIT_T0_EENS4_IKS5_S6_EEllS6_:
	.zero		1348


//--------------------- .nv.constant0._ZN2at6native16triu_tril_kernelIhlLb0ELi8ELb0EEEvNS_4cuda6detail10TensorInfoIT_T0_EENS4_IKS5_S6_EEllS6_ --------------------------
	.section	.nv.constant0._ZN2at6native16triu_tril_kernelIhlLb0ELi8ELb0EEEvNS_4cuda6detail10TensorInfoIT_T0_EENS4_IKS5_S6_EEllS6_,"a",@progbits
	.sectionflags	@""
	.align	4
.nv.constant0._ZN2at6native16triu_tril_kernelIhlLb0ELi8ELb0EEEvNS_4cuda6detail10TensorInfoIT_T0_EENS4_IKS5_S6_EEllS6_:
	.zero		1752


//--------------------- .nv.constant0._ZN2at6native16triu_tril_kernelIhlLb0ELi8ELb1EEEvNS_4cuda6detail10TensorInfoIT_T0_EENS4_IKS5_S6_EEllS6_ --------------------------
	.section	.nv.constant0._ZN2at6native16triu_tril_kernelIhlLb0ELi8ELb1EEEvNS_4cuda6detail10TensorInfoIT_T0_EENS4_IKS5_S6_EEllS6_,"a",@progbits
	.sectionflags	@""
	.align	4
.nv.constant0._ZN2at6native16triu_tril_kernelIhlLb0ELi8ELb1EEEvNS_4cuda6detail10TensorInfoIT_T0_EENS4_IKS5_S6_EEllS6_:
	.zero		1752


//--------------------- .nv.constant0._ZN2at6native16triu_tril_kernelIhiLb0ELi8ELb0EEEvNS_4cuda6detail10TensorInfoIT_T0_EENS4_IKS5_S6_EEllS6_ --------------------------
	.section	.nv.constant0._ZN2at6native16triu_tril_kernelIhiLb0ELi8ELb0EEEvNS_4cuda6detail10TensorInfoIT_T0_EENS4_IKS5_S6_EEllS6_,"a",@progbits
	.sectionflags	@""
	.align	4
.nv.constant0._ZN2at6native16triu_tril_kernelIhiLb0ELi8ELb0EEEvNS_4cuda6detail10TensorInfoIT_T0_EENS4_IKS5_S6_EEllS6_:
	.zero		1348


//--------------------- .nv.constant0._ZN2at6native16triu_tril_kernelIhiLb0ELi8ELb1EEEvNS_4cuda6detail10TensorInfoIT_T0_EENS4_IKS5_S6_EEllS6_ --------------------------
	.section	.nv.constant0._ZN2at6native16triu_tril_kernelIhiLb0ELi8ELb1EEEvNS_4cuda6detail10TensorInfoIT_T0_EENS4_IKS5_S6_EEllS6_,"a",@progbits
	.sectionflags	@""
	.align	4
.nv.constant0._ZN2at6native16triu_tril_kernelIhiLb0ELi8ELb1EEEvNS_4cuda6detail10TensorInfoIT_T0_EENS4_IKS5_S6_EEllS6_:
	.zero		1348


//--------------------- SYMBOLS --------------------------

	.type		.nv.reservedSmem.offset0,@object
	.size		.nv.reservedSmem.offset0,0x4
